//
// Generated by NVIDIA NVVM Compiler
//
// Compiler Build ID: CL-36424714
// Cuda compilation tools, release 13.0, V13.0.88
// Based on NVVM 20.0.0
//

.version 9.0
.target sm_100
.address_size 64

	// .globl	_Z9aes_naivePhS_S_S_
// _ZZ3aesPhS_S_S_E6keys_s has been demoted
// _ZZ3aesPhS_S_S_E6sbox_s has been demoted
// _ZZ12aes_moreWorkPhS_S_S_iE6keys_s has been demoted
// _ZZ12aes_moreWorkPhS_S_S_iE6sbox_s has been demoted

.visible .entry _Z9aes_naivePhS_S_S_(
	.param .u64 .ptr .align 1 _Z9aes_naivePhS_S_S__param_0,
	.param .u64 .ptr .align 1 _Z9aes_naivePhS_S_S__param_1,
	.param .u64 .ptr .align 1 _Z9aes_naivePhS_S_S__param_2,
	.param .u64 .ptr .align 1 _Z9aes_naivePhS_S_S__param_3
)
{
	.reg .pred 	%p<195>;
	.reg .b16 	%rs<1617>;
	.reg .b32 	%r<11>;
	.reg .b64 	%rd<63>;

	ld.param.u64 	%rd4, [_Z9aes_naivePhS_S_S__param_0];
	ld.param.u64 	%rd3, [_Z9aes_naivePhS_S_S__param_1];
	ld.param.u64 	%rd5, [_Z9aes_naivePhS_S_S__param_2];
	ld.param.u64 	%rd6, [_Z9aes_naivePhS_S_S__param_3];
	cvta.to.global.u64 	%rd1, %rd6;
	cvta.to.global.u64 	%rd2, %rd5;
	mov.u32 	%r5, %ctaid.x;
	mov.u32 	%r6, %tid.x;
	shl.b32 	%r7, %r5, 12;
	shl.b32 	%r8, %r6, 4;
	add.s32 	%r1, %r7, %r8;
	cvta.to.global.u64 	%rd7, %rd4;
	cvt.s64.s32 	%rd8, %r1;
	add.s64 	%rd9, %rd7, %rd8;
	ld.global.u8 	%rs577, [%rd9];
	ld.global.u8 	%rs578, [%rd9+1];
	ld.global.u8 	%rs579, [%rd9+2];
	ld.global.u8 	%rs580, [%rd9+3];
	ld.global.u8 	%rs581, [%rd9+4];
	ld.global.u8 	%rs582, [%rd9+5];
	ld.global.u8 	%rs583, [%rd9+6];
	ld.global.u8 	%rs584, [%rd9+7];
	ld.global.u8 	%rs585, [%rd9+8];
	ld.global.u8 	%rs586, [%rd9+9];
	ld.global.u8 	%rs587, [%rd9+10];
	ld.global.u8 	%rs588, [%rd9+11];
	ld.global.u8 	%rs589, [%rd9+12];
	ld.global.u8 	%rs590, [%rd9+13];
	ld.global.u8 	%rs591, [%rd9+14];
	ld.global.u8 	%rs592, [%rd9+15];
	ld.global.u8 	%rs593, [%rd2];
	xor.b16  	%rs1344, %rs593, %rs577;
	ld.global.u8 	%rs594, [%rd2+1];
	xor.b16  	%rs1343, %rs594, %rs578;
	ld.global.u8 	%rs595, [%rd2+2];
	xor.b16  	%rs1342, %rs595, %rs579;
	ld.global.u8 	%rs596, [%rd2+3];
	xor.b16  	%rs1341, %rs596, %rs580;
	ld.global.u8 	%rs597, [%rd2+4];
	xor.b16  	%rs1340, %rs597, %rs581;
	ld.global.u8 	%rs598, [%rd2+5];
	xor.b16  	%rs1339, %rs598, %rs582;
	ld.global.u8 	%rs599, [%rd2+6];
	xor.b16  	%rs1338, %rs599, %rs583;
	ld.global.u8 	%rs600, [%rd2+7];
	xor.b16  	%rs1337, %rs600, %rs584;
	ld.global.u8 	%rs601, [%rd2+8];
	xor.b16  	%rs1336, %rs601, %rs585;
	ld.global.u8 	%rs602, [%rd2+9];
	xor.b16  	%rs1335, %rs602, %rs586;
	ld.global.u8 	%rs603, [%rd2+10];
	xor.b16  	%rs1334, %rs603, %rs587;
	ld.global.u8 	%rs604, [%rd2+11];
	xor.b16  	%rs1333, %rs604, %rs588;
	ld.global.u8 	%rs605, [%rd2+12];
	xor.b16  	%rs1332, %rs605, %rs589;
	ld.global.u8 	%rs606, [%rd2+13];
	xor.b16  	%rs1331, %rs606, %rs590;
	ld.global.u8 	%rs607, [%rd2+14];
	xor.b16  	%rs1330, %rs607, %rs591;
	ld.global.u8 	%rs608, [%rd2+15];
	xor.b16  	%rs1329, %rs608, %rs592;
	mov.b32 	%r10, 0;
$L__BB0_1:
	cvt.u64.u16 	%rd10, %rs1344;
	and.b64  	%rd11, %rd10, 255;
	add.s64 	%rd12, %rd1, %rd11;
	ld.global.u8 	%rs1359, [%rd12];
	cvt.u64.u16 	%rd13, %rs1343;
	and.b64  	%rd14, %rd13, 255;
	add.s64 	%rd15, %rd1, %rd14;
	ld.global.u8 	%rs1567, [%rd15];
	cvt.u64.u16 	%rd16, %rs1342;
	and.b64  	%rd17, %rd16, 255;
	add.s64 	%rd18, %rd1, %rd17;
	ld.global.u8 	%rs1519, [%rd18];
	cvt.u64.u16 	%rd19, %rs1341;
	and.b64  	%rd20, %rd19, 255;
	add.s64 	%rd21, %rd1, %rd20;
	ld.global.u8 	%rs1471, [%rd21];
	cvt.u64.u16 	%rd22, %rs1340;
	and.b64  	%rd23, %rd22, 255;
	add.s64 	%rd24, %rd1, %rd23;
	ld.global.u8 	%rs1423, [%rd24];
	cvt.u64.u16 	%rd25, %rs1339;
	and.b64  	%rd26, %rd25, 255;
	add.s64 	%rd27, %rd1, %rd26;
	ld.global.u8 	%rs1375, [%rd27];
	cvt.u64.u16 	%rd28, %rs1338;
	and.b64  	%rd29, %rd28, 255;
	add.s64 	%rd30, %rd1, %rd29;
	ld.global.u8 	%rs1583, [%rd30];
	cvt.u64.u16 	%rd31, %rs1337;
	and.b64  	%rd32, %rd31, 255;
	add.s64 	%rd33, %rd1, %rd32;
	ld.global.u8 	%rs1535, [%rd33];
	cvt.u64.u16 	%rd34, %rs1336;
	and.b64  	%rd35, %rd34, 255;
	add.s64 	%rd36, %rd1, %rd35;
	ld.global.u8 	%rs1487, [%rd36];
	cvt.u64.u16 	%rd37, %rs1335;
	and.b64  	%rd38, %rd37, 255;
	add.s64 	%rd39, %rd1, %rd38;
	ld.global.u8 	%rs1439, [%rd39];
	cvt.u64.u16 	%rd40, %rs1334;
	and.b64  	%rd41, %rd40, 255;
	add.s64 	%rd42, %rd1, %rd41;
	ld.global.u8 	%rs1391, [%rd42];
	cvt.u64.u16 	%rd43, %rs1333;
	and.b64  	%rd44, %rd43, 255;
	add.s64 	%rd45, %rd1, %rd44;
	ld.global.u8 	%rs1599, [%rd45];
	cvt.u64.u16 	%rd46, %rs1332;
	and.b64  	%rd47, %rd46, 255;
	add.s64 	%rd48, %rd1, %rd47;
	ld.global.u8 	%rs1551, [%rd48];
	cvt.u64.u16 	%rd49, %rs1331;
	and.b64  	%rd50, %rd49, 255;
	add.s64 	%rd51, %rd1, %rd50;
	ld.global.u8 	%rs1503, [%rd51];
	cvt.u64.u16 	%rd52, %rs1330;
	and.b64  	%rd53, %rd52, 255;
	add.s64 	%rd54, %rd1, %rd53;
	ld.global.u8 	%rs1455, [%rd54];
	cvt.u64.u16 	%rd55, %rs1329;
	and.b64  	%rd56, %rd55, 255;
	add.s64 	%rd57, %rd1, %rd56;
	ld.global.u8 	%rs1407, [%rd57];
	setp.eq.s32 	%p1, %r10, 9;
	@%p1 bra 	$L__BB0_195;
	setp.eq.s16 	%p2, %rs1359, 0;
	mov.b16 	%rs1348, 0;
	@%p2 bra 	$L__BB0_5;
	mov.b16 	%rs1346, 2;
	mov.b16 	%rs1348, 0;
	mov.u16 	%rs1347, %rs1359;
$L__BB0_4:
	and.b16  	%rs613, %rs1347, 255;
	and.b16  	%rs614, %rs1347, 1;
	neg.s16 	%rs615, %rs614;
	and.b16  	%rs616, %rs615, %rs1346;
	cvt.s16.s8 	%rs617, %rs1346;
	xor.b16  	%rs1348, %rs616, %rs1348;
	shl.b16 	%rs618, %rs1346, 1;
	xor.b16  	%rs619, %rs618, 27;
	setp.lt.s16 	%p3, %rs617, 0;
	selp.b16 	%rs1346, %rs619, %rs618, %p3;
	shr.u16 	%rs1347, %rs613, 1;
	setp.gt.u16 	%p4, %rs613, 1;
	@%p4 bra 	$L__BB0_4;
$L__BB0_5:
	mov.b16 	%rs1352, 0;
	@%p2 bra 	$L__BB0_8;
	mov.b16 	%rs1350, 1;
	mov.b16 	%rs1352, 0;
	mov.u16 	%rs1351, %rs1359;
$L__BB0_7:
	and.b16  	%rs624, %rs1351, 255;
	and.b16  	%rs625, %rs1351, 1;
	neg.s16 	%rs626, %rs625;
	and.b16  	%rs627, %rs626, %rs1350;
	cvt.s16.s8 	%rs628, %rs1350;
	xor.b16  	%rs1352, %rs627, %rs1352;
	shl.b16 	%rs629, %rs1350, 1;
	xor.b16  	%rs630, %rs629, 27;
	setp.lt.s16 	%p6, %rs628, 0;
	selp.b16 	%rs1350, %rs630, %rs629, %p6;
	shr.u16 	%rs1351, %rs624, 1;
	setp.gt.u16 	%p7, %rs624, 1;
	@%p7 bra 	$L__BB0_7;
$L__BB0_8:
	mov.b16 	%rs1356, 0;
	@%p2 bra 	$L__BB0_11;
	mov.b16 	%rs1354, 1;
	mov.b16 	%rs1356, 0;
	mov.u16 	%rs1355, %rs1359;
$L__BB0_10:
	and.b16  	%rs635, %rs1355, 255;
	and.b16  	%rs636, %rs1355, 1;
	neg.s16 	%rs637, %rs636;
	and.b16  	%rs638, %rs637, %rs1354;
	cvt.s16.s8 	%rs639, %rs1354;
	xor.b16  	%rs1356, %rs638, %rs1356;
	shl.b16 	%rs640, %rs1354, 1;
	xor.b16  	%rs641, %rs640, 27;
	setp.lt.s16 	%p9, %rs639, 0;
	selp.b16 	%rs1354, %rs641, %rs640, %p9;
	shr.u16 	%rs1355, %rs635, 1;
	setp.gt.u16 	%p10, %rs635, 1;
	@%p10 bra 	$L__BB0_10;
$L__BB0_11:
	mov.b16 	%rs1360, 0;
	@%p2 bra 	$L__BB0_14;
	mov.b16 	%rs1358, 3;
	mov.b16 	%rs1360, 0;
$L__BB0_13:
	and.b16  	%rs646, %rs1359, 255;
	and.b16  	%rs647, %rs1359, 1;
	neg.s16 	%rs648, %rs647;
	and.b16  	%rs649, %rs648, %rs1358;
	cvt.s16.s8 	%rs650, %rs1358;
	xor.b16  	%rs1360, %rs649, %rs1360;
	shl.b16 	%rs651, %rs1358, 1;
	xor.b16  	%rs652, %rs651, 27;
	setp.lt.s16 	%p12, %rs650, 0;
	selp.b16 	%rs1358, %rs652, %rs651, %p12;
	shr.u16 	%rs1359, %rs646, 1;
	setp.gt.u16 	%p13, %rs646, 1;
	@%p13 bra 	$L__BB0_13;
$L__BB0_14:
	setp.eq.s16 	%p14, %rs1375, 0;
	mov.b16 	%rs1364, 0;
	@%p14 bra 	$L__BB0_17;
	mov.b16 	%rs1362, 3;
	mov.b16 	%rs1364, 0;
	mov.u16 	%rs1363, %rs1375;
$L__BB0_16:
	and.b16  	%rs657, %rs1363, 255;
	and.b16  	%rs658, %rs1363, 1;
	neg.s16 	%rs659, %rs658;
	and.b16  	%rs660, %rs659, %rs1362;
	cvt.s16.s8 	%rs661, %rs1362;
	xor.b16  	%rs1364, %rs660, %rs1364;
	shl.b16 	%rs662, %rs1362, 1;
	xor.b16  	%rs663, %rs662, 27;
	setp.lt.s16 	%p15, %rs661, 0;
	selp.b16 	%rs1362, %rs663, %rs662, %p15;
	shr.u16 	%rs1363, %rs657, 1;
	setp.gt.u16 	%p16, %rs657, 1;
	@%p16 bra 	$L__BB0_16;
$L__BB0_17:
	xor.b16  	%rs84, %rs1364, %rs1348;
	mov.b16 	%rs1368, 0;
	@%p14 bra 	$L__BB0_20;
	mov.b16 	%rs1366, 2;
	mov.b16 	%rs1368, 0;
	mov.u16 	%rs1367, %rs1375;
$L__BB0_19:
	and.b16  	%rs668, %rs1367, 255;
	and.b16  	%rs669, %rs1367, 1;
	neg.s16 	%rs670, %rs669;
	and.b16  	%rs671, %rs670, %rs1366;
	cvt.s16.s8 	%rs672, %rs1366;
	xor.b16  	%rs1368, %rs671, %rs1368;
	shl.b16 	%rs673, %rs1366, 1;
	xor.b16  	%rs674, %rs673, 27;
	setp.lt.s16 	%p18, %rs672, 0;
	selp.b16 	%rs1366, %rs674, %rs673, %p18;
	shr.u16 	%rs1367, %rs668, 1;
	setp.gt.u16 	%p19, %rs668, 1;
	@%p19 bra 	$L__BB0_19;
$L__BB0_20:
	xor.b16  	%rs92, %rs1368, %rs1352;
	mov.b16 	%rs1372, 0;
	@%p14 bra 	$L__BB0_23;
	mov.b16 	%rs1370, 1;
	mov.b16 	%rs1372, 0;
	mov.u16 	%rs1371, %rs1375;
$L__BB0_22:
	and.b16  	%rs679, %rs1371, 255;
	and.b16  	%rs680, %rs1371, 1;
	neg.s16 	%rs681, %rs680;
	and.b16  	%rs682, %rs681, %rs1370;
	cvt.s16.s8 	%rs683, %rs1370;
	xor.b16  	%rs1372, %rs682, %rs1372;
	shl.b16 	%rs684, %rs1370, 1;
	xor.b16  	%rs685, %rs684, 27;
	setp.lt.s16 	%p21, %rs683, 0;
	selp.b16 	%rs1370, %rs685, %rs684, %p21;
	shr.u16 	%rs1371, %rs679, 1;
	setp.gt.u16 	%p22, %rs679, 1;
	@%p22 bra 	$L__BB0_22;
$L__BB0_23:
	xor.b16  	%rs100, %rs1372, %rs1356;
	mov.b16 	%rs1376, 0;
	@%p14 bra 	$L__BB0_26;
	mov.b16 	%rs1374, 1;
	mov.b16 	%rs1376, 0;
$L__BB0_25:
	and.b16  	%rs690, %rs1375, 255;
	and.b16  	%rs691, %rs1375, 1;
	neg.s16 	%rs692, %rs691;
	and.b16  	%rs693, %rs692, %rs1374;
	cvt.s16.s8 	%rs694, %rs1374;
	xor.b16  	%rs1376, %rs693, %rs1376;
	shl.b16 	%rs695, %rs1374, 1;
	xor.b16  	%rs696, %rs695, 27;
	setp.lt.s16 	%p24, %rs694, 0;
	selp.b16 	%rs1374, %rs696, %rs695, %p24;
	shr.u16 	%rs1375, %rs690, 1;
	setp.gt.u16 	%p25, %rs690, 1;
	@%p25 bra 	$L__BB0_25;
$L__BB0_26:
	xor.b16  	%rs108, %rs1376, %rs1360;
	setp.eq.s16 	%p26, %rs1391, 0;
	mov.b16 	%rs1380, 0;
	@%p26 bra 	$L__BB0_29;
	mov.b16 	%rs1378, 1;
	mov.b16 	%rs1380, 0;
	mov.u16 	%rs1379, %rs1391;
$L__BB0_28:
	and.b16  	%rs701, %rs1379, 255;
	and.b16  	%rs702, %rs1379, 1;
	neg.s16 	%rs703, %rs702;
	and.b16  	%rs704, %rs703, %rs1378;
	cvt.s16.s8 	%rs705, %rs1378;
	xor.b16  	%rs1380, %rs704, %rs1380;
	shl.b16 	%rs706, %rs1378, 1;
	xor.b16  	%rs707, %rs706, 27;
	setp.lt.s16 	%p27, %rs705, 0;
	selp.b16 	%rs1378, %rs707, %rs706, %p27;
	shr.u16 	%rs1379, %rs701, 1;
	setp.gt.u16 	%p28, %rs701, 1;
	@%p28 bra 	$L__BB0_28;
$L__BB0_29:
	xor.b16  	%rs116, %rs1380, %rs84;
	mov.b16 	%rs1384, 0;
	@%p26 bra 	$L__BB0_32;
	mov.b16 	%rs1382, 3;
	mov.b16 	%rs1384, 0;
	mov.u16 	%rs1383, %rs1391;
$L__BB0_31:
	and.b16  	%rs712, %rs1383, 255;
	and.b16  	%rs713, %rs1383, 1;
	neg.s16 	%rs714, %rs713;
	and.b16  	%rs715, %rs714, %rs1382;
	cvt.s16.s8 	%rs716, %rs1382;
	xor.b16  	%rs1384, %rs715, %rs1384;
	shl.b16 	%rs717, %rs1382, 1;
	xor.b16  	%rs718, %rs717, 27;
	setp.lt.s16 	%p30, %rs716, 0;
	selp.b16 	%rs1382, %rs718, %rs717, %p30;
	shr.u16 	%rs1383, %rs712, 1;
	setp.gt.u16 	%p31, %rs712, 1;
	@%p31 bra 	$L__BB0_31;
$L__BB0_32:
	xor.b16  	%rs124, %rs1384, %rs92;
	mov.b16 	%rs1388, 0;
	@%p26 bra 	$L__BB0_35;
	mov.b16 	%rs1386, 2;
	mov.b16 	%rs1388, 0;
	mov.u16 	%rs1387, %rs1391;
$L__BB0_34:
	and.b16  	%rs723, %rs1387, 255;
	and.b16  	%rs724, %rs1387, 1;
	neg.s16 	%rs725, %rs724;
	and.b16  	%rs726, %rs725, %rs1386;
	cvt.s16.s8 	%rs727, %rs1386;
	xor.b16  	%rs1388, %rs726, %rs1388;
	shl.b16 	%rs728, %rs1386, 1;
	xor.b16  	%rs729, %rs728, 27;
	setp.lt.s16 	%p33, %rs727, 0;
	selp.b16 	%rs1386, %rs729, %rs728, %p33;
	shr.u16 	%rs1387, %rs723, 1;
	setp.gt.u16 	%p34, %rs723, 1;
	@%p34 bra 	$L__BB0_34;
$L__BB0_35:
	xor.b16  	%rs132, %rs1388, %rs100;
	mov.b16 	%rs1392, 0;
	@%p26 bra 	$L__BB0_38;
	mov.b16 	%rs1390, 1;
	mov.b16 	%rs1392, 0;
$L__BB0_37:
	and.b16  	%rs734, %rs1391, 255;
	and.b16  	%rs735, %rs1391, 1;
	neg.s16 	%rs736, %rs735;
	and.b16  	%rs737, %rs736, %rs1390;
	cvt.s16.s8 	%rs738, %rs1390;
	xor.b16  	%rs1392, %rs737, %rs1392;
	shl.b16 	%rs739, %rs1390, 1;
	xor.b16  	%rs740, %rs739, 27;
	setp.lt.s16 	%p36, %rs738, 0;
	selp.b16 	%rs1390, %rs740, %rs739, %p36;
	shr.u16 	%rs1391, %rs734, 1;
	setp.gt.u16 	%p37, %rs734, 1;
	@%p37 bra 	$L__BB0_37;
$L__BB0_38:
	xor.b16  	%rs140, %rs1392, %rs108;
	setp.eq.s16 	%p38, %rs1407, 0;
	mov.b16 	%rs1396, 0;
	@%p38 bra 	$L__BB0_41;
	mov.b16 	%rs1394, 1;
	mov.b16 	%rs1396, 0;
	mov.u16 	%rs1395, %rs1407;
$L__BB0_40:
	and.b16  	%rs745, %rs1395, 255;
	and.b16  	%rs746, %rs1395, 1;
	neg.s16 	%rs747, %rs746;
	and.b16  	%rs748, %rs747, %rs1394;
	cvt.s16.s8 	%rs749, %rs1394;
	xor.b16  	%rs1396, %rs748, %rs1396;
	shl.b16 	%rs750, %rs1394, 1;
	xor.b16  	%rs751, %rs750, 27;
	setp.lt.s16 	%p39, %rs749, 0;
	selp.b16 	%rs1394, %rs751, %rs750, %p39;
	shr.u16 	%rs1395, %rs745, 1;
	setp.gt.u16 	%p40, %rs745, 1;
	@%p40 bra 	$L__BB0_40;
$L__BB0_41:
	xor.b16  	%rs1359, %rs1396, %rs116;
	mov.b16 	%rs1400, 0;
	@%p38 bra 	$L__BB0_44;
	mov.b16 	%rs1398, 1;
	mov.b16 	%rs1400, 0;
	mov.u16 	%rs1399, %rs1407;
$L__BB0_43:
	and.b16  	%rs756, %rs1399, 255;
	and.b16  	%rs757, %rs1399, 1;
	neg.s16 	%rs758, %rs757;
	and.b16  	%rs759, %rs758, %rs1398;
	cvt.s16.s8 	%rs760, %rs1398;
	xor.b16  	%rs1400, %rs759, %rs1400;
	shl.b16 	%rs761, %rs1398, 1;
	xor.b16  	%rs762, %rs761, 27;
	setp.lt.s16 	%p42, %rs760, 0;
	selp.b16 	%rs1398, %rs762, %rs761, %p42;
	shr.u16 	%rs1399, %rs756, 1;
	setp.gt.u16 	%p43, %rs756, 1;
	@%p43 bra 	$L__BB0_43;
$L__BB0_44:
	xor.b16  	%rs1375, %rs1400, %rs124;
	mov.b16 	%rs1404, 0;
	@%p38 bra 	$L__BB0_47;
	mov.b16 	%rs1402, 3;
	mov.b16 	%rs1404, 0;
	mov.u16 	%rs1403, %rs1407;
$L__BB0_46:
	and.b16  	%rs767, %rs1403, 255;
	and.b16  	%rs768, %rs1403, 1;
	neg.s16 	%rs769, %rs768;
	and.b16  	%rs770, %rs769, %rs1402;
	cvt.s16.s8 	%rs771, %rs1402;
	xor.b16  	%rs1404, %rs770, %rs1404;
	shl.b16 	%rs772, %rs1402, 1;
	xor.b16  	%rs773, %rs772, 27;
	setp.lt.s16 	%p45, %rs771, 0;
	selp.b16 	%rs1402, %rs773, %rs772, %p45;
	shr.u16 	%rs1403, %rs767, 1;
	setp.gt.u16 	%p46, %rs767, 1;
	@%p46 bra 	$L__BB0_46;
$L__BB0_47:
	xor.b16  	%rs1391, %rs1404, %rs132;
	mov.b16 	%rs1408, 0;
	@%p38 bra 	$L__BB0_50;
	mov.b16 	%rs1406, 2;
	mov.b16 	%rs1408, 0;
$L__BB0_49:
	and.b16  	%rs778, %rs1407, 255;
	and.b16  	%rs779, %rs1407, 1;
	neg.s16 	%rs780, %rs779;
	and.b16  	%rs781, %rs780, %rs1406;
	cvt.s16.s8 	%rs782, %rs1406;
	xor.b16  	%rs1408, %rs781, %rs1408;
	shl.b16 	%rs783, %rs1406, 1;
	xor.b16  	%rs784, %rs783, 27;
	setp.lt.s16 	%p48, %rs782, 0;
	selp.b16 	%rs1406, %rs784, %rs783, %p48;
	shr.u16 	%rs1407, %rs778, 1;
	setp.gt.u16 	%p49, %rs778, 1;
	@%p49 bra 	$L__BB0_49;
$L__BB0_50:
	xor.b16  	%rs1407, %rs1408, %rs140;
	setp.eq.s16 	%p50, %rs1423, 0;
	mov.b16 	%rs1412, 0;
	@%p50 bra 	$L__BB0_53;
	mov.b16 	%rs1410, 2;
	mov.b16 	%rs1412, 0;
	mov.u16 	%rs1411, %rs1423;
$L__BB0_52:
	and.b16  	%rs789, %rs1411, 255;
	and.b16  	%rs790, %rs1411, 1;
	neg.s16 	%rs791, %rs790;
	and.b16  	%rs792, %rs791, %rs1410;
	cvt.s16.s8 	%rs793, %rs1410;
	xor.b16  	%rs1412, %rs792, %rs1412;
	shl.b16 	%rs794, %rs1410, 1;
	xor.b16  	%rs795, %rs794, 27;
	setp.lt.s16 	%p51, %rs793, 0;
	selp.b16 	%rs1410, %rs795, %rs794, %p51;
	shr.u16 	%rs1411, %rs789, 1;
	setp.gt.u16 	%p52, %rs789, 1;
	@%p52 bra 	$L__BB0_52;
$L__BB0_53:
	mov.b16 	%rs1416, 0;
	@%p50 bra 	$L__BB0_56;
	mov.b16 	%rs1414, 1;
	mov.b16 	%rs1416, 0;
	mov.u16 	%rs1415, %rs1423;
$L__BB0_55:
	and.b16  	%rs800, %rs1415, 255;
	and.b16  	%rs801, %rs1415, 1;
	neg.s16 	%rs802, %rs801;
	and.b16  	%rs803, %rs802, %rs1414;
	cvt.s16.s8 	%rs804, %rs1414;
	xor.b16  	%rs1416, %rs803, %rs1416;
	shl.b16 	%rs805, %rs1414, 1;
	xor.b16  	%rs806, %rs805, 27;
	setp.lt.s16 	%p54, %rs804, 0;
	selp.b16 	%rs1414, %rs806, %rs805, %p54;
	shr.u16 	%rs1415, %rs800, 1;
	setp.gt.u16 	%p55, %rs800, 1;
	@%p55 bra 	$L__BB0_55;
$L__BB0_56:
	mov.b16 	%rs1420, 0;
	@%p50 bra 	$L__BB0_59;
	mov.b16 	%rs1418, 1;
	mov.b16 	%rs1420, 0;
	mov.u16 	%rs1419, %rs1423;
$L__BB0_58:
	and.b16  	%rs811, %rs1419, 255;
	and.b16  	%rs812, %rs1419, 1;
	neg.s16 	%rs813, %rs812;
	and.b16  	%rs814, %rs813, %rs1418;
	cvt.s16.s8 	%rs815, %rs1418;
	xor.b16  	%rs1420, %rs814, %rs1420;
	shl.b16 	%rs816, %rs1418, 1;
	xor.b16  	%rs817, %rs816, 27;
	setp.lt.s16 	%p57, %rs815, 0;
	selp.b16 	%rs1418, %rs817, %rs816, %p57;
	shr.u16 	%rs1419, %rs811, 1;
	setp.gt.u16 	%p58, %rs811, 1;
	@%p58 bra 	$L__BB0_58;
$L__BB0_59:
	mov.b16 	%rs1424, 0;
	@%p50 bra 	$L__BB0_62;
	mov.b16 	%rs1422, 3;
	mov.b16 	%rs1424, 0;
$L__BB0_61:
	and.b16  	%rs822, %rs1423, 255;
	and.b16  	%rs823, %rs1423, 1;
	neg.s16 	%rs824, %rs823;
	and.b16  	%rs825, %rs824, %rs1422;
	cvt.s16.s8 	%rs826, %rs1422;
	xor.b16  	%rs1424, %rs825, %rs1424;
	shl.b16 	%rs827, %rs1422, 1;
	xor.b16  	%rs828, %rs827, 27;
	setp.lt.s16 	%p60, %rs826, 0;
	selp.b16 	%rs1422, %rs828, %rs827, %p60;
	shr.u16 	%rs1423, %rs822, 1;
	setp.gt.u16 	%p61, %rs822, 1;
	@%p61 bra 	$L__BB0_61;
$L__BB0_62:
	setp.eq.s16 	%p62, %rs1439, 0;
	mov.b16 	%rs1428, 0;
	@%p62 bra 	$L__BB0_65;
	mov.b16 	%rs1426, 3;
	mov.b16 	%rs1428, 0;
	mov.u16 	%rs1427, %rs1439;
$L__BB0_64:
	and.b16  	%rs833, %rs1427, 255;
	and.b16  	%rs834, %rs1427, 1;
	neg.s16 	%rs835, %rs834;
	and.b16  	%rs836, %rs835, %rs1426;
	cvt.s16.s8 	%rs837, %rs1426;
	xor.b16  	%rs1428, %rs836, %rs1428;
	shl.b16 	%rs838, %rs1426, 1;
	xor.b16  	%rs839, %rs838, 27;
	setp.lt.s16 	%p63, %rs837, 0;
	selp.b16 	%rs1426, %rs839, %rs838, %p63;
	shr.u16 	%rs1427, %rs833, 1;
	setp.gt.u16 	%p64, %rs833, 1;
	@%p64 bra 	$L__BB0_64;
$L__BB0_65:
	xor.b16  	%rs208, %rs1428, %rs1412;
	mov.b16 	%rs1432, 0;
	@%p62 bra 	$L__BB0_68;
	mov.b16 	%rs1430, 2;
	mov.b16 	%rs1432, 0;
	mov.u16 	%rs1431, %rs1439;
$L__BB0_67:
	and.b16  	%rs844, %rs1431, 255;
	and.b16  	%rs845, %rs1431, 1;
	neg.s16 	%rs846, %rs845;
	and.b16  	%rs847, %rs846, %rs1430;
	cvt.s16.s8 	%rs848, %rs1430;
	xor.b16  	%rs1432, %rs847, %rs1432;
	shl.b16 	%rs849, %rs1430, 1;
	xor.b16  	%rs850, %rs849, 27;
	setp.lt.s16 	%p66, %rs848, 0;
	selp.b16 	%rs1430, %rs850, %rs849, %p66;
	shr.u16 	%rs1431, %rs844, 1;
	setp.gt.u16 	%p67, %rs844, 1;
	@%p67 bra 	$L__BB0_67;
$L__BB0_68:
	xor.b16  	%rs216, %rs1432, %rs1416;
	mov.b16 	%rs1436, 0;
	@%p62 bra 	$L__BB0_71;
	mov.b16 	%rs1434, 1;
	mov.b16 	%rs1436, 0;
	mov.u16 	%rs1435, %rs1439;
$L__BB0_70:
	and.b16  	%rs855, %rs1435, 255;
	and.b16  	%rs856, %rs1435, 1;
	neg.s16 	%rs857, %rs856;
	and.b16  	%rs858, %rs857, %rs1434;
	cvt.s16.s8 	%rs859, %rs1434;
	xor.b16  	%rs1436, %rs858, %rs1436;
	shl.b16 	%rs860, %rs1434, 1;
	xor.b16  	%rs861, %rs860, 27;
	setp.lt.s16 	%p69, %rs859, 0;
	selp.b16 	%rs1434, %rs861, %rs860, %p69;
	shr.u16 	%rs1435, %rs855, 1;
	setp.gt.u16 	%p70, %rs855, 1;
	@%p70 bra 	$L__BB0_70;
$L__BB0_71:
	xor.b16  	%rs224, %rs1436, %rs1420;
	mov.b16 	%rs1440, 0;
	@%p62 bra 	$L__BB0_74;
	mov.b16 	%rs1438, 1;
	mov.b16 	%rs1440, 0;
$L__BB0_73:
	and.b16  	%rs866, %rs1439, 255;
	and.b16  	%rs867, %rs1439, 1;
	neg.s16 	%rs868, %rs867;
	and.b16  	%rs869, %rs868, %rs1438;
	cvt.s16.s8 	%rs870, %rs1438;
	xor.b16  	%rs1440, %rs869, %rs1440;
	shl.b16 	%rs871, %rs1438, 1;
	xor.b16  	%rs872, %rs871, 27;
	setp.lt.s16 	%p72, %rs870, 0;
	selp.b16 	%rs1438, %rs872, %rs871, %p72;
	shr.u16 	%rs1439, %rs866, 1;
	setp.gt.u16 	%p73, %rs866, 1;
	@%p73 bra 	$L__BB0_73;
$L__BB0_74:
	xor.b16  	%rs232, %rs1440, %rs1424;
	setp.eq.s16 	%p74, %rs1455, 0;
	mov.b16 	%rs1444, 0;
	@%p74 bra 	$L__BB0_77;
	mov.b16 	%rs1442, 1;
	mov.b16 	%rs1444, 0;
	mov.u16 	%rs1443, %rs1455;
$L__BB0_76:
	and.b16  	%rs877, %rs1443, 255;
	and.b16  	%rs878, %rs1443, 1;
	neg.s16 	%rs879, %rs878;
	and.b16  	%rs880, %rs879, %rs1442;
	cvt.s16.s8 	%rs881, %rs1442;
	xor.b16  	%rs1444, %rs880, %rs1444;
	shl.b16 	%rs882, %rs1442, 1;
	xor.b16  	%rs883, %rs882, 27;
	setp.lt.s16 	%p75, %rs881, 0;
	selp.b16 	%rs1442, %rs883, %rs882, %p75;
	shr.u16 	%rs1443, %rs877, 1;
	setp.gt.u16 	%p76, %rs877, 1;
	@%p76 bra 	$L__BB0_76;
$L__BB0_77:
	xor.b16  	%rs240, %rs1444, %rs208;
	mov.b16 	%rs1448, 0;
	@%p74 bra 	$L__BB0_80;
	mov.b16 	%rs1446, 3;
	mov.b16 	%rs1448, 0;
	mov.u16 	%rs1447, %rs1455;
$L__BB0_79:
	and.b16  	%rs888, %rs1447, 255;
	and.b16  	%rs889, %rs1447, 1;
	neg.s16 	%rs890, %rs889;
	and.b16  	%rs891, %rs890, %rs1446;
	cvt.s16.s8 	%rs892, %rs1446;
	xor.b16  	%rs1448, %rs891, %rs1448;
	shl.b16 	%rs893, %rs1446, 1;
	xor.b16  	%rs894, %rs893, 27;
	setp.lt.s16 	%p78, %rs892, 0;
	selp.b16 	%rs1446, %rs894, %rs893, %p78;
	shr.u16 	%rs1447, %rs888, 1;
	setp.gt.u16 	%p79, %rs888, 1;
	@%p79 bra 	$L__BB0_79;
$L__BB0_80:
	xor.b16  	%rs248, %rs1448, %rs216;
	mov.b16 	%rs1452, 0;
	@%p74 bra 	$L__BB0_83;
	mov.b16 	%rs1450, 2;
	mov.b16 	%rs1452, 0;
	mov.u16 	%rs1451, %rs1455;
$L__BB0_82:
	and.b16  	%rs899, %rs1451, 255;
	and.b16  	%rs900, %rs1451, 1;
	neg.s16 	%rs901, %rs900;
	and.b16  	%rs902, %rs901, %rs1450;
	cvt.s16.s8 	%rs903, %rs1450;
	xor.b16  	%rs1452, %rs902, %rs1452;
	shl.b16 	%rs904, %rs1450, 1;
	xor.b16  	%rs905, %rs904, 27;
	setp.lt.s16 	%p81, %rs903, 0;
	selp.b16 	%rs1450, %rs905, %rs904, %p81;
	shr.u16 	%rs1451, %rs899, 1;
	setp.gt.u16 	%p82, %rs899, 1;
	@%p82 bra 	$L__BB0_82;
$L__BB0_83:
	xor.b16  	%rs256, %rs1452, %rs224;
	mov.b16 	%rs1456, 0;
	@%p74 bra 	$L__BB0_86;
	mov.b16 	%rs1454, 1;
	mov.b16 	%rs1456, 0;
$L__BB0_85:
	and.b16  	%rs910, %rs1455, 255;
	and.b16  	%rs911, %rs1455, 1;
	neg.s16 	%rs912, %rs911;
	and.b16  	%rs913, %rs912, %rs1454;
	cvt.s16.s8 	%rs914, %rs1454;
	xor.b16  	%rs1456, %rs913, %rs1456;
	shl.b16 	%rs915, %rs1454, 1;
	xor.b16  	%rs916, %rs915, 27;
	setp.lt.s16 	%p84, %rs914, 0;
	selp.b16 	%rs1454, %rs916, %rs915, %p84;
	shr.u16 	%rs1455, %rs910, 1;
	setp.gt.u16 	%p85, %rs910, 1;
	@%p85 bra 	$L__BB0_85;
$L__BB0_86:
	xor.b16  	%rs264, %rs1456, %rs232;
	setp.eq.s16 	%p86, %rs1471, 0;
	mov.b16 	%rs1460, 0;
	@%p86 bra 	$L__BB0_89;
	mov.b16 	%rs1458, 1;
	mov.b16 	%rs1460, 0;
	mov.u16 	%rs1459, %rs1471;
$L__BB0_88:
	and.b16  	%rs921, %rs1459, 255;
	and.b16  	%rs922, %rs1459, 1;
	neg.s16 	%rs923, %rs922;
	and.b16  	%rs924, %rs923, %rs1458;
	cvt.s16.s8 	%rs925, %rs1458;
	xor.b16  	%rs1460, %rs924, %rs1460;
	shl.b16 	%rs926, %rs1458, 1;
	xor.b16  	%rs927, %rs926, 27;
	setp.lt.s16 	%p87, %rs925, 0;
	selp.b16 	%rs1458, %rs927, %rs926, %p87;
	shr.u16 	%rs1459, %rs921, 1;
	setp.gt.u16 	%p88, %rs921, 1;
	@%p88 bra 	$L__BB0_88;
$L__BB0_89:
	xor.b16  	%rs1423, %rs1460, %rs240;
	mov.b16 	%rs1464, 0;
	@%p86 bra 	$L__BB0_92;
	mov.b16 	%rs1462, 1;
	mov.b16 	%rs1464, 0;
	mov.u16 	%rs1463, %rs1471;
$L__BB0_91:
	and.b16  	%rs932, %rs1463, 255;
	and.b16  	%rs933, %rs1463, 1;
	neg.s16 	%rs934, %rs933;
	and.b16  	%rs935, %rs934, %rs1462;
	cvt.s16.s8 	%rs936, %rs1462;
	xor.b16  	%rs1464, %rs935, %rs1464;
	shl.b16 	%rs937, %rs1462, 1;
	xor.b16  	%rs938, %rs937, 27;
	setp.lt.s16 	%p90, %rs936, 0;
	selp.b16 	%rs1462, %rs938, %rs937, %p90;
	shr.u16 	%rs1463, %rs932, 1;
	setp.gt.u16 	%p91, %rs932, 1;
	@%p91 bra 	$L__BB0_91;
$L__BB0_92:
	xor.b16  	%rs1439, %rs1464, %rs248;
	mov.b16 	%rs1468, 0;
	@%p86 bra 	$L__BB0_95;
	mov.b16 	%rs1466, 3;
	mov.b16 	%rs1468, 0;
	mov.u16 	%rs1467, %rs1471;
$L__BB0_94:
	and.b16  	%rs943, %rs1467, 255;
	and.b16  	%rs944, %rs1467, 1;
	neg.s16 	%rs945, %rs944;
	and.b16  	%rs946, %rs945, %rs1466;
	cvt.s16.s8 	%rs947, %rs1466;
	xor.b16  	%rs1468, %rs946, %rs1468;
	shl.b16 	%rs948, %rs1466, 1;
	xor.b16  	%rs949, %rs948, 27;
	setp.lt.s16 	%p93, %rs947, 0;
	selp.b16 	%rs1466, %rs949, %rs948, %p93;
	shr.u16 	%rs1467, %rs943, 1;
	setp.gt.u16 	%p94, %rs943, 1;
	@%p94 bra 	$L__BB0_94;
$L__BB0_95:
	xor.b16  	%rs1455, %rs1468, %rs256;
	mov.b16 	%rs1472, 0;
	@%p86 bra 	$L__BB0_98;
	mov.b16 	%rs1470, 2;
	mov.b16 	%rs1472, 0;
$L__BB0_97:
	and.b16  	%rs954, %rs1471, 255;
	and.b16  	%rs955, %rs1471, 1;
	neg.s16 	%rs956, %rs955;
	and.b16  	%rs957, %rs956, %rs1470;
	cvt.s16.s8 	%rs958, %rs1470;
	xor.b16  	%rs1472, %rs957, %rs1472;
	shl.b16 	%rs959, %rs1470, 1;
	xor.b16  	%rs960, %rs959, 27;
	setp.lt.s16 	%p96, %rs958, 0;
	selp.b16 	%rs1470, %rs960, %rs959, %p96;
	shr.u16 	%rs1471, %rs954, 1;
	setp.gt.u16 	%p97, %rs954, 1;
	@%p97 bra 	$L__BB0_97;
$L__BB0_98:
	xor.b16  	%rs1471, %rs1472, %rs264;
	setp.eq.s16 	%p98, %rs1487, 0;
	mov.b16 	%rs1476, 0;
	@%p98 bra 	$L__BB0_101;
	mov.b16 	%rs1474, 2;
	mov.b16 	%rs1476, 0;
	mov.u16 	%rs1475, %rs1487;
$L__BB0_100:
	and.b16  	%rs965, %rs1475, 255;
	and.b16  	%rs966, %rs1475, 1;
	neg.s16 	%rs967, %rs966;
	and.b16  	%rs968, %rs967, %rs1474;
	cvt.s16.s8 	%rs969, %rs1474;
	xor.b16  	%rs1476, %rs968, %rs1476;
	shl.b16 	%rs970, %rs1474, 1;
	xor.b16  	%rs971, %rs970, 27;
	setp.lt.s16 	%p99, %rs969, 0;
	selp.b16 	%rs1474, %rs971, %rs970, %p99;
	shr.u16 	%rs1475, %rs965, 1;
	setp.gt.u16 	%p100, %rs965, 1;
	@%p100 bra 	$L__BB0_100;
$L__BB0_101:
	mov.b16 	%rs1480, 0;
	@%p98 bra 	$L__BB0_104;
	mov.b16 	%rs1478, 1;
	mov.b16 	%rs1480, 0;
	mov.u16 	%rs1479, %rs1487;
$L__BB0_103:
	and.b16  	%rs976, %rs1479, 255;
	and.b16  	%rs977, %rs1479, 1;
	neg.s16 	%rs978, %rs977;
	and.b16  	%rs979, %rs978, %rs1478;
	cvt.s16.s8 	%rs980, %rs1478;
	xor.b16  	%rs1480, %rs979, %rs1480;
	shl.b16 	%rs981, %rs1478, 1;
	xor.b16  	%rs982, %rs981, 27;
	setp.lt.s16 	%p102, %rs980, 0;
	selp.b16 	%rs1478, %rs982, %rs981, %p102;
	shr.u16 	%rs1479, %rs976, 1;
	setp.gt.u16 	%p103, %rs976, 1;
	@%p103 bra 	$L__BB0_103;
$L__BB0_104:
	mov.b16 	%rs1484, 0;
	@%p98 bra 	$L__BB0_107;
	mov.b16 	%rs1482, 1;
	mov.b16 	%rs1484, 0;
	mov.u16 	%rs1483, %rs1487;
$L__BB0_106:
	and.b16  	%rs987, %rs1483, 255;
	and.b16  	%rs988, %rs1483, 1;
	neg.s16 	%rs989, %rs988;
	and.b16  	%rs990, %rs989, %rs1482;
	cvt.s16.s8 	%rs991, %rs1482;
	xor.b16  	%rs1484, %rs990, %rs1484;
	shl.b16 	%rs992, %rs1482, 1;
	xor.b16  	%rs993, %rs992, 27;
	setp.lt.s16 	%p105, %rs991, 0;
	selp.b16 	%rs1482, %rs993, %rs992, %p105;
	shr.u16 	%rs1483, %rs987, 1;
	setp.gt.u16 	%p106, %rs987, 1;
	@%p106 bra 	$L__BB0_106;
$L__BB0_107:
	mov.b16 	%rs1488, 0;
	@%p98 bra 	$L__BB0_110;
	mov.b16 	%rs1486, 3;
	mov.b16 	%rs1488, 0;
$L__BB0_109:
	and.b16  	%rs998, %rs1487, 255;
	and.b16  	%rs999, %rs1487, 1;
	neg.s16 	%rs1000, %rs999;
	and.b16  	%rs1001, %rs1000, %rs1486;
	cvt.s16.s8 	%rs1002, %rs1486;
	xor.b16  	%rs1488, %rs1001, %rs1488;
	shl.b16 	%rs1003, %rs1486, 1;
	xor.b16  	%rs1004, %rs1003, 27;
	setp.lt.s16 	%p108, %rs1002, 0;
	selp.b16 	%rs1486, %rs1004, %rs1003, %p108;
	shr.u16 	%rs1487, %rs998, 1;
	setp.gt.u16 	%p109, %rs998, 1;
	@%p109 bra 	$L__BB0_109;
$L__BB0_110:
	setp.eq.s16 	%p110, %rs1503, 0;
	mov.b16 	%rs1492, 0;
	@%p110 bra 	$L__BB0_113;
	mov.b16 	%rs1490, 3;
	mov.b16 	%rs1492, 0;
	mov.u16 	%rs1491, %rs1503;
$L__BB0_112:
	and.b16  	%rs1009, %rs1491, 255;
	and.b16  	%rs1010, %rs1491, 1;
	neg.s16 	%rs1011, %rs1010;
	and.b16  	%rs1012, %rs1011, %rs1490;
	cvt.s16.s8 	%rs1013, %rs1490;
	xor.b16  	%rs1492, %rs1012, %rs1492;
	shl.b16 	%rs1014, %rs1490, 1;
	xor.b16  	%rs1015, %rs1014, 27;
	setp.lt.s16 	%p111, %rs1013, 0;
	selp.b16 	%rs1490, %rs1015, %rs1014, %p111;
	shr.u16 	%rs1491, %rs1009, 1;
	setp.gt.u16 	%p112, %rs1009, 1;
	@%p112 bra 	$L__BB0_112;
$L__BB0_113:
	xor.b16  	%rs332, %rs1492, %rs1476;
	mov.b16 	%rs1496, 0;
	@%p110 bra 	$L__BB0_116;
	mov.b16 	%rs1494, 2;
	mov.b16 	%rs1496, 0;
	mov.u16 	%rs1495, %rs1503;
$L__BB0_115:
	and.b16  	%rs1020, %rs1495, 255;
	and.b16  	%rs1021, %rs1495, 1;
	neg.s16 	%rs1022, %rs1021;
	and.b16  	%rs1023, %rs1022, %rs1494;
	cvt.s16.s8 	%rs1024, %rs1494;
	xor.b16  	%rs1496, %rs1023, %rs1496;
	shl.b16 	%rs1025, %rs1494, 1;
	xor.b16  	%rs1026, %rs1025, 27;
	setp.lt.s16 	%p114, %rs1024, 0;
	selp.b16 	%rs1494, %rs1026, %rs1025, %p114;
	shr.u16 	%rs1495, %rs1020, 1;
	setp.gt.u16 	%p115, %rs1020, 1;
	@%p115 bra 	$L__BB0_115;
$L__BB0_116:
	xor.b16  	%rs340, %rs1496, %rs1480;
	mov.b16 	%rs1500, 0;
	@%p110 bra 	$L__BB0_119;
	mov.b16 	%rs1498, 1;
	mov.b16 	%rs1500, 0;
	mov.u16 	%rs1499, %rs1503;
$L__BB0_118:
	and.b16  	%rs1031, %rs1499, 255;
	and.b16  	%rs1032, %rs1499, 1;
	neg.s16 	%rs1033, %rs1032;
	and.b16  	%rs1034, %rs1033, %rs1498;
	cvt.s16.s8 	%rs1035, %rs1498;
	xor.b16  	%rs1500, %rs1034, %rs1500;
	shl.b16 	%rs1036, %rs1498, 1;
	xor.b16  	%rs1037, %rs1036, 27;
	setp.lt.s16 	%p117, %rs1035, 0;
	selp.b16 	%rs1498, %rs1037, %rs1036, %p117;
	shr.u16 	%rs1499, %rs1031, 1;
	setp.gt.u16 	%p118, %rs1031, 1;
	@%p118 bra 	$L__BB0_118;
$L__BB0_119:
	xor.b16  	%rs348, %rs1500, %rs1484;
	mov.b16 	%rs1504, 0;
	@%p110 bra 	$L__BB0_122;
	mov.b16 	%rs1502, 1;
	mov.b16 	%rs1504, 0;
$L__BB0_121:
	and.b16  	%rs1042, %rs1503, 255;
	and.b16  	%rs1043, %rs1503, 1;
	neg.s16 	%rs1044, %rs1043;
	and.b16  	%rs1045, %rs1044, %rs1502;
	cvt.s16.s8 	%rs1046, %rs1502;
	xor.b16  	%rs1504, %rs1045, %rs1504;
	shl.b16 	%rs1047, %rs1502, 1;
	xor.b16  	%rs1048, %rs1047, 27;
	setp.lt.s16 	%p120, %rs1046, 0;
	selp.b16 	%rs1502, %rs1048, %rs1047, %p120;
	shr.u16 	%rs1503, %rs1042, 1;
	setp.gt.u16 	%p121, %rs1042, 1;
	@%p121 bra 	$L__BB0_121;
$L__BB0_122:
	xor.b16  	%rs356, %rs1504, %rs1488;
	setp.eq.s16 	%p122, %rs1519, 0;
	mov.b16 	%rs1508, 0;
	@%p122 bra 	$L__BB0_125;
	mov.b16 	%rs1506, 1;
	mov.b16 	%rs1508, 0;
	mov.u16 	%rs1507, %rs1519;
$L__BB0_124:
	and.b16  	%rs1053, %rs1507, 255;
	and.b16  	%rs1054, %rs1507, 1;
	neg.s16 	%rs1055, %rs1054;
	and.b16  	%rs1056, %rs1055, %rs1506;
	cvt.s16.s8 	%rs1057, %rs1506;
	xor.b16  	%rs1508, %rs1056, %rs1508;
	shl.b16 	%rs1058, %rs1506, 1;
	xor.b16  	%rs1059, %rs1058, 27;
	setp.lt.s16 	%p123, %rs1057, 0;
	selp.b16 	%rs1506, %rs1059, %rs1058, %p123;
	shr.u16 	%rs1507, %rs1053, 1;
	setp.gt.u16 	%p124, %rs1053, 1;
	@%p124 bra 	$L__BB0_124;
$L__BB0_125:
	xor.b16  	%rs364, %rs1508, %rs332;
	mov.b16 	%rs1512, 0;
	@%p122 bra 	$L__BB0_128;
	mov.b16 	%rs1510, 3;
	mov.b16 	%rs1512, 0;
	mov.u16 	%rs1511, %rs1519;
$L__BB0_127:
	and.b16  	%rs1064, %rs1511, 255;
	and.b16  	%rs1065, %rs1511, 1;
	neg.s16 	%rs1066, %rs1065;
	and.b16  	%rs1067, %rs1066, %rs1510;
	cvt.s16.s8 	%rs1068, %rs1510;
	xor.b16  	%rs1512, %rs1067, %rs1512;
	shl.b16 	%rs1069, %rs1510, 1;
	xor.b16  	%rs1070, %rs1069, 27;
	setp.lt.s16 	%p126, %rs1068, 0;
	selp.b16 	%rs1510, %rs1070, %rs1069, %p126;
	shr.u16 	%rs1511, %rs1064, 1;
	setp.gt.u16 	%p127, %rs1064, 1;
	@%p127 bra 	$L__BB0_127;
$L__BB0_128:
	xor.b16  	%rs372, %rs1512, %rs340;
	mov.b16 	%rs1516, 0;
	@%p122 bra 	$L__BB0_131;
	mov.b16 	%rs1514, 2;
	mov.b16 	%rs1516, 0;
	mov.u16 	%rs1515, %rs1519;
$L__BB0_130:
	and.b16  	%rs1075, %rs1515, 255;
	and.b16  	%rs1076, %rs1515, 1;
	neg.s16 	%rs1077, %rs1076;
	and.b16  	%rs1078, %rs1077, %rs1514;
	cvt.s16.s8 	%rs1079, %rs1514;
	xor.b16  	%rs1516, %rs1078, %rs1516;
	shl.b16 	%rs1080, %rs1514, 1;
	xor.b16  	%rs1081, %rs1080, 27;
	setp.lt.s16 	%p129, %rs1079, 0;
	selp.b16 	%rs1514, %rs1081, %rs1080, %p129;
	shr.u16 	%rs1515, %rs1075, 1;
	setp.gt.u16 	%p130, %rs1075, 1;
	@%p130 bra 	$L__BB0_130;
$L__BB0_131:
	xor.b16  	%rs380, %rs1516, %rs348;
	mov.b16 	%rs1520, 0;
	@%p122 bra 	$L__BB0_134;
	mov.b16 	%rs1518, 1;
	mov.b16 	%rs1520, 0;
$L__BB0_133:
	and.b16  	%rs1086, %rs1519, 255;
	and.b16  	%rs1087, %rs1519, 1;
	neg.s16 	%rs1088, %rs1087;
	and.b16  	%rs1089, %rs1088, %rs1518;
	cvt.s16.s8 	%rs1090, %rs1518;
	xor.b16  	%rs1520, %rs1089, %rs1520;
	shl.b16 	%rs1091, %rs1518, 1;
	xor.b16  	%rs1092, %rs1091, 27;
	setp.lt.s16 	%p132, %rs1090, 0;
	selp.b16 	%rs1518, %rs1092, %rs1091, %p132;
	shr.u16 	%rs1519, %rs1086, 1;
	setp.gt.u16 	%p133, %rs1086, 1;
	@%p133 bra 	$L__BB0_133;
$L__BB0_134:
	xor.b16  	%rs388, %rs1520, %rs356;
	setp.eq.s16 	%p134, %rs1535, 0;
	mov.b16 	%rs1524, 0;
	@%p134 bra 	$L__BB0_137;
	mov.b16 	%rs1522, 1;
	mov.b16 	%rs1524, 0;
	mov.u16 	%rs1523, %rs1535;
$L__BB0_136:
	and.b16  	%rs1097, %rs1523, 255;
	and.b16  	%rs1098, %rs1523, 1;
	neg.s16 	%rs1099, %rs1098;
	and.b16  	%rs1100, %rs1099, %rs1522;
	cvt.s16.s8 	%rs1101, %rs1522;
	xor.b16  	%rs1524, %rs1100, %rs1524;
	shl.b16 	%rs1102, %rs1522, 1;
	xor.b16  	%rs1103, %rs1102, 27;
	setp.lt.s16 	%p135, %rs1101, 0;
	selp.b16 	%rs1522, %rs1103, %rs1102, %p135;
	shr.u16 	%rs1523, %rs1097, 1;
	setp.gt.u16 	%p136, %rs1097, 1;
	@%p136 bra 	$L__BB0_136;
$L__BB0_137:
	xor.b16  	%rs1487, %rs1524, %rs364;
	mov.b16 	%rs1528, 0;
	@%p134 bra 	$L__BB0_140;
	mov.b16 	%rs1526, 1;
	mov.b16 	%rs1528, 0;
	mov.u16 	%rs1527, %rs1535;
$L__BB0_139:
	and.b16  	%rs1108, %rs1527, 255;
	and.b16  	%rs1109, %rs1527, 1;
	neg.s16 	%rs1110, %rs1109;
	and.b16  	%rs1111, %rs1110, %rs1526;
	cvt.s16.s8 	%rs1112, %rs1526;
	xor.b16  	%rs1528, %rs1111, %rs1528;
	shl.b16 	%rs1113, %rs1526, 1;
	xor.b16  	%rs1114, %rs1113, 27;
	setp.lt.s16 	%p138, %rs1112, 0;
	selp.b16 	%rs1526, %rs1114, %rs1113, %p138;
	shr.u16 	%rs1527, %rs1108, 1;
	setp.gt.u16 	%p139, %rs1108, 1;
	@%p139 bra 	$L__BB0_139;
$L__BB0_140:
	xor.b16  	%rs1503, %rs1528, %rs372;
	mov.b16 	%rs1532, 0;
	@%p134 bra 	$L__BB0_143;
	mov.b16 	%rs1530, 3;
	mov.b16 	%rs1532, 0;
	mov.u16 	%rs1531, %rs1535;
$L__BB0_142:
	and.b16  	%rs1119, %rs1531, 255;
	and.b16  	%rs1120, %rs1531, 1;
	neg.s16 	%rs1121, %rs1120;
	and.b16  	%rs1122, %rs1121, %rs1530;
	cvt.s16.s8 	%rs1123, %rs1530;
	xor.b16  	%rs1532, %rs1122, %rs1532;
	shl.b16 	%rs1124, %rs1530, 1;
	xor.b16  	%rs1125, %rs1124, 27;
	setp.lt.s16 	%p141, %rs1123, 0;
	selp.b16 	%rs1530, %rs1125, %rs1124, %p141;
	shr.u16 	%rs1531, %rs1119, 1;
	setp.gt.u16 	%p142, %rs1119, 1;
	@%p142 bra 	$L__BB0_142;
$L__BB0_143:
	xor.b16  	%rs1519, %rs1532, %rs380;
	mov.b16 	%rs1536, 0;
	@%p134 bra 	$L__BB0_146;
	mov.b16 	%rs1534, 2;
	mov.b16 	%rs1536, 0;
$L__BB0_145:
	and.b16  	%rs1130, %rs1535, 255;
	and.b16  	%rs1131, %rs1535, 1;
	neg.s16 	%rs1132, %rs1131;
	and.b16  	%rs1133, %rs1132, %rs1534;
	cvt.s16.s8 	%rs1134, %rs1534;
	xor.b16  	%rs1536, %rs1133, %rs1536;
	shl.b16 	%rs1135, %rs1534, 1;
	xor.b16  	%rs1136, %rs1135, 27;
	setp.lt.s16 	%p144, %rs1134, 0;
	selp.b16 	%rs1534, %rs1136, %rs1135, %p144;
	shr.u16 	%rs1535, %rs1130, 1;
	setp.gt.u16 	%p145, %rs1130, 1;
	@%p145 bra 	$L__BB0_145;
$L__BB0_146:
	xor.b16  	%rs1535, %rs1536, %rs388;
	setp.eq.s16 	%p146, %rs1551, 0;
	mov.b16 	%rs1540, 0;
	@%p146 bra 	$L__BB0_149;
	mov.b16 	%rs1538, 2;
	mov.b16 	%rs1540, 0;
	mov.u16 	%rs1539, %rs1551;
$L__BB0_148:
	and.b16  	%rs1141, %rs1539, 255;
	and.b16  	%rs1142, %rs1539, 1;
	neg.s16 	%rs1143, %rs1142;
	and.b16  	%rs1144, %rs1143, %rs1538;
	cvt.s16.s8 	%rs1145, %rs1538;
	xor.b16  	%rs1540, %rs1144, %rs1540;
	shl.b16 	%rs1146, %rs1538, 1;
	xor.b16  	%rs1147, %rs1146, 27;
	setp.lt.s16 	%p147, %rs1145, 0;
	selp.b16 	%rs1538, %rs1147, %rs1146, %p147;
	shr.u16 	%rs1539, %rs1141, 1;
	setp.gt.u16 	%p148, %rs1141, 1;
	@%p148 bra 	$L__BB0_148;
$L__BB0_149:
	mov.b16 	%rs1544, 0;
	@%p146 bra 	$L__BB0_152;
	mov.b16 	%rs1542, 1;
	mov.b16 	%rs1544, 0;
	mov.u16 	%rs1543, %rs1551;
$L__BB0_151:
	and.b16  	%rs1152, %rs1543, 255;
	and.b16  	%rs1153, %rs1543, 1;
	neg.s16 	%rs1154, %rs1153;
	and.b16  	%rs1155, %rs1154, %rs1542;
	cvt.s16.s8 	%rs1156, %rs1542;
	xor.b16  	%rs1544, %rs1155, %rs1544;
	shl.b16 	%rs1157, %rs1542, 1;
	xor.b16  	%rs1158, %rs1157, 27;
	setp.lt.s16 	%p150, %rs1156, 0;
	selp.b16 	%rs1542, %rs1158, %rs1157, %p150;
	shr.u16 	%rs1543, %rs1152, 1;
	setp.gt.u16 	%p151, %rs1152, 1;
	@%p151 bra 	$L__BB0_151;
$L__BB0_152:
	mov.b16 	%rs1548, 0;
	@%p146 bra 	$L__BB0_155;
	mov.b16 	%rs1546, 1;
	mov.b16 	%rs1548, 0;
	mov.u16 	%rs1547, %rs1551;
$L__BB0_154:
	and.b16  	%rs1163, %rs1547, 255;
	and.b16  	%rs1164, %rs1547, 1;
	neg.s16 	%rs1165, %rs1164;
	and.b16  	%rs1166, %rs1165, %rs1546;
	cvt.s16.s8 	%rs1167, %rs1546;
	xor.b16  	%rs1548, %rs1166, %rs1548;
	shl.b16 	%rs1168, %rs1546, 1;
	xor.b16  	%rs1169, %rs1168, 27;
	setp.lt.s16 	%p153, %rs1167, 0;
	selp.b16 	%rs1546, %rs1169, %rs1168, %p153;
	shr.u16 	%rs1547, %rs1163, 1;
	setp.gt.u16 	%p154, %rs1163, 1;
	@%p154 bra 	$L__BB0_154;
$L__BB0_155:
	mov.b16 	%rs1552, 0;
	@%p146 bra 	$L__BB0_158;
	mov.b16 	%rs1550, 3;
	mov.b16 	%rs1552, 0;
$L__BB0_157:
	and.b16  	%rs1174, %rs1551, 255;
	and.b16  	%rs1175, %rs1551, 1;
	neg.s16 	%rs1176, %rs1175;
	and.b16  	%rs1177, %rs1176, %rs1550;
	cvt.s16.s8 	%rs1178, %rs1550;
	xor.b16  	%rs1552, %rs1177, %rs1552;
	shl.b16 	%rs1179, %rs1550, 1;
	xor.b16  	%rs1180, %rs1179, 27;
	setp.lt.s16 	%p156, %rs1178, 0;
	selp.b16 	%rs1550, %rs1180, %rs1179, %p156;
	shr.u16 	%rs1551, %rs1174, 1;
	setp.gt.u16 	%p157, %rs1174, 1;
	@%p157 bra 	$L__BB0_157;
$L__BB0_158:
	setp.eq.s16 	%p158, %rs1567, 0;
	mov.b16 	%rs1556, 0;
	@%p158 bra 	$L__BB0_161;
	mov.b16 	%rs1554, 3;
	mov.b16 	%rs1556, 0;
	mov.u16 	%rs1555, %rs1567;
$L__BB0_160:
	and.b16  	%rs1185, %rs1555, 255;
	and.b16  	%rs1186, %rs1555, 1;
	neg.s16 	%rs1187, %rs1186;
	and.b16  	%rs1188, %rs1187, %rs1554;
	cvt.s16.s8 	%rs1189, %rs1554;
	xor.b16  	%rs1556, %rs1188, %rs1556;
	shl.b16 	%rs1190, %rs1554, 1;
	xor.b16  	%rs1191, %rs1190, 27;
	setp.lt.s16 	%p159, %rs1189, 0;
	selp.b16 	%rs1554, %rs1191, %rs1190, %p159;
	shr.u16 	%rs1555, %rs1185, 1;
	setp.gt.u16 	%p160, %rs1185, 1;
	@%p160 bra 	$L__BB0_160;
$L__BB0_161:
	xor.b16  	%rs456, %rs1556, %rs1540;
	mov.b16 	%rs1560, 0;
	@%p158 bra 	$L__BB0_164;
	mov.b16 	%rs1558, 2;
	mov.b16 	%rs1560, 0;
	mov.u16 	%rs1559, %rs1567;
$L__BB0_163:
	and.b16  	%rs1196, %rs1559, 255;
	and.b16  	%rs1197, %rs1559, 1;
	neg.s16 	%rs1198, %rs1197;
	and.b16  	%rs1199, %rs1198, %rs1558;
	cvt.s16.s8 	%rs1200, %rs1558;
	xor.b16  	%rs1560, %rs1199, %rs1560;
	shl.b16 	%rs1201, %rs1558, 1;
	xor.b16  	%rs1202, %rs1201, 27;
	setp.lt.s16 	%p162, %rs1200, 0;
	selp.b16 	%rs1558, %rs1202, %rs1201, %p162;
	shr.u16 	%rs1559, %rs1196, 1;
	setp.gt.u16 	%p163, %rs1196, 1;
	@%p163 bra 	$L__BB0_163;
$L__BB0_164:
	xor.b16  	%rs464, %rs1560, %rs1544;
	mov.b16 	%rs1564, 0;
	@%p158 bra 	$L__BB0_167;
	mov.b16 	%rs1562, 1;
	mov.b16 	%rs1564, 0;
	mov.u16 	%rs1563, %rs1567;
$L__BB0_166:
	and.b16  	%rs1207, %rs1563, 255;
	and.b16  	%rs1208, %rs1563, 1;
	neg.s16 	%rs1209, %rs1208;
	and.b16  	%rs1210, %rs1209, %rs1562;
	cvt.s16.s8 	%rs1211, %rs1562;
	xor.b16  	%rs1564, %rs1210, %rs1564;
	shl.b16 	%rs1212, %rs1562, 1;
	xor.b16  	%rs1213, %rs1212, 27;
	setp.lt.s16 	%p165, %rs1211, 0;
	selp.b16 	%rs1562, %rs1213, %rs1212, %p165;
	shr.u16 	%rs1563, %rs1207, 1;
	setp.gt.u16 	%p166, %rs1207, 1;
	@%p166 bra 	$L__BB0_166;
$L__BB0_167:
	xor.b16  	%rs472, %rs1564, %rs1548;
	mov.b16 	%rs1568, 0;
	@%p158 bra 	$L__BB0_170;
	mov.b16 	%rs1566, 1;
	mov.b16 	%rs1568, 0;
$L__BB0_169:
	and.b16  	%rs1218, %rs1567, 255;
	and.b16  	%rs1219, %rs1567, 1;
	neg.s16 	%rs1220, %rs1219;
	and.b16  	%rs1221, %rs1220, %rs1566;
	cvt.s16.s8 	%rs1222, %rs1566;
	xor.b16  	%rs1568, %rs1221, %rs1568;
	shl.b16 	%rs1223, %rs1566, 1;
	xor.b16  	%rs1224, %rs1223, 27;
	setp.lt.s16 	%p168, %rs1222, 0;
	selp.b16 	%rs1566, %rs1224, %rs1223, %p168;
	shr.u16 	%rs1567, %rs1218, 1;
	setp.gt.u16 	%p169, %rs1218, 1;
	@%p169 bra 	$L__BB0_169;
$L__BB0_170:
	xor.b16  	%rs480, %rs1568, %rs1552;
	setp.eq.s16 	%p170, %rs1583, 0;
	mov.b16 	%rs1572, 0;
	@%p170 bra 	$L__BB0_173;
	mov.b16 	%rs1570, 1;
	mov.b16 	%rs1572, 0;
	mov.u16 	%rs1571, %rs1583;
$L__BB0_172:
	and.b16  	%rs1229, %rs1571, 255;
	and.b16  	%rs1230, %rs1571, 1;
	neg.s16 	%rs1231, %rs1230;
	and.b16  	%rs1232, %rs1231, %rs1570;
	cvt.s16.s8 	%rs1233, %rs1570;
	xor.b16  	%rs1572, %rs1232, %rs1572;
	shl.b16 	%rs1234, %rs1570, 1;
	xor.b16  	%rs1235, %rs1234, 27;
	setp.lt.s16 	%p171, %rs1233, 0;
	selp.b16 	%rs1570, %rs1235, %rs1234, %p171;
	shr.u16 	%rs1571, %rs1229, 1;
	setp.gt.u16 	%p172, %rs1229, 1;
	@%p172 bra 	$L__BB0_172;
$L__BB0_173:
	xor.b16  	%rs488, %rs1572, %rs456;
	mov.b16 	%rs1576, 0;
	@%p170 bra 	$L__BB0_176;
	mov.b16 	%rs1574, 3;
	mov.b16 	%rs1576, 0;
	mov.u16 	%rs1575, %rs1583;
$L__BB0_175:
	and.b16  	%rs1240, %rs1575, 255;
	and.b16  	%rs1241, %rs1575, 1;
	neg.s16 	%rs1242, %rs1241;
	and.b16  	%rs1243, %rs1242, %rs1574;
	cvt.s16.s8 	%rs1244, %rs1574;
	xor.b16  	%rs1576, %rs1243, %rs1576;
	shl.b16 	%rs1245, %rs1574, 1;
	xor.b16  	%rs1246, %rs1245, 27;
	setp.lt.s16 	%p174, %rs1244, 0;
	selp.b16 	%rs1574, %rs1246, %rs1245, %p174;
	shr.u16 	%rs1575, %rs1240, 1;
	setp.gt.u16 	%p175, %rs1240, 1;
	@%p175 bra 	$L__BB0_175;
$L__BB0_176:
	xor.b16  	%rs496, %rs1576, %rs464;
	mov.b16 	%rs1580, 0;
	@%p170 bra 	$L__BB0_179;
	mov.b16 	%rs1578, 2;
	mov.b16 	%rs1580, 0;
	mov.u16 	%rs1579, %rs1583;
$L__BB0_178:
	and.b16  	%rs1251, %rs1579, 255;
	and.b16  	%rs1252, %rs1579, 1;
	neg.s16 	%rs1253, %rs1252;
	and.b16  	%rs1254, %rs1253, %rs1578;
	cvt.s16.s8 	%rs1255, %rs1578;
	xor.b16  	%rs1580, %rs1254, %rs1580;
	shl.b16 	%rs1256, %rs1578, 1;
	xor.b16  	%rs1257, %rs1256, 27;
	setp.lt.s16 	%p177, %rs1255, 0;
	selp.b16 	%rs1578, %rs1257, %rs1256, %p177;
	shr.u16 	%rs1579, %rs1251, 1;
	setp.gt.u16 	%p178, %rs1251, 1;
	@%p178 bra 	$L__BB0_178;
$L__BB0_179:
	xor.b16  	%rs504, %rs1580, %rs472;
	mov.b16 	%rs1584, 0;
	@%p170 bra 	$L__BB0_182;
	mov.b16 	%rs1582, 1;
	mov.b16 	%rs1584, 0;
$L__BB0_181:
	and.b16  	%rs1262, %rs1583, 255;
	and.b16  	%rs1263, %rs1583, 1;
	neg.s16 	%rs1264, %rs1263;
	and.b16  	%rs1265, %rs1264, %rs1582;
	cvt.s16.s8 	%rs1266, %rs1582;
	xor.b16  	%rs1584, %rs1265, %rs1584;
	shl.b16 	%rs1267, %rs1582, 1;
	xor.b16  	%rs1268, %rs1267, 27;
	setp.lt.s16 	%p180, %rs1266, 0;
	selp.b16 	%rs1582, %rs1268, %rs1267, %p180;
	shr.u16 	%rs1583, %rs1262, 1;
	setp.gt.u16 	%p181, %rs1262, 1;
	@%p181 bra 	$L__BB0_181;
$L__BB0_182:
	xor.b16  	%rs512, %rs1584, %rs480;
	setp.eq.s16 	%p182, %rs1599, 0;
	mov.b16 	%rs1588, 0;
	@%p182 bra 	$L__BB0_185;
	mov.b16 	%rs1586, 1;
	mov.b16 	%rs1588, 0;
	mov.u16 	%rs1587, %rs1599;
$L__BB0_184:
	and.b16  	%rs1273, %rs1587, 255;
	and.b16  	%rs1274, %rs1587, 1;
	neg.s16 	%rs1275, %rs1274;
	and.b16  	%rs1276, %rs1275, %rs1586;
	cvt.s16.s8 	%rs1277, %rs1586;
	xor.b16  	%rs1588, %rs1276, %rs1588;
	shl.b16 	%rs1278, %rs1586, 1;
	xor.b16  	%rs1279, %rs1278, 27;
	setp.lt.s16 	%p183, %rs1277, 0;
	selp.b16 	%rs1586, %rs1279, %rs1278, %p183;
	shr.u16 	%rs1587, %rs1273, 1;
	setp.gt.u16 	%p184, %rs1273, 1;
	@%p184 bra 	$L__BB0_184;
$L__BB0_185:
	xor.b16  	%rs1551, %rs1588, %rs488;
	mov.b16 	%rs1592, 0;
	@%p182 bra 	$L__BB0_188;
	mov.b16 	%rs1590, 1;
	mov.b16 	%rs1592, 0;
	mov.u16 	%rs1591, %rs1599;
$L__BB0_187:
	and.b16  	%rs1284, %rs1591, 255;
	and.b16  	%rs1285, %rs1591, 1;
	neg.s16 	%rs1286, %rs1285;
	and.b16  	%rs1287, %rs1286, %rs1590;
	cvt.s16.s8 	%rs1288, %rs1590;
	xor.b16  	%rs1592, %rs1287, %rs1592;
	shl.b16 	%rs1289, %rs1590, 1;
	xor.b16  	%rs1290, %rs1289, 27;
	setp.lt.s16 	%p186, %rs1288, 0;
	selp.b16 	%rs1590, %rs1290, %rs1289, %p186;
	shr.u16 	%rs1591, %rs1284, 1;
	setp.gt.u16 	%p187, %rs1284, 1;
	@%p187 bra 	$L__BB0_187;
$L__BB0_188:
	xor.b16  	%rs1567, %rs1592, %rs496;
	mov.b16 	%rs1596, 0;
	@%p182 bra 	$L__BB0_191;
	mov.b16 	%rs1594, 3;
	mov.b16 	%rs1596, 0;
	mov.u16 	%rs1595, %rs1599;
$L__BB0_190:
	and.b16  	%rs1295, %rs1595, 255;
	and.b16  	%rs1296, %rs1595, 1;
	neg.s16 	%rs1297, %rs1296;
	and.b16  	%rs1298, %rs1297, %rs1594;
	cvt.s16.s8 	%rs1299, %rs1594;
	xor.b16  	%rs1596, %rs1298, %rs1596;
	shl.b16 	%rs1300, %rs1594, 1;
	xor.b16  	%rs1301, %rs1300, 27;
	setp.lt.s16 	%p189, %rs1299, 0;
	selp.b16 	%rs1594, %rs1301, %rs1300, %p189;
	shr.u16 	%rs1595, %rs1295, 1;
	setp.gt.u16 	%p190, %rs1295, 1;
	@%p190 bra 	$L__BB0_190;
$L__BB0_191:
	xor.b16  	%rs1583, %rs1596, %rs504;
	mov.b16 	%rs1600, 0;
	@%p182 bra 	$L__BB0_194;
	mov.b16 	%rs1598, 2;
	mov.b16 	%rs1600, 0;
$L__BB0_193:
	and.b16  	%rs1306, %rs1599, 255;
	and.b16  	%rs1307, %rs1599, 1;
	neg.s16 	%rs1308, %rs1307;
	and.b16  	%rs1309, %rs1308, %rs1598;
	cvt.s16.s8 	%rs1310, %rs1598;
	xor.b16  	%rs1600, %rs1309, %rs1600;
	shl.b16 	%rs1311, %rs1598, 1;
	xor.b16  	%rs1312, %rs1311, 27;
	setp.lt.s16 	%p192, %rs1310, 0;
	selp.b16 	%rs1598, %rs1312, %rs1311, %p192;
	shr.u16 	%rs1599, %rs1306, 1;
	setp.gt.u16 	%p193, %rs1306, 1;
	@%p193 bra 	$L__BB0_193;
$L__BB0_194:
	xor.b16  	%rs1599, %rs1600, %rs512;
$L__BB0_195:
	add.s32 	%r10, %r10, 1;
	shl.b32 	%r9, %r10, 4;
	cvt.u64.u32 	%rd58, %r9;
	add.s64 	%rd59, %rd2, %rd58;
	ld.global.u8 	%rs1313, [%rd59];
	xor.b16  	%rs1344, %rs1313, %rs1359;
	ld.global.u8 	%rs1314, [%rd59+1];
	xor.b16  	%rs1343, %rs1314, %rs1375;
	ld.global.u8 	%rs1315, [%rd59+2];
	xor.b16  	%rs1342, %rs1315, %rs1391;
	ld.global.u8 	%rs1316, [%rd59+3];
	xor.b16  	%rs1341, %rs1316, %rs1407;
	ld.global.u8 	%rs1317, [%rd59+4];
	xor.b16  	%rs1340, %rs1317, %rs1423;
	ld.global.u8 	%rs1318, [%rd59+5];
	xor.b16  	%rs1339, %rs1318, %rs1439;
	ld.global.u8 	%rs1319, [%rd59+6];
	xor.b16  	%rs1338, %rs1319, %rs1455;
	ld.global.u8 	%rs1320, [%rd59+7];
	xor.b16  	%rs1337, %rs1320, %rs1471;
	ld.global.u8 	%rs1321, [%rd59+8];
	xor.b16  	%rs1336, %rs1321, %rs1487;
	ld.global.u8 	%rs1322, [%rd59+9];
	xor.b16  	%rs1335, %rs1322, %rs1503;
	ld.global.u8 	%rs1323, [%rd59+10];
	xor.b16  	%rs1334, %rs1323, %rs1519;
	ld.global.u8 	%rs1324, [%rd59+11];
	xor.b16  	%rs1333, %rs1324, %rs1535;
	ld.global.u8 	%rs1325, [%rd59+12];
	xor.b16  	%rs1332, %rs1325, %rs1551;
	ld.global.u8 	%rs1326, [%rd59+13];
	xor.b16  	%rs1331, %rs1326, %rs1567;
	ld.global.u8 	%rs1327, [%rd59+14];
	xor.b16  	%rs1330, %rs1327, %rs1583;
	ld.global.u8 	%rs1328, [%rd59+15];
	xor.b16  	%rs1329, %rs1328, %rs1599;
	setp.ne.s32 	%p194, %r10, 10;
	@%p194 bra 	$L__BB0_1;
	cvt.s64.s32 	%rd60, %r1;
	cvta.to.global.u64 	%rd61, %rd3;
	add.s64 	%rd62, %rd61, %rd60;
	st.global.u8 	[%rd62], %rs1344;
	st.global.u8 	[%rd62+1], %rs1343;
	st.global.u8 	[%rd62+2], %rs1342;
	st.global.u8 	[%rd62+3], %rs1341;
	st.global.u8 	[%rd62+4], %rs1340;
	st.global.u8 	[%rd62+5], %rs1339;
	st.global.u8 	[%rd62+6], %rs1338;
	st.global.u8 	[%rd62+7], %rs1337;
	st.global.u8 	[%rd62+8], %rs1336;
	st.global.u8 	[%rd62+9], %rs1335;
	st.global.u8 	[%rd62+10], %rs1334;
	st.global.u8 	[%rd62+11], %rs1333;
	st.global.u8 	[%rd62+12], %rs1332;
	st.global.u8 	[%rd62+13], %rs1331;
	st.global.u8 	[%rd62+14], %rs1330;
	st.global.u8 	[%rd62+15], %rs1329;
	ret;

}
	// .globl	_Z3aesPhS_S_S_
.visible .entry _Z3aesPhS_S_S_(
	.param .u64 .ptr .align 1 _Z3aesPhS_S_S__param_0,
	.param .u64 .ptr .align 1 _Z3aesPhS_S_S__param_1,
	.param .u64 .ptr .align 1 _Z3aesPhS_S_S__param_2,
	.param .u64 .ptr .align 1 _Z3aesPhS_S_S__param_3
)
{
	.reg .pred 	%p<195>;
	.reg .b16 	%rs<1617>;
	.reg .b32 	%r<62>;
	.reg .b64 	%rd<11>;
	// demoted variable
	.shared .align 1 .b8 _ZZ3aesPhS_S_S_E6keys_s[176];
	// demoted variable
	.shared .align 1 .b8 _ZZ3aesPhS_S_S_E6sbox_s[256];
	ld.param.u64 	%rd2, [_Z3aesPhS_S_S__param_0];
	ld.param.u64 	%rd1, [_Z3aesPhS_S_S__param_1];
	ld.param.u64 	%rd3, [_Z3aesPhS_S_S__param_2];
	cvta.to.global.u64 	%rd4, %rd3;
	mov.u32 	%r5, %tid.x;
	mov.u32 	%r6, %ctaid.x;
	shl.b32 	%r7, %r6, 12;
	shl.b32 	%r8, %r5, 4;
	add.s32 	%r1, %r7, %r8;
	cvta.to.global.u64 	%rd5, %rd2;
	cvt.s64.s32 	%rd6, %r1;
	add.s64 	%rd7, %rd5, %rd6;
	ld.global.u8 	%rs577, [%rd7];
	ld.global.u8 	%rs578, [%rd7+1];
	ld.global.u8 	%rs579, [%rd7+2];
	ld.global.u8 	%rs580, [%rd7+3];
	ld.global.u8 	%rs581, [%rd7+4];
	ld.global.u8 	%rs582, [%rd7+5];
	ld.global.u8 	%rs583, [%rd7+6];
	ld.global.u8 	%rs584, [%rd7+7];
	ld.global.u8 	%rs585, [%rd7+8];
	ld.global.u8 	%rs586, [%rd7+9];
	ld.global.u8 	%rs587, [%rd7+10];
	ld.global.u8 	%rs588, [%rd7+11];
	ld.global.u8 	%rs589, [%rd7+12];
	ld.global.u8 	%rs590, [%rd7+13];
	ld.global.u8 	%rs591, [%rd7+14];
	ld.global.u8 	%rs592, [%rd7+15];
	ld.global.u8 	%rs593, [%rd4];
	xor.b16  	%rs1344, %rs593, %rs577;
	ld.global.u8 	%rs594, [%rd4+1];
	xor.b16  	%rs1343, %rs594, %rs578;
	ld.global.u8 	%rs595, [%rd4+2];
	xor.b16  	%rs1342, %rs595, %rs579;
	ld.global.u8 	%rs596, [%rd4+3];
	xor.b16  	%rs1341, %rs596, %rs580;
	ld.global.u8 	%rs597, [%rd4+4];
	xor.b16  	%rs1340, %rs597, %rs581;
	ld.global.u8 	%rs598, [%rd4+5];
	xor.b16  	%rs1339, %rs598, %rs582;
	ld.global.u8 	%rs599, [%rd4+6];
	xor.b16  	%rs1338, %rs599, %rs583;
	ld.global.u8 	%rs600, [%rd4+7];
	xor.b16  	%rs1337, %rs600, %rs584;
	ld.global.u8 	%rs601, [%rd4+8];
	xor.b16  	%rs1336, %rs601, %rs585;
	ld.global.u8 	%rs602, [%rd4+9];
	xor.b16  	%rs1335, %rs602, %rs586;
	ld.global.u8 	%rs603, [%rd4+10];
	xor.b16  	%rs1334, %rs603, %rs587;
	ld.global.u8 	%rs604, [%rd4+11];
	xor.b16  	%rs1333, %rs604, %rs588;
	ld.global.u8 	%rs605, [%rd4+12];
	xor.b16  	%rs1332, %rs605, %rs589;
	ld.global.u8 	%rs606, [%rd4+13];
	xor.b16  	%rs1331, %rs606, %rs590;
	ld.global.u8 	%rs607, [%rd4+14];
	xor.b16  	%rs1330, %rs607, %rs591;
	ld.global.u8 	%rs608, [%rd4+15];
	xor.b16  	%rs1329, %rs608, %rs592;
	mov.b32 	%r61, 0;
	mov.u32 	%r11, _ZZ3aesPhS_S_S_E6sbox_s;
	mov.u32 	%r59, _ZZ3aesPhS_S_S_E6keys_s;
$L__BB1_1:
	cvt.u32.u16 	%r9, %rs1344;
	and.b32  	%r10, %r9, 255;
	add.s32 	%r12, %r11, %r10;
	ld.shared.u8 	%rs1359, [%r12];
	cvt.u32.u16 	%r13, %rs1343;
	and.b32  	%r14, %r13, 255;
	add.s32 	%r15, %r11, %r14;
	ld.shared.u8 	%rs1567, [%r15];
	cvt.u32.u16 	%r16, %rs1342;
	and.b32  	%r17, %r16, 255;
	add.s32 	%r18, %r11, %r17;
	ld.shared.u8 	%rs1519, [%r18];
	cvt.u32.u16 	%r19, %rs1341;
	and.b32  	%r20, %r19, 255;
	add.s32 	%r21, %r11, %r20;
	ld.shared.u8 	%rs1471, [%r21];
	cvt.u32.u16 	%r22, %rs1340;
	and.b32  	%r23, %r22, 255;
	add.s32 	%r24, %r11, %r23;
	ld.shared.u8 	%rs1423, [%r24];
	cvt.u32.u16 	%r25, %rs1339;
	and.b32  	%r26, %r25, 255;
	add.s32 	%r27, %r11, %r26;
	ld.shared.u8 	%rs1375, [%r27];
	cvt.u32.u16 	%r28, %rs1338;
	and.b32  	%r29, %r28, 255;
	add.s32 	%r30, %r11, %r29;
	ld.shared.u8 	%rs1583, [%r30];
	cvt.u32.u16 	%r31, %rs1337;
	and.b32  	%r32, %r31, 255;
	add.s32 	%r33, %r11, %r32;
	ld.shared.u8 	%rs1535, [%r33];
	cvt.u32.u16 	%r34, %rs1336;
	and.b32  	%r35, %r34, 255;
	add.s32 	%r36, %r11, %r35;
	ld.shared.u8 	%rs1487, [%r36];
	cvt.u32.u16 	%r37, %rs1335;
	and.b32  	%r38, %r37, 255;
	add.s32 	%r39, %r11, %r38;
	ld.shared.u8 	%rs1439, [%r39];
	cvt.u32.u16 	%r40, %rs1334;
	and.b32  	%r41, %r40, 255;
	add.s32 	%r42, %r11, %r41;
	ld.shared.u8 	%rs1391, [%r42];
	cvt.u32.u16 	%r43, %rs1333;
	and.b32  	%r44, %r43, 255;
	add.s32 	%r45, %r11, %r44;
	ld.shared.u8 	%rs1599, [%r45];
	cvt.u32.u16 	%r46, %rs1332;
	and.b32  	%r47, %r46, 255;
	add.s32 	%r48, %r11, %r47;
	ld.shared.u8 	%rs1551, [%r48];
	cvt.u32.u16 	%r49, %rs1331;
	and.b32  	%r50, %r49, 255;
	add.s32 	%r51, %r11, %r50;
	ld.shared.u8 	%rs1503, [%r51];
	cvt.u32.u16 	%r52, %rs1330;
	and.b32  	%r53, %r52, 255;
	add.s32 	%r54, %r11, %r53;
	ld.shared.u8 	%rs1455, [%r54];
	cvt.u32.u16 	%r55, %rs1329;
	and.b32  	%r56, %r55, 255;
	add.s32 	%r57, %r11, %r56;
	ld.shared.u8 	%rs1407, [%r57];
	setp.eq.s32 	%p1, %r61, 9;
	@%p1 bra 	$L__BB1_195;
	setp.eq.s16 	%p2, %rs1359, 0;
	mov.b16 	%rs1348, 0;
	@%p2 bra 	$L__BB1_5;
	mov.b16 	%rs1346, 2;
	mov.b16 	%rs1348, 0;
	mov.u16 	%rs1347, %rs1359;
$L__BB1_4:
	and.b16  	%rs613, %rs1347, 255;
	and.b16  	%rs614, %rs1347, 1;
	neg.s16 	%rs615, %rs614;
	and.b16  	%rs616, %rs615, %rs1346;
	cvt.s16.s8 	%rs617, %rs1346;
	xor.b16  	%rs1348, %rs616, %rs1348;
	shl.b16 	%rs618, %rs1346, 1;
	xor.b16  	%rs619, %rs618, 27;
	setp.lt.s16 	%p3, %rs617, 0;
	selp.b16 	%rs1346, %rs619, %rs618, %p3;
	shr.u16 	%rs1347, %rs613, 1;
	setp.gt.u16 	%p4, %rs613, 1;
	@%p4 bra 	$L__BB1_4;
$L__BB1_5:
	setp.eq.s16 	%p5, %rs1359, 0;
	mov.b16 	%rs1352, 0;
	@%p5 bra 	$L__BB1_8;
	mov.b16 	%rs1350, 1;
	mov.b16 	%rs1352, 0;
	mov.u16 	%rs1351, %rs1359;
$L__BB1_7:
	and.b16  	%rs624, %rs1351, 255;
	and.b16  	%rs625, %rs1351, 1;
	neg.s16 	%rs626, %rs625;
	and.b16  	%rs627, %rs626, %rs1350;
	cvt.s16.s8 	%rs628, %rs1350;
	xor.b16  	%rs1352, %rs627, %rs1352;
	shl.b16 	%rs629, %rs1350, 1;
	xor.b16  	%rs630, %rs629, 27;
	setp.lt.s16 	%p6, %rs628, 0;
	selp.b16 	%rs1350, %rs630, %rs629, %p6;
	shr.u16 	%rs1351, %rs624, 1;
	setp.gt.u16 	%p7, %rs624, 1;
	@%p7 bra 	$L__BB1_7;
$L__BB1_8:
	setp.eq.s16 	%p8, %rs1359, 0;
	mov.b16 	%rs1356, 0;
	@%p8 bra 	$L__BB1_11;
	mov.b16 	%rs1354, 1;
	mov.b16 	%rs1356, 0;
	mov.u16 	%rs1355, %rs1359;
$L__BB1_10:
	and.b16  	%rs635, %rs1355, 255;
	and.b16  	%rs636, %rs1355, 1;
	neg.s16 	%rs637, %rs636;
	and.b16  	%rs638, %rs637, %rs1354;
	cvt.s16.s8 	%rs639, %rs1354;
	xor.b16  	%rs1356, %rs638, %rs1356;
	shl.b16 	%rs640, %rs1354, 1;
	xor.b16  	%rs641, %rs640, 27;
	setp.lt.s16 	%p9, %rs639, 0;
	selp.b16 	%rs1354, %rs641, %rs640, %p9;
	shr.u16 	%rs1355, %rs635, 1;
	setp.gt.u16 	%p10, %rs635, 1;
	@%p10 bra 	$L__BB1_10;
$L__BB1_11:
	mov.b16 	%rs1360, 0;
	@%p8 bra 	$L__BB1_14;
	mov.b16 	%rs1358, 3;
	mov.b16 	%rs1360, 0;
$L__BB1_13:
	and.b16  	%rs646, %rs1359, 255;
	and.b16  	%rs647, %rs1359, 1;
	neg.s16 	%rs648, %rs647;
	and.b16  	%rs649, %rs648, %rs1358;
	cvt.s16.s8 	%rs650, %rs1358;
	xor.b16  	%rs1360, %rs649, %rs1360;
	shl.b16 	%rs651, %rs1358, 1;
	xor.b16  	%rs652, %rs651, 27;
	setp.lt.s16 	%p12, %rs650, 0;
	selp.b16 	%rs1358, %rs652, %rs651, %p12;
	shr.u16 	%rs1359, %rs646, 1;
	setp.gt.u16 	%p13, %rs646, 1;
	@%p13 bra 	$L__BB1_13;
$L__BB1_14:
	setp.eq.s16 	%p14, %rs1375, 0;
	mov.b16 	%rs1364, 0;
	@%p14 bra 	$L__BB1_17;
	mov.b16 	%rs1362, 3;
	mov.b16 	%rs1364, 0;
	mov.u16 	%rs1363, %rs1375;
$L__BB1_16:
	and.b16  	%rs657, %rs1363, 255;
	and.b16  	%rs658, %rs1363, 1;
	neg.s16 	%rs659, %rs658;
	and.b16  	%rs660, %rs659, %rs1362;
	cvt.s16.s8 	%rs661, %rs1362;
	xor.b16  	%rs1364, %rs660, %rs1364;
	shl.b16 	%rs662, %rs1362, 1;
	xor.b16  	%rs663, %rs662, 27;
	setp.lt.s16 	%p15, %rs661, 0;
	selp.b16 	%rs1362, %rs663, %rs662, %p15;
	shr.u16 	%rs1363, %rs657, 1;
	setp.gt.u16 	%p16, %rs657, 1;
	@%p16 bra 	$L__BB1_16;
$L__BB1_17:
	xor.b16  	%rs84, %rs1364, %rs1348;
	mov.b16 	%rs1368, 0;
	@%p14 bra 	$L__BB1_20;
	mov.b16 	%rs1366, 2;
	mov.b16 	%rs1368, 0;
	mov.u16 	%rs1367, %rs1375;
$L__BB1_19:
	and.b16  	%rs668, %rs1367, 255;
	and.b16  	%rs669, %rs1367, 1;
	neg.s16 	%rs670, %rs669;
	and.b16  	%rs671, %rs670, %rs1366;
	cvt.s16.s8 	%rs672, %rs1366;
	xor.b16  	%rs1368, %rs671, %rs1368;
	shl.b16 	%rs673, %rs1366, 1;
	xor.b16  	%rs674, %rs673, 27;
	setp.lt.s16 	%p18, %rs672, 0;
	selp.b16 	%rs1366, %rs674, %rs673, %p18;
	shr.u16 	%rs1367, %rs668, 1;
	setp.gt.u16 	%p19, %rs668, 1;
	@%p19 bra 	$L__BB1_19;
$L__BB1_20:
	xor.b16  	%rs92, %rs1368, %rs1352;
	mov.b16 	%rs1372, 0;
	@%p14 bra 	$L__BB1_23;
	mov.b16 	%rs1370, 1;
	mov.b16 	%rs1372, 0;
	mov.u16 	%rs1371, %rs1375;
$L__BB1_22:
	and.b16  	%rs679, %rs1371, 255;
	and.b16  	%rs680, %rs1371, 1;
	neg.s16 	%rs681, %rs680;
	and.b16  	%rs682, %rs681, %rs1370;
	cvt.s16.s8 	%rs683, %rs1370;
	xor.b16  	%rs1372, %rs682, %rs1372;
	shl.b16 	%rs684, %rs1370, 1;
	xor.b16  	%rs685, %rs684, 27;
	setp.lt.s16 	%p21, %rs683, 0;
	selp.b16 	%rs1370, %rs685, %rs684, %p21;
	shr.u16 	%rs1371, %rs679, 1;
	setp.gt.u16 	%p22, %rs679, 1;
	@%p22 bra 	$L__BB1_22;
$L__BB1_23:
	xor.b16  	%rs100, %rs1372, %rs1356;
	mov.b16 	%rs1376, 0;
	@%p14 bra 	$L__BB1_26;
	mov.b16 	%rs1374, 1;
	mov.b16 	%rs1376, 0;
$L__BB1_25:
	and.b16  	%rs690, %rs1375, 255;
	and.b16  	%rs691, %rs1375, 1;
	neg.s16 	%rs692, %rs691;
	and.b16  	%rs693, %rs692, %rs1374;
	cvt.s16.s8 	%rs694, %rs1374;
	xor.b16  	%rs1376, %rs693, %rs1376;
	shl.b16 	%rs695, %rs1374, 1;
	xor.b16  	%rs696, %rs695, 27;
	setp.lt.s16 	%p24, %rs694, 0;
	selp.b16 	%rs1374, %rs696, %rs695, %p24;
	shr.u16 	%rs1375, %rs690, 1;
	setp.gt.u16 	%p25, %rs690, 1;
	@%p25 bra 	$L__BB1_25;
$L__BB1_26:
	xor.b16  	%rs108, %rs1376, %rs1360;
	setp.eq.s16 	%p26, %rs1391, 0;
	mov.b16 	%rs1380, 0;
	@%p26 bra 	$L__BB1_29;
	mov.b16 	%rs1378, 1;
	mov.b16 	%rs1380, 0;
	mov.u16 	%rs1379, %rs1391;
$L__BB1_28:
	and.b16  	%rs701, %rs1379, 255;
	and.b16  	%rs702, %rs1379, 1;
	neg.s16 	%rs703, %rs702;
	and.b16  	%rs704, %rs703, %rs1378;
	cvt.s16.s8 	%rs705, %rs1378;
	xor.b16  	%rs1380, %rs704, %rs1380;
	shl.b16 	%rs706, %rs1378, 1;
	xor.b16  	%rs707, %rs706, 27;
	setp.lt.s16 	%p27, %rs705, 0;
	selp.b16 	%rs1378, %rs707, %rs706, %p27;
	shr.u16 	%rs1379, %rs701, 1;
	setp.gt.u16 	%p28, %rs701, 1;
	@%p28 bra 	$L__BB1_28;
$L__BB1_29:
	xor.b16  	%rs116, %rs1380, %rs84;
	mov.b16 	%rs1384, 0;
	@%p26 bra 	$L__BB1_32;
	mov.b16 	%rs1382, 3;
	mov.b16 	%rs1384, 0;
	mov.u16 	%rs1383, %rs1391;
$L__BB1_31:
	and.b16  	%rs712, %rs1383, 255;
	and.b16  	%rs713, %rs1383, 1;
	neg.s16 	%rs714, %rs713;
	and.b16  	%rs715, %rs714, %rs1382;
	cvt.s16.s8 	%rs716, %rs1382;
	xor.b16  	%rs1384, %rs715, %rs1384;
	shl.b16 	%rs717, %rs1382, 1;
	xor.b16  	%rs718, %rs717, 27;
	setp.lt.s16 	%p30, %rs716, 0;
	selp.b16 	%rs1382, %rs718, %rs717, %p30;
	shr.u16 	%rs1383, %rs712, 1;
	setp.gt.u16 	%p31, %rs712, 1;
	@%p31 bra 	$L__BB1_31;
$L__BB1_32:
	xor.b16  	%rs124, %rs1384, %rs92;
	mov.b16 	%rs1388, 0;
	@%p26 bra 	$L__BB1_35;
	mov.b16 	%rs1386, 2;
	mov.b16 	%rs1388, 0;
	mov.u16 	%rs1387, %rs1391;
$L__BB1_34:
	and.b16  	%rs723, %rs1387, 255;
	and.b16  	%rs724, %rs1387, 1;
	neg.s16 	%rs725, %rs724;
	and.b16  	%rs726, %rs725, %rs1386;
	cvt.s16.s8 	%rs727, %rs1386;
	xor.b16  	%rs1388, %rs726, %rs1388;
	shl.b16 	%rs728, %rs1386, 1;
	xor.b16  	%rs729, %rs728, 27;
	setp.lt.s16 	%p33, %rs727, 0;
	selp.b16 	%rs1386, %rs729, %rs728, %p33;
	shr.u16 	%rs1387, %rs723, 1;
	setp.gt.u16 	%p34, %rs723, 1;
	@%p34 bra 	$L__BB1_34;
$L__BB1_35:
	xor.b16  	%rs132, %rs1388, %rs100;
	mov.b16 	%rs1392, 0;
	@%p26 bra 	$L__BB1_38;
	mov.b16 	%rs1390, 1;
	mov.b16 	%rs1392, 0;
$L__BB1_37:
	and.b16  	%rs734, %rs1391, 255;
	and.b16  	%rs735, %rs1391, 1;
	neg.s16 	%rs736, %rs735;
	and.b16  	%rs737, %rs736, %rs1390;
	cvt.s16.s8 	%rs738, %rs1390;
	xor.b16  	%rs1392, %rs737, %rs1392;
	shl.b16 	%rs739, %rs1390, 1;
	xor.b16  	%rs740, %rs739, 27;
	setp.lt.s16 	%p36, %rs738, 0;
	selp.b16 	%rs1390, %rs740, %rs739, %p36;
	shr.u16 	%rs1391, %rs734, 1;
	setp.gt.u16 	%p37, %rs734, 1;
	@%p37 bra 	$L__BB1_37;
$L__BB1_38:
	xor.b16  	%rs140, %rs1392, %rs108;
	setp.eq.s16 	%p38, %rs1407, 0;
	mov.b16 	%rs1396, 0;
	@%p38 bra 	$L__BB1_41;
	mov.b16 	%rs1394, 1;
	mov.b16 	%rs1396, 0;
	mov.u16 	%rs1395, %rs1407;
$L__BB1_40:
	and.b16  	%rs745, %rs1395, 255;
	and.b16  	%rs746, %rs1395, 1;
	neg.s16 	%rs747, %rs746;
	and.b16  	%rs748, %rs747, %rs1394;
	cvt.s16.s8 	%rs749, %rs1394;
	xor.b16  	%rs1396, %rs748, %rs1396;
	shl.b16 	%rs750, %rs1394, 1;
	xor.b16  	%rs751, %rs750, 27;
	setp.lt.s16 	%p39, %rs749, 0;
	selp.b16 	%rs1394, %rs751, %rs750, %p39;
	shr.u16 	%rs1395, %rs745, 1;
	setp.gt.u16 	%p40, %rs745, 1;
	@%p40 bra 	$L__BB1_40;
$L__BB1_41:
	setp.eq.s16 	%p41, %rs1407, 0;
	xor.b16  	%rs1359, %rs1396, %rs116;
	mov.b16 	%rs1400, 0;
	@%p41 bra 	$L__BB1_44;
	mov.b16 	%rs1398, 1;
	mov.b16 	%rs1400, 0;
	mov.u16 	%rs1399, %rs1407;
$L__BB1_43:
	and.b16  	%rs756, %rs1399, 255;
	and.b16  	%rs757, %rs1399, 1;
	neg.s16 	%rs758, %rs757;
	and.b16  	%rs759, %rs758, %rs1398;
	cvt.s16.s8 	%rs760, %rs1398;
	xor.b16  	%rs1400, %rs759, %rs1400;
	shl.b16 	%rs761, %rs1398, 1;
	xor.b16  	%rs762, %rs761, 27;
	setp.lt.s16 	%p42, %rs760, 0;
	selp.b16 	%rs1398, %rs762, %rs761, %p42;
	shr.u16 	%rs1399, %rs756, 1;
	setp.gt.u16 	%p43, %rs756, 1;
	@%p43 bra 	$L__BB1_43;
$L__BB1_44:
	setp.eq.s16 	%p44, %rs1407, 0;
	xor.b16  	%rs1375, %rs1400, %rs124;
	mov.b16 	%rs1404, 0;
	@%p44 bra 	$L__BB1_47;
	mov.b16 	%rs1402, 3;
	mov.b16 	%rs1404, 0;
	mov.u16 	%rs1403, %rs1407;
$L__BB1_46:
	and.b16  	%rs767, %rs1403, 255;
	and.b16  	%rs768, %rs1403, 1;
	neg.s16 	%rs769, %rs768;
	and.b16  	%rs770, %rs769, %rs1402;
	cvt.s16.s8 	%rs771, %rs1402;
	xor.b16  	%rs1404, %rs770, %rs1404;
	shl.b16 	%rs772, %rs1402, 1;
	xor.b16  	%rs773, %rs772, 27;
	setp.lt.s16 	%p45, %rs771, 0;
	selp.b16 	%rs1402, %rs773, %rs772, %p45;
	shr.u16 	%rs1403, %rs767, 1;
	setp.gt.u16 	%p46, %rs767, 1;
	@%p46 bra 	$L__BB1_46;
$L__BB1_47:
	setp.eq.s16 	%p47, %rs1407, 0;
	xor.b16  	%rs1391, %rs1404, %rs132;
	mov.b16 	%rs1408, 0;
	@%p47 bra 	$L__BB1_50;
	mov.b16 	%rs1406, 2;
	mov.b16 	%rs1408, 0;
$L__BB1_49:
	and.b16  	%rs778, %rs1407, 255;
	and.b16  	%rs779, %rs1407, 1;
	neg.s16 	%rs780, %rs779;
	and.b16  	%rs781, %rs780, %rs1406;
	cvt.s16.s8 	%rs782, %rs1406;
	xor.b16  	%rs1408, %rs781, %rs1408;
	shl.b16 	%rs783, %rs1406, 1;
	xor.b16  	%rs784, %rs783, 27;
	setp.lt.s16 	%p48, %rs782, 0;
	selp.b16 	%rs1406, %rs784, %rs783, %p48;
	shr.u16 	%rs1407, %rs778, 1;
	setp.gt.u16 	%p49, %rs778, 1;
	@%p49 bra 	$L__BB1_49;
$L__BB1_50:
	xor.b16  	%rs1407, %rs1408, %rs140;
	setp.eq.s16 	%p50, %rs1423, 0;
	mov.b16 	%rs1412, 0;
	@%p50 bra 	$L__BB1_53;
	mov.b16 	%rs1410, 2;
	mov.b16 	%rs1412, 0;
	mov.u16 	%rs1411, %rs1423;
$L__BB1_52:
	and.b16  	%rs789, %rs1411, 255;
	and.b16  	%rs790, %rs1411, 1;
	neg.s16 	%rs791, %rs790;
	and.b16  	%rs792, %rs791, %rs1410;
	cvt.s16.s8 	%rs793, %rs1410;
	xor.b16  	%rs1412, %rs792, %rs1412;
	shl.b16 	%rs794, %rs1410, 1;
	xor.b16  	%rs795, %rs794, 27;
	setp.lt.s16 	%p51, %rs793, 0;
	selp.b16 	%rs1410, %rs795, %rs794, %p51;
	shr.u16 	%rs1411, %rs789, 1;
	setp.gt.u16 	%p52, %rs789, 1;
	@%p52 bra 	$L__BB1_52;
$L__BB1_53:
	setp.eq.s16 	%p53, %rs1423, 0;
	mov.b16 	%rs1416, 0;
	@%p53 bra 	$L__BB1_56;
	mov.b16 	%rs1414, 1;
	mov.b16 	%rs1416, 0;
	mov.u16 	%rs1415, %rs1423;
$L__BB1_55:
	and.b16  	%rs800, %rs1415, 255;
	and.b16  	%rs801, %rs1415, 1;
	neg.s16 	%rs802, %rs801;
	and.b16  	%rs803, %rs802, %rs1414;
	cvt.s16.s8 	%rs804, %rs1414;
	xor.b16  	%rs1416, %rs803, %rs1416;
	shl.b16 	%rs805, %rs1414, 1;
	xor.b16  	%rs806, %rs805, 27;
	setp.lt.s16 	%p54, %rs804, 0;
	selp.b16 	%rs1414, %rs806, %rs805, %p54;
	shr.u16 	%rs1415, %rs800, 1;
	setp.gt.u16 	%p55, %rs800, 1;
	@%p55 bra 	$L__BB1_55;
$L__BB1_56:
	setp.eq.s16 	%p56, %rs1423, 0;
	mov.b16 	%rs1420, 0;
	@%p56 bra 	$L__BB1_59;
	mov.b16 	%rs1418, 1;
	mov.b16 	%rs1420, 0;
	mov.u16 	%rs1419, %rs1423;
$L__BB1_58:
	and.b16  	%rs811, %rs1419, 255;
	and.b16  	%rs812, %rs1419, 1;
	neg.s16 	%rs813, %rs812;
	and.b16  	%rs814, %rs813, %rs1418;
	cvt.s16.s8 	%rs815, %rs1418;
	xor.b16  	%rs1420, %rs814, %rs1420;
	shl.b16 	%rs816, %rs1418, 1;
	xor.b16  	%rs817, %rs816, 27;
	setp.lt.s16 	%p57, %rs815, 0;
	selp.b16 	%rs1418, %rs817, %rs816, %p57;
	shr.u16 	%rs1419, %rs811, 1;
	setp.gt.u16 	%p58, %rs811, 1;
	@%p58 bra 	$L__BB1_58;
$L__BB1_59:
	mov.b16 	%rs1424, 0;
	@%p56 bra 	$L__BB1_62;
	mov.b16 	%rs1422, 3;
	mov.b16 	%rs1424, 0;
$L__BB1_61:
	and.b16  	%rs822, %rs1423, 255;
	and.b16  	%rs823, %rs1423, 1;
	neg.s16 	%rs824, %rs823;
	and.b16  	%rs825, %rs824, %rs1422;
	cvt.s16.s8 	%rs826, %rs1422;
	xor.b16  	%rs1424, %rs825, %rs1424;
	shl.b16 	%rs827, %rs1422, 1;
	xor.b16  	%rs828, %rs827, 27;
	setp.lt.s16 	%p60, %rs826, 0;
	selp.b16 	%rs1422, %rs828, %rs827, %p60;
	shr.u16 	%rs1423, %rs822, 1;
	setp.gt.u16 	%p61, %rs822, 1;
	@%p61 bra 	$L__BB1_61;
$L__BB1_62:
	setp.eq.s16 	%p62, %rs1439, 0;
	mov.b16 	%rs1428, 0;
	@%p62 bra 	$L__BB1_65;
	mov.b16 	%rs1426, 3;
	mov.b16 	%rs1428, 0;
	mov.u16 	%rs1427, %rs1439;
$L__BB1_64:
	and.b16  	%rs833, %rs1427, 255;
	and.b16  	%rs834, %rs1427, 1;
	neg.s16 	%rs835, %rs834;
	and.b16  	%rs836, %rs835, %rs1426;
	cvt.s16.s8 	%rs837, %rs1426;
	xor.b16  	%rs1428, %rs836, %rs1428;
	shl.b16 	%rs838, %rs1426, 1;
	xor.b16  	%rs839, %rs838, 27;
	setp.lt.s16 	%p63, %rs837, 0;
	selp.b16 	%rs1426, %rs839, %rs838, %p63;
	shr.u16 	%rs1427, %rs833, 1;
	setp.gt.u16 	%p64, %rs833, 1;
	@%p64 bra 	$L__BB1_64;
$L__BB1_65:
	xor.b16  	%rs208, %rs1428, %rs1412;
	mov.b16 	%rs1432, 0;
	@%p62 bra 	$L__BB1_68;
	mov.b16 	%rs1430, 2;
	mov.b16 	%rs1432, 0;
	mov.u16 	%rs1431, %rs1439;
$L__BB1_67:
	and.b16  	%rs844, %rs1431, 255;
	and.b16  	%rs845, %rs1431, 1;
	neg.s16 	%rs846, %rs845;
	and.b16  	%rs847, %rs846, %rs1430;
	cvt.s16.s8 	%rs848, %rs1430;
	xor.b16  	%rs1432, %rs847, %rs1432;
	shl.b16 	%rs849, %rs1430, 1;
	xor.b16  	%rs850, %rs849, 27;
	setp.lt.s16 	%p66, %rs848, 0;
	selp.b16 	%rs1430, %rs850, %rs849, %p66;
	shr.u16 	%rs1431, %rs844, 1;
	setp.gt.u16 	%p67, %rs844, 1;
	@%p67 bra 	$L__BB1_67;
$L__BB1_68:
	xor.b16  	%rs216, %rs1432, %rs1416;
	mov.b16 	%rs1436, 0;
	@%p62 bra 	$L__BB1_71;
	mov.b16 	%rs1434, 1;
	mov.b16 	%rs1436, 0;
	mov.u16 	%rs1435, %rs1439;
$L__BB1_70:
	and.b16  	%rs855, %rs1435, 255;
	and.b16  	%rs856, %rs1435, 1;
	neg.s16 	%rs857, %rs856;
	and.b16  	%rs858, %rs857, %rs1434;
	cvt.s16.s8 	%rs859, %rs1434;
	xor.b16  	%rs1436, %rs858, %rs1436;
	shl.b16 	%rs860, %rs1434, 1;
	xor.b16  	%rs861, %rs860, 27;
	setp.lt.s16 	%p69, %rs859, 0;
	selp.b16 	%rs1434, %rs861, %rs860, %p69;
	shr.u16 	%rs1435, %rs855, 1;
	setp.gt.u16 	%p70, %rs855, 1;
	@%p70 bra 	$L__BB1_70;
$L__BB1_71:
	xor.b16  	%rs224, %rs1436, %rs1420;
	mov.b16 	%rs1440, 0;
	@%p62 bra 	$L__BB1_74;
	mov.b16 	%rs1438, 1;
	mov.b16 	%rs1440, 0;
$L__BB1_73:
	and.b16  	%rs866, %rs1439, 255;
	and.b16  	%rs867, %rs1439, 1;
	neg.s16 	%rs868, %rs867;
	and.b16  	%rs869, %rs868, %rs1438;
	cvt.s16.s8 	%rs870, %rs1438;
	xor.b16  	%rs1440, %rs869, %rs1440;
	shl.b16 	%rs871, %rs1438, 1;
	xor.b16  	%rs872, %rs871, 27;
	setp.lt.s16 	%p72, %rs870, 0;
	selp.b16 	%rs1438, %rs872, %rs871, %p72;
	shr.u16 	%rs1439, %rs866, 1;
	setp.gt.u16 	%p73, %rs866, 1;
	@%p73 bra 	$L__BB1_73;
$L__BB1_74:
	xor.b16  	%rs232, %rs1440, %rs1424;
	setp.eq.s16 	%p74, %rs1455, 0;
	mov.b16 	%rs1444, 0;
	@%p74 bra 	$L__BB1_77;
	mov.b16 	%rs1442, 1;
	mov.b16 	%rs1444, 0;
	mov.u16 	%rs1443, %rs1455;
$L__BB1_76:
	and.b16  	%rs877, %rs1443, 255;
	and.b16  	%rs878, %rs1443, 1;
	neg.s16 	%rs879, %rs878;
	and.b16  	%rs880, %rs879, %rs1442;
	cvt.s16.s8 	%rs881, %rs1442;
	xor.b16  	%rs1444, %rs880, %rs1444;
	shl.b16 	%rs882, %rs1442, 1;
	xor.b16  	%rs883, %rs882, 27;
	setp.lt.s16 	%p75, %rs881, 0;
	selp.b16 	%rs1442, %rs883, %rs882, %p75;
	shr.u16 	%rs1443, %rs877, 1;
	setp.gt.u16 	%p76, %rs877, 1;
	@%p76 bra 	$L__BB1_76;
$L__BB1_77:
	xor.b16  	%rs240, %rs1444, %rs208;
	mov.b16 	%rs1448, 0;
	@%p74 bra 	$L__BB1_80;
	mov.b16 	%rs1446, 3;
	mov.b16 	%rs1448, 0;
	mov.u16 	%rs1447, %rs1455;
$L__BB1_79:
	and.b16  	%rs888, %rs1447, 255;
	and.b16  	%rs889, %rs1447, 1;
	neg.s16 	%rs890, %rs889;
	and.b16  	%rs891, %rs890, %rs1446;
	cvt.s16.s8 	%rs892, %rs1446;
	xor.b16  	%rs1448, %rs891, %rs1448;
	shl.b16 	%rs893, %rs1446, 1;
	xor.b16  	%rs894, %rs893, 27;
	setp.lt.s16 	%p78, %rs892, 0;
	selp.b16 	%rs1446, %rs894, %rs893, %p78;
	shr.u16 	%rs1447, %rs888, 1;
	setp.gt.u16 	%p79, %rs888, 1;
	@%p79 bra 	$L__BB1_79;
$L__BB1_80:
	xor.b16  	%rs248, %rs1448, %rs216;
	mov.b16 	%rs1452, 0;
	@%p74 bra 	$L__BB1_83;
	mov.b16 	%rs1450, 2;
	mov.b16 	%rs1452, 0;
	mov.u16 	%rs1451, %rs1455;
$L__BB1_82:
	and.b16  	%rs899, %rs1451, 255;
	and.b16  	%rs900, %rs1451, 1;
	neg.s16 	%rs901, %rs900;
	and.b16  	%rs902, %rs901, %rs1450;
	cvt.s16.s8 	%rs903, %rs1450;
	xor.b16  	%rs1452, %rs902, %rs1452;
	shl.b16 	%rs904, %rs1450, 1;
	xor.b16  	%rs905, %rs904, 27;
	setp.lt.s16 	%p81, %rs903, 0;
	selp.b16 	%rs1450, %rs905, %rs904, %p81;
	shr.u16 	%rs1451, %rs899, 1;
	setp.gt.u16 	%p82, %rs899, 1;
	@%p82 bra 	$L__BB1_82;
$L__BB1_83:
	xor.b16  	%rs256, %rs1452, %rs224;
	mov.b16 	%rs1456, 0;
	@%p74 bra 	$L__BB1_86;
	mov.b16 	%rs1454, 1;
	mov.b16 	%rs1456, 0;
$L__BB1_85:
	and.b16  	%rs910, %rs1455, 255;
	and.b16  	%rs911, %rs1455, 1;
	neg.s16 	%rs912, %rs911;
	and.b16  	%rs913, %rs912, %rs1454;
	cvt.s16.s8 	%rs914, %rs1454;
	xor.b16  	%rs1456, %rs913, %rs1456;
	shl.b16 	%rs915, %rs1454, 1;
	xor.b16  	%rs916, %rs915, 27;
	setp.lt.s16 	%p84, %rs914, 0;
	selp.b16 	%rs1454, %rs916, %rs915, %p84;
	shr.u16 	%rs1455, %rs910, 1;
	setp.gt.u16 	%p85, %rs910, 1;
	@%p85 bra 	$L__BB1_85;
$L__BB1_86:
	xor.b16  	%rs264, %rs1456, %rs232;
	setp.eq.s16 	%p86, %rs1471, 0;
	mov.b16 	%rs1460, 0;
	@%p86 bra 	$L__BB1_89;
	mov.b16 	%rs1458, 1;
	mov.b16 	%rs1460, 0;
	mov.u16 	%rs1459, %rs1471;
$L__BB1_88:
	and.b16  	%rs921, %rs1459, 255;
	and.b16  	%rs922, %rs1459, 1;
	neg.s16 	%rs923, %rs922;
	and.b16  	%rs924, %rs923, %rs1458;
	cvt.s16.s8 	%rs925, %rs1458;
	xor.b16  	%rs1460, %rs924, %rs1460;
	shl.b16 	%rs926, %rs1458, 1;
	xor.b16  	%rs927, %rs926, 27;
	setp.lt.s16 	%p87, %rs925, 0;
	selp.b16 	%rs1458, %rs927, %rs926, %p87;
	shr.u16 	%rs1459, %rs921, 1;
	setp.gt.u16 	%p88, %rs921, 1;
	@%p88 bra 	$L__BB1_88;
$L__BB1_89:
	setp.eq.s16 	%p89, %rs1471, 0;
	xor.b16  	%rs1423, %rs1460, %rs240;
	mov.b16 	%rs1464, 0;
	@%p89 bra 	$L__BB1_92;
	mov.b16 	%rs1462, 1;
	mov.b16 	%rs1464, 0;
	mov.u16 	%rs1463, %rs1471;
$L__BB1_91:
	and.b16  	%rs932, %rs1463, 255;
	and.b16  	%rs933, %rs1463, 1;
	neg.s16 	%rs934, %rs933;
	and.b16  	%rs935, %rs934, %rs1462;
	cvt.s16.s8 	%rs936, %rs1462;
	xor.b16  	%rs1464, %rs935, %rs1464;
	shl.b16 	%rs937, %rs1462, 1;
	xor.b16  	%rs938, %rs937, 27;
	setp.lt.s16 	%p90, %rs936, 0;
	selp.b16 	%rs1462, %rs938, %rs937, %p90;
	shr.u16 	%rs1463, %rs932, 1;
	setp.gt.u16 	%p91, %rs932, 1;
	@%p91 bra 	$L__BB1_91;
$L__BB1_92:
	setp.eq.s16 	%p92, %rs1471, 0;
	xor.b16  	%rs1439, %rs1464, %rs248;
	mov.b16 	%rs1468, 0;
	@%p92 bra 	$L__BB1_95;
	mov.b16 	%rs1466, 3;
	mov.b16 	%rs1468, 0;
	mov.u16 	%rs1467, %rs1471;
$L__BB1_94:
	and.b16  	%rs943, %rs1467, 255;
	and.b16  	%rs944, %rs1467, 1;
	neg.s16 	%rs945, %rs944;
	and.b16  	%rs946, %rs945, %rs1466;
	cvt.s16.s8 	%rs947, %rs1466;
	xor.b16  	%rs1468, %rs946, %rs1468;
	shl.b16 	%rs948, %rs1466, 1;
	xor.b16  	%rs949, %rs948, 27;
	setp.lt.s16 	%p93, %rs947, 0;
	selp.b16 	%rs1466, %rs949, %rs948, %p93;
	shr.u16 	%rs1467, %rs943, 1;
	setp.gt.u16 	%p94, %rs943, 1;
	@%p94 bra 	$L__BB1_94;
$L__BB1_95:
	setp.eq.s16 	%p95, %rs1471, 0;
	xor.b16  	%rs1455, %rs1468, %rs256;
	mov.b16 	%rs1472, 0;
	@%p95 bra 	$L__BB1_98;
	mov.b16 	%rs1470, 2;
	mov.b16 	%rs1472, 0;
$L__BB1_97:
	and.b16  	%rs954, %rs1471, 255;
	and.b16  	%rs955, %rs1471, 1;
	neg.s16 	%rs956, %rs955;
	and.b16  	%rs957, %rs956, %rs1470;
	cvt.s16.s8 	%rs958, %rs1470;
	xor.b16  	%rs1472, %rs957, %rs1472;
	shl.b16 	%rs959, %rs1470, 1;
	xor.b16  	%rs960, %rs959, 27;
	setp.lt.s16 	%p96, %rs958, 0;
	selp.b16 	%rs1470, %rs960, %rs959, %p96;
	shr.u16 	%rs1471, %rs954, 1;
	setp.gt.u16 	%p97, %rs954, 1;
	@%p97 bra 	$L__BB1_97;
$L__BB1_98:
	xor.b16  	%rs1471, %rs1472, %rs264;
	setp.eq.s16 	%p98, %rs1487, 0;
	mov.b16 	%rs1476, 0;
	@%p98 bra 	$L__BB1_101;
	mov.b16 	%rs1474, 2;
	mov.b16 	%rs1476, 0;
	mov.u16 	%rs1475, %rs1487;
$L__BB1_100:
	and.b16  	%rs965, %rs1475, 255;
	and.b16  	%rs966, %rs1475, 1;
	neg.s16 	%rs967, %rs966;
	and.b16  	%rs968, %rs967, %rs1474;
	cvt.s16.s8 	%rs969, %rs1474;
	xor.b16  	%rs1476, %rs968, %rs1476;
	shl.b16 	%rs970, %rs1474, 1;
	xor.b16  	%rs971, %rs970, 27;
	setp.lt.s16 	%p99, %rs969, 0;
	selp.b16 	%rs1474, %rs971, %rs970, %p99;
	shr.u16 	%rs1475, %rs965, 1;
	setp.gt.u16 	%p100, %rs965, 1;
	@%p100 bra 	$L__BB1_100;
$L__BB1_101:
	setp.eq.s16 	%p101, %rs1487, 0;
	mov.b16 	%rs1480, 0;
	@%p101 bra 	$L__BB1_104;
	mov.b16 	%rs1478, 1;
	mov.b16 	%rs1480, 0;
	mov.u16 	%rs1479, %rs1487;
$L__BB1_103:
	and.b16  	%rs976, %rs1479, 255;
	and.b16  	%rs977, %rs1479, 1;
	neg.s16 	%rs978, %rs977;
	and.b16  	%rs979, %rs978, %rs1478;
	cvt.s16.s8 	%rs980, %rs1478;
	xor.b16  	%rs1480, %rs979, %rs1480;
	shl.b16 	%rs981, %rs1478, 1;
	xor.b16  	%rs982, %rs981, 27;
	setp.lt.s16 	%p102, %rs980, 0;
	selp.b16 	%rs1478, %rs982, %rs981, %p102;
	shr.u16 	%rs1479, %rs976, 1;
	setp.gt.u16 	%p103, %rs976, 1;
	@%p103 bra 	$L__BB1_103;
$L__BB1_104:
	setp.eq.s16 	%p104, %rs1487, 0;
	mov.b16 	%rs1484, 0;
	@%p104 bra 	$L__BB1_107;
	mov.b16 	%rs1482, 1;
	mov.b16 	%rs1484, 0;
	mov.u16 	%rs1483, %rs1487;
$L__BB1_106:
	and.b16  	%rs987, %rs1483, 255;
	and.b16  	%rs988, %rs1483, 1;
	neg.s16 	%rs989, %rs988;
	and.b16  	%rs990, %rs989, %rs1482;
	cvt.s16.s8 	%rs991, %rs1482;
	xor.b16  	%rs1484, %rs990, %rs1484;
	shl.b16 	%rs992, %rs1482, 1;
	xor.b16  	%rs993, %rs992, 27;
	setp.lt.s16 	%p105, %rs991, 0;
	selp.b16 	%rs1482, %rs993, %rs992, %p105;
	shr.u16 	%rs1483, %rs987, 1;
	setp.gt.u16 	%p106, %rs987, 1;
	@%p106 bra 	$L__BB1_106;
$L__BB1_107:
	mov.b16 	%rs1488, 0;
	@%p104 bra 	$L__BB1_110;
	mov.b16 	%rs1486, 3;
	mov.b16 	%rs1488, 0;
$L__BB1_109:
	and.b16  	%rs998, %rs1487, 255;
	and.b16  	%rs999, %rs1487, 1;
	neg.s16 	%rs1000, %rs999;
	and.b16  	%rs1001, %rs1000, %rs1486;
	cvt.s16.s8 	%rs1002, %rs1486;
	xor.b16  	%rs1488, %rs1001, %rs1488;
	shl.b16 	%rs1003, %rs1486, 1;
	xor.b16  	%rs1004, %rs1003, 27;
	setp.lt.s16 	%p108, %rs1002, 0;
	selp.b16 	%rs1486, %rs1004, %rs1003, %p108;
	shr.u16 	%rs1487, %rs998, 1;
	setp.gt.u16 	%p109, %rs998, 1;
	@%p109 bra 	$L__BB1_109;
$L__BB1_110:
	setp.eq.s16 	%p110, %rs1503, 0;
	mov.b16 	%rs1492, 0;
	@%p110 bra 	$L__BB1_113;
	mov.b16 	%rs1490, 3;
	mov.b16 	%rs1492, 0;
	mov.u16 	%rs1491, %rs1503;
$L__BB1_112:
	and.b16  	%rs1009, %rs1491, 255;
	and.b16  	%rs1010, %rs1491, 1;
	neg.s16 	%rs1011, %rs1010;
	and.b16  	%rs1012, %rs1011, %rs1490;
	cvt.s16.s8 	%rs1013, %rs1490;
	xor.b16  	%rs1492, %rs1012, %rs1492;
	shl.b16 	%rs1014, %rs1490, 1;
	xor.b16  	%rs1015, %rs1014, 27;
	setp.lt.s16 	%p111, %rs1013, 0;
	selp.b16 	%rs1490, %rs1015, %rs1014, %p111;
	shr.u16 	%rs1491, %rs1009, 1;
	setp.gt.u16 	%p112, %rs1009, 1;
	@%p112 bra 	$L__BB1_112;
$L__BB1_113:
	xor.b16  	%rs332, %rs1492, %rs1476;
	mov.b16 	%rs1496, 0;
	@%p110 bra 	$L__BB1_116;
	mov.b16 	%rs1494, 2;
	mov.b16 	%rs1496, 0;
	mov.u16 	%rs1495, %rs1503;
$L__BB1_115:
	and.b16  	%rs1020, %rs1495, 255;
	and.b16  	%rs1021, %rs1495, 1;
	neg.s16 	%rs1022, %rs1021;
	and.b16  	%rs1023, %rs1022, %rs1494;
	cvt.s16.s8 	%rs1024, %rs1494;
	xor.b16  	%rs1496, %rs1023, %rs1496;
	shl.b16 	%rs1025, %rs1494, 1;
	xor.b16  	%rs1026, %rs1025, 27;
	setp.lt.s16 	%p114, %rs1024, 0;
	selp.b16 	%rs1494, %rs1026, %rs1025, %p114;
	shr.u16 	%rs1495, %rs1020, 1;
	setp.gt.u16 	%p115, %rs1020, 1;
	@%p115 bra 	$L__BB1_115;
$L__BB1_116:
	xor.b16  	%rs340, %rs1496, %rs1480;
	mov.b16 	%rs1500, 0;
	@%p110 bra 	$L__BB1_119;
	mov.b16 	%rs1498, 1;
	mov.b16 	%rs1500, 0;
	mov.u16 	%rs1499, %rs1503;
$L__BB1_118:
	and.b16  	%rs1031, %rs1499, 255;
	and.b16  	%rs1032, %rs1499, 1;
	neg.s16 	%rs1033, %rs1032;
	and.b16  	%rs1034, %rs1033, %rs1498;
	cvt.s16.s8 	%rs1035, %rs1498;
	xor.b16  	%rs1500, %rs1034, %rs1500;
	shl.b16 	%rs1036, %rs1498, 1;
	xor.b16  	%rs1037, %rs1036, 27;
	setp.lt.s16 	%p117, %rs1035, 0;
	selp.b16 	%rs1498, %rs1037, %rs1036, %p117;
	shr.u16 	%rs1499, %rs1031, 1;
	setp.gt.u16 	%p118, %rs1031, 1;
	@%p118 bra 	$L__BB1_118;
$L__BB1_119:
	xor.b16  	%rs348, %rs1500, %rs1484;
	mov.b16 	%rs1504, 0;
	@%p110 bra 	$L__BB1_122;
	mov.b16 	%rs1502, 1;
	mov.b16 	%rs1504, 0;
$L__BB1_121:
	and.b16  	%rs1042, %rs1503, 255;
	and.b16  	%rs1043, %rs1503, 1;
	neg.s16 	%rs1044, %rs1043;
	and.b16  	%rs1045, %rs1044, %rs1502;
	cvt.s16.s8 	%rs1046, %rs1502;
	xor.b16  	%rs1504, %rs1045, %rs1504;
	shl.b16 	%rs1047, %rs1502, 1;
	xor.b16  	%rs1048, %rs1047, 27;
	setp.lt.s16 	%p120, %rs1046, 0;
	selp.b16 	%rs1502, %rs1048, %rs1047, %p120;
	shr.u16 	%rs1503, %rs1042, 1;
	setp.gt.u16 	%p121, %rs1042, 1;
	@%p121 bra 	$L__BB1_121;
$L__BB1_122:
	xor.b16  	%rs356, %rs1504, %rs1488;
	setp.eq.s16 	%p122, %rs1519, 0;
	mov.b16 	%rs1508, 0;
	@%p122 bra 	$L__BB1_125;
	mov.b16 	%rs1506, 1;
	mov.b16 	%rs1508, 0;
	mov.u16 	%rs1507, %rs1519;
$L__BB1_124:
	and.b16  	%rs1053, %rs1507, 255;
	and.b16  	%rs1054, %rs1507, 1;
	neg.s16 	%rs1055, %rs1054;
	and.b16  	%rs1056, %rs1055, %rs1506;
	cvt.s16.s8 	%rs1057, %rs1506;
	xor.b16  	%rs1508, %rs1056, %rs1508;
	shl.b16 	%rs1058, %rs1506, 1;
	xor.b16  	%rs1059, %rs1058, 27;
	setp.lt.s16 	%p123, %rs1057, 0;
	selp.b16 	%rs1506, %rs1059, %rs1058, %p123;
	shr.u16 	%rs1507, %rs1053, 1;
	setp.gt.u16 	%p124, %rs1053, 1;
	@%p124 bra 	$L__BB1_124;
$L__BB1_125:
	xor.b16  	%rs364, %rs1508, %rs332;
	mov.b16 	%rs1512, 0;
	@%p122 bra 	$L__BB1_128;
	mov.b16 	%rs1510, 3;
	mov.b16 	%rs1512, 0;
	mov.u16 	%rs1511, %rs1519;
$L__BB1_127:
	and.b16  	%rs1064, %rs1511, 255;
	and.b16  	%rs1065, %rs1511, 1;
	neg.s16 	%rs1066, %rs1065;
	and.b16  	%rs1067, %rs1066, %rs1510;
	cvt.s16.s8 	%rs1068, %rs1510;
	xor.b16  	%rs1512, %rs1067, %rs1512;
	shl.b16 	%rs1069, %rs1510, 1;
	xor.b16  	%rs1070, %rs1069, 27;
	setp.lt.s16 	%p126, %rs1068, 0;
	selp.b16 	%rs1510, %rs1070, %rs1069, %p126;
	shr.u16 	%rs1511, %rs1064, 1;
	setp.gt.u16 	%p127, %rs1064, 1;
	@%p127 bra 	$L__BB1_127;
$L__BB1_128:
	xor.b16  	%rs372, %rs1512, %rs340;
	mov.b16 	%rs1516, 0;
	@%p122 bra 	$L__BB1_131;
	mov.b16 	%rs1514, 2;
	mov.b16 	%rs1516, 0;
	mov.u16 	%rs1515, %rs1519;
$L__BB1_130:
	and.b16  	%rs1075, %rs1515, 255;
	and.b16  	%rs1076, %rs1515, 1;
	neg.s16 	%rs1077, %rs1076;
	and.b16  	%rs1078, %rs1077, %rs1514;
	cvt.s16.s8 	%rs1079, %rs1514;
	xor.b16  	%rs1516, %rs1078, %rs1516;
	shl.b16 	%rs1080, %rs1514, 1;
	xor.b16  	%rs1081, %rs1080, 27;
	setp.lt.s16 	%p129, %rs1079, 0;
	selp.b16 	%rs1514, %rs1081, %rs1080, %p129;
	shr.u16 	%rs1515, %rs1075, 1;
	setp.gt.u16 	%p130, %rs1075, 1;
	@%p130 bra 	$L__BB1_130;
$L__BB1_131:
	xor.b16  	%rs380, %rs1516, %rs348;
	mov.b16 	%rs1520, 0;
	@%p122 bra 	$L__BB1_134;
	mov.b16 	%rs1518, 1;
	mov.b16 	%rs1520, 0;
$L__BB1_133:
	and.b16  	%rs1086, %rs1519, 255;
	and.b16  	%rs1087, %rs1519, 1;
	neg.s16 	%rs1088, %rs1087;
	and.b16  	%rs1089, %rs1088, %rs1518;
	cvt.s16.s8 	%rs1090, %rs1518;
	xor.b16  	%rs1520, %rs1089, %rs1520;
	shl.b16 	%rs1091, %rs1518, 1;
	xor.b16  	%rs1092, %rs1091, 27;
	setp.lt.s16 	%p132, %rs1090, 0;
	selp.b16 	%rs1518, %rs1092, %rs1091, %p132;
	shr.u16 	%rs1519, %rs1086, 1;
	setp.gt.u16 	%p133, %rs1086, 1;
	@%p133 bra 	$L__BB1_133;
$L__BB1_134:
	xor.b16  	%rs388, %rs1520, %rs356;
	setp.eq.s16 	%p134, %rs1535, 0;
	mov.b16 	%rs1524, 0;
	@%p134 bra 	$L__BB1_137;
	mov.b16 	%rs1522, 1;
	mov.b16 	%rs1524, 0;
	mov.u16 	%rs1523, %rs1535;
$L__BB1_136:
	and.b16  	%rs1097, %rs1523, 255;
	and.b16  	%rs1098, %rs1523, 1;
	neg.s16 	%rs1099, %rs1098;
	and.b16  	%rs1100, %rs1099, %rs1522;
	cvt.s16.s8 	%rs1101, %rs1522;
	xor.b16  	%rs1524, %rs1100, %rs1524;
	shl.b16 	%rs1102, %rs1522, 1;
	xor.b16  	%rs1103, %rs1102, 27;
	setp.lt.s16 	%p135, %rs1101, 0;
	selp.b16 	%rs1522, %rs1103, %rs1102, %p135;
	shr.u16 	%rs1523, %rs1097, 1;
	setp.gt.u16 	%p136, %rs1097, 1;
	@%p136 bra 	$L__BB1_136;
$L__BB1_137:
	setp.eq.s16 	%p137, %rs1535, 0;
	xor.b16  	%rs1487, %rs1524, %rs364;
	mov.b16 	%rs1528, 0;
	@%p137 bra 	$L__BB1_140;
	mov.b16 	%rs1526, 1;
	mov.b16 	%rs1528, 0;
	mov.u16 	%rs1527, %rs1535;
$L__BB1_139:
	and.b16  	%rs1108, %rs1527, 255;
	and.b16  	%rs1109, %rs1527, 1;
	neg.s16 	%rs1110, %rs1109;
	and.b16  	%rs1111, %rs1110, %rs1526;
	cvt.s16.s8 	%rs1112, %rs1526;
	xor.b16  	%rs1528, %rs1111, %rs1528;
	shl.b16 	%rs1113, %rs1526, 1;
	xor.b16  	%rs1114, %rs1113, 27;
	setp.lt.s16 	%p138, %rs1112, 0;
	selp.b16 	%rs1526, %rs1114, %rs1113, %p138;
	shr.u16 	%rs1527, %rs1108, 1;
	setp.gt.u16 	%p139, %rs1108, 1;
	@%p139 bra 	$L__BB1_139;
$L__BB1_140:
	setp.eq.s16 	%p140, %rs1535, 0;
	xor.b16  	%rs1503, %rs1528, %rs372;
	mov.b16 	%rs1532, 0;
	@%p140 bra 	$L__BB1_143;
	mov.b16 	%rs1530, 3;
	mov.b16 	%rs1532, 0;
	mov.u16 	%rs1531, %rs1535;
$L__BB1_142:
	and.b16  	%rs1119, %rs1531, 255;
	and.b16  	%rs1120, %rs1531, 1;
	neg.s16 	%rs1121, %rs1120;
	and.b16  	%rs1122, %rs1121, %rs1530;
	cvt.s16.s8 	%rs1123, %rs1530;
	xor.b16  	%rs1532, %rs1122, %rs1532;
	shl.b16 	%rs1124, %rs1530, 1;
	xor.b16  	%rs1125, %rs1124, 27;
	setp.lt.s16 	%p141, %rs1123, 0;
	selp.b16 	%rs1530, %rs1125, %rs1124, %p141;
	shr.u16 	%rs1531, %rs1119, 1;
	setp.gt.u16 	%p142, %rs1119, 1;
	@%p142 bra 	$L__BB1_142;
$L__BB1_143:
	setp.eq.s16 	%p143, %rs1535, 0;
	xor.b16  	%rs1519, %rs1532, %rs380;
	mov.b16 	%rs1536, 0;
	@%p143 bra 	$L__BB1_146;
	mov.b16 	%rs1534, 2;
	mov.b16 	%rs1536, 0;
$L__BB1_145:
	and.b16  	%rs1130, %rs1535, 255;
	and.b16  	%rs1131, %rs1535, 1;
	neg.s16 	%rs1132, %rs1131;
	and.b16  	%rs1133, %rs1132, %rs1534;
	cvt.s16.s8 	%rs1134, %rs1534;
	xor.b16  	%rs1536, %rs1133, %rs1536;
	shl.b16 	%rs1135, %rs1534, 1;
	xor.b16  	%rs1136, %rs1135, 27;
	setp.lt.s16 	%p144, %rs1134, 0;
	selp.b16 	%rs1534, %rs1136, %rs1135, %p144;
	shr.u16 	%rs1535, %rs1130, 1;
	setp.gt.u16 	%p145, %rs1130, 1;
	@%p145 bra 	$L__BB1_145;
$L__BB1_146:
	xor.b16  	%rs1535, %rs1536, %rs388;
	setp.eq.s16 	%p146, %rs1551, 0;
	mov.b16 	%rs1540, 0;
	@%p146 bra 	$L__BB1_149;
	mov.b16 	%rs1538, 2;
	mov.b16 	%rs1540, 0;
	mov.u16 	%rs1539, %rs1551;
$L__BB1_148:
	and.b16  	%rs1141, %rs1539, 255;
	and.b16  	%rs1142, %rs1539, 1;
	neg.s16 	%rs1143, %rs1142;
	and.b16  	%rs1144, %rs1143, %rs1538;
	cvt.s16.s8 	%rs1145, %rs1538;
	xor.b16  	%rs1540, %rs1144, %rs1540;
	shl.b16 	%rs1146, %rs1538, 1;
	xor.b16  	%rs1147, %rs1146, 27;
	setp.lt.s16 	%p147, %rs1145, 0;
	selp.b16 	%rs1538, %rs1147, %rs1146, %p147;
	shr.u16 	%rs1539, %rs1141, 1;
	setp.gt.u16 	%p148, %rs1141, 1;
	@%p148 bra 	$L__BB1_148;
$L__BB1_149:
	setp.eq.s16 	%p149, %rs1551, 0;
	mov.b16 	%rs1544, 0;
	@%p149 bra 	$L__BB1_152;
	mov.b16 	%rs1542, 1;
	mov.b16 	%rs1544, 0;
	mov.u16 	%rs1543, %rs1551;
$L__BB1_151:
	and.b16  	%rs1152, %rs1543, 255;
	and.b16  	%rs1153, %rs1543, 1;
	neg.s16 	%rs1154, %rs1153;
	and.b16  	%rs1155, %rs1154, %rs1542;
	cvt.s16.s8 	%rs1156, %rs1542;
	xor.b16  	%rs1544, %rs1155, %rs1544;
	shl.b16 	%rs1157, %rs1542, 1;
	xor.b16  	%rs1158, %rs1157, 27;
	setp.lt.s16 	%p150, %rs1156, 0;
	selp.b16 	%rs1542, %rs1158, %rs1157, %p150;
	shr.u16 	%rs1543, %rs1152, 1;
	setp.gt.u16 	%p151, %rs1152, 1;
	@%p151 bra 	$L__BB1_151;
$L__BB1_152:
	setp.eq.s16 	%p152, %rs1551, 0;
	mov.b16 	%rs1548, 0;
	@%p152 bra 	$L__BB1_155;
	mov.b16 	%rs1546, 1;
	mov.b16 	%rs1548, 0;
	mov.u16 	%rs1547, %rs1551;
$L__BB1_154:
	and.b16  	%rs1163, %rs1547, 255;
	and.b16  	%rs1164, %rs1547, 1;
	neg.s16 	%rs1165, %rs1164;
	and.b16  	%rs1166, %rs1165, %rs1546;
	cvt.s16.s8 	%rs1167, %rs1546;
	xor.b16  	%rs1548, %rs1166, %rs1548;
	shl.b16 	%rs1168, %rs1546, 1;
	xor.b16  	%rs1169, %rs1168, 27;
	setp.lt.s16 	%p153, %rs1167, 0;
	selp.b16 	%rs1546, %rs1169, %rs1168, %p153;
	shr.u16 	%rs1547, %rs1163, 1;
	setp.gt.u16 	%p154, %rs1163, 1;
	@%p154 bra 	$L__BB1_154;
$L__BB1_155:
	mov.b16 	%rs1552, 0;
	@%p152 bra 	$L__BB1_158;
	mov.b16 	%rs1550, 3;
	mov.b16 	%rs1552, 0;
$L__BB1_157:
	and.b16  	%rs1174, %rs1551, 255;
	and.b16  	%rs1175, %rs1551, 1;
	neg.s16 	%rs1176, %rs1175;
	and.b16  	%rs1177, %rs1176, %rs1550;
	cvt.s16.s8 	%rs1178, %rs1550;
	xor.b16  	%rs1552, %rs1177, %rs1552;
	shl.b16 	%rs1179, %rs1550, 1;
	xor.b16  	%rs1180, %rs1179, 27;
	setp.lt.s16 	%p156, %rs1178, 0;
	selp.b16 	%rs1550, %rs1180, %rs1179, %p156;
	shr.u16 	%rs1551, %rs1174, 1;
	setp.gt.u16 	%p157, %rs1174, 1;
	@%p157 bra 	$L__BB1_157;
$L__BB1_158:
	setp.eq.s16 	%p158, %rs1567, 0;
	mov.b16 	%rs1556, 0;
	@%p158 bra 	$L__BB1_161;
	mov.b16 	%rs1554, 3;
	mov.b16 	%rs1556, 0;
	mov.u16 	%rs1555, %rs1567;
$L__BB1_160:
	and.b16  	%rs1185, %rs1555, 255;
	and.b16  	%rs1186, %rs1555, 1;
	neg.s16 	%rs1187, %rs1186;
	and.b16  	%rs1188, %rs1187, %rs1554;
	cvt.s16.s8 	%rs1189, %rs1554;
	xor.b16  	%rs1556, %rs1188, %rs1556;
	shl.b16 	%rs1190, %rs1554, 1;
	xor.b16  	%rs1191, %rs1190, 27;
	setp.lt.s16 	%p159, %rs1189, 0;
	selp.b16 	%rs1554, %rs1191, %rs1190, %p159;
	shr.u16 	%rs1555, %rs1185, 1;
	setp.gt.u16 	%p160, %rs1185, 1;
	@%p160 bra 	$L__BB1_160;
$L__BB1_161:
	xor.b16  	%rs456, %rs1556, %rs1540;
	mov.b16 	%rs1560, 0;
	@%p158 bra 	$L__BB1_164;
	mov.b16 	%rs1558, 2;
	mov.b16 	%rs1560, 0;
	mov.u16 	%rs1559, %rs1567;
$L__BB1_163:
	and.b16  	%rs1196, %rs1559, 255;
	and.b16  	%rs1197, %rs1559, 1;
	neg.s16 	%rs1198, %rs1197;
	and.b16  	%rs1199, %rs1198, %rs1558;
	cvt.s16.s8 	%rs1200, %rs1558;
	xor.b16  	%rs1560, %rs1199, %rs1560;
	shl.b16 	%rs1201, %rs1558, 1;
	xor.b16  	%rs1202, %rs1201, 27;
	setp.lt.s16 	%p162, %rs1200, 0;
	selp.b16 	%rs1558, %rs1202, %rs1201, %p162;
	shr.u16 	%rs1559, %rs1196, 1;
	setp.gt.u16 	%p163, %rs1196, 1;
	@%p163 bra 	$L__BB1_163;
$L__BB1_164:
	xor.b16  	%rs464, %rs1560, %rs1544;
	mov.b16 	%rs1564, 0;
	@%p158 bra 	$L__BB1_167;
	mov.b16 	%rs1562, 1;
	mov.b16 	%rs1564, 0;
	mov.u16 	%rs1563, %rs1567;
$L__BB1_166:
	and.b16  	%rs1207, %rs1563, 255;
	and.b16  	%rs1208, %rs1563, 1;
	neg.s16 	%rs1209, %rs1208;
	and.b16  	%rs1210, %rs1209, %rs1562;
	cvt.s16.s8 	%rs1211, %rs1562;
	xor.b16  	%rs1564, %rs1210, %rs1564;
	shl.b16 	%rs1212, %rs1562, 1;
	xor.b16  	%rs1213, %rs1212, 27;
	setp.lt.s16 	%p165, %rs1211, 0;
	selp.b16 	%rs1562, %rs1213, %rs1212, %p165;
	shr.u16 	%rs1563, %rs1207, 1;
	setp.gt.u16 	%p166, %rs1207, 1;
	@%p166 bra 	$L__BB1_166;
$L__BB1_167:
	xor.b16  	%rs472, %rs1564, %rs1548;
	mov.b16 	%rs1568, 0;
	@%p158 bra 	$L__BB1_170;
	mov.b16 	%rs1566, 1;
	mov.b16 	%rs1568, 0;
$L__BB1_169:
	and.b16  	%rs1218, %rs1567, 255;
	and.b16  	%rs1219, %rs1567, 1;
	neg.s16 	%rs1220, %rs1219;
	and.b16  	%rs1221, %rs1220, %rs1566;
	cvt.s16.s8 	%rs1222, %rs1566;
	xor.b16  	%rs1568, %rs1221, %rs1568;
	shl.b16 	%rs1223, %rs1566, 1;
	xor.b16  	%rs1224, %rs1223, 27;
	setp.lt.s16 	%p168, %rs1222, 0;
	selp.b16 	%rs1566, %rs1224, %rs1223, %p168;
	shr.u16 	%rs1567, %rs1218, 1;
	setp.gt.u16 	%p169, %rs1218, 1;
	@%p169 bra 	$L__BB1_169;
$L__BB1_170:
	xor.b16  	%rs480, %rs1568, %rs1552;
	setp.eq.s16 	%p170, %rs1583, 0;
	mov.b16 	%rs1572, 0;
	@%p170 bra 	$L__BB1_173;
	mov.b16 	%rs1570, 1;
	mov.b16 	%rs1572, 0;
	mov.u16 	%rs1571, %rs1583;
$L__BB1_172:
	and.b16  	%rs1229, %rs1571, 255;
	and.b16  	%rs1230, %rs1571, 1;
	neg.s16 	%rs1231, %rs1230;
	and.b16  	%rs1232, %rs1231, %rs1570;
	cvt.s16.s8 	%rs1233, %rs1570;
	xor.b16  	%rs1572, %rs1232, %rs1572;
	shl.b16 	%rs1234, %rs1570, 1;
	xor.b16  	%rs1235, %rs1234, 27;
	setp.lt.s16 	%p171, %rs1233, 0;
	selp.b16 	%rs1570, %rs1235, %rs1234, %p171;
	shr.u16 	%rs1571, %rs1229, 1;
	setp.gt.u16 	%p172, %rs1229, 1;
	@%p172 bra 	$L__BB1_172;
$L__BB1_173:
	xor.b16  	%rs488, %rs1572, %rs456;
	mov.b16 	%rs1576, 0;
	@%p170 bra 	$L__BB1_176;
	mov.b16 	%rs1574, 3;
	mov.b16 	%rs1576, 0;
	mov.u16 	%rs1575, %rs1583;
$L__BB1_175:
	and.b16  	%rs1240, %rs1575, 255;
	and.b16  	%rs1241, %rs1575, 1;
	neg.s16 	%rs1242, %rs1241;
	and.b16  	%rs1243, %rs1242, %rs1574;
	cvt.s16.s8 	%rs1244, %rs1574;
	xor.b16  	%rs1576, %rs1243, %rs1576;
	shl.b16 	%rs1245, %rs1574, 1;
	xor.b16  	%rs1246, %rs1245, 27;
	setp.lt.s16 	%p174, %rs1244, 0;
	selp.b16 	%rs1574, %rs1246, %rs1245, %p174;
	shr.u16 	%rs1575, %rs1240, 1;
	setp.gt.u16 	%p175, %rs1240, 1;
	@%p175 bra 	$L__BB1_175;
$L__BB1_176:
	xor.b16  	%rs496, %rs1576, %rs464;
	mov.b16 	%rs1580, 0;
	@%p170 bra 	$L__BB1_179;
	mov.b16 	%rs1578, 2;
	mov.b16 	%rs1580, 0;
	mov.u16 	%rs1579, %rs1583;
$L__BB1_178:
	and.b16  	%rs1251, %rs1579, 255;
	and.b16  	%rs1252, %rs1579, 1;
	neg.s16 	%rs1253, %rs1252;
	and.b16  	%rs1254, %rs1253, %rs1578;
	cvt.s16.s8 	%rs1255, %rs1578;
	xor.b16  	%rs1580, %rs1254, %rs1580;
	shl.b16 	%rs1256, %rs1578, 1;
	xor.b16  	%rs1257, %rs1256, 27;
	setp.lt.s16 	%p177, %rs1255, 0;
	selp.b16 	%rs1578, %rs1257, %rs1256, %p177;
	shr.u16 	%rs1579, %rs1251, 1;
	setp.gt.u16 	%p178, %rs1251, 1;
	@%p178 bra 	$L__BB1_178;
$L__BB1_179:
	xor.b16  	%rs504, %rs1580, %rs472;
	mov.b16 	%rs1584, 0;
	@%p170 bra 	$L__BB1_182;
	mov.b16 	%rs1582, 1;
	mov.b16 	%rs1584, 0;
$L__BB1_181:
	and.b16  	%rs1262, %rs1583, 255;
	and.b16  	%rs1263, %rs1583, 1;
	neg.s16 	%rs1264, %rs1263;
	and.b16  	%rs1265, %rs1264, %rs1582;
	cvt.s16.s8 	%rs1266, %rs1582;
	xor.b16  	%rs1584, %rs1265, %rs1584;
	shl.b16 	%rs1267, %rs1582, 1;
	xor.b16  	%rs1268, %rs1267, 27;
	setp.lt.s16 	%p180, %rs1266, 0;
	selp.b16 	%rs1582, %rs1268, %rs1267, %p180;
	shr.u16 	%rs1583, %rs1262, 1;
	setp.gt.u16 	%p181, %rs1262, 1;
	@%p181 bra 	$L__BB1_181;
$L__BB1_182:
	xor.b16  	%rs512, %rs1584, %rs480;
	setp.eq.s16 	%p182, %rs1599, 0;
	mov.b16 	%rs1588, 0;
	@%p182 bra 	$L__BB1_185;
	mov.b16 	%rs1586, 1;
	mov.b16 	%rs1588, 0;
	mov.u16 	%rs1587, %rs1599;
$L__BB1_184:
	and.b16  	%rs1273, %rs1587, 255;
	and.b16  	%rs1274, %rs1587, 1;
	neg.s16 	%rs1275, %rs1274;
	and.b16  	%rs1276, %rs1275, %rs1586;
	cvt.s16.s8 	%rs1277, %rs1586;
	xor.b16  	%rs1588, %rs1276, %rs1588;
	shl.b16 	%rs1278, %rs1586, 1;
	xor.b16  	%rs1279, %rs1278, 27;
	setp.lt.s16 	%p183, %rs1277, 0;
	selp.b16 	%rs1586, %rs1279, %rs1278, %p183;
	shr.u16 	%rs1587, %rs1273, 1;
	setp.gt.u16 	%p184, %rs1273, 1;
	@%p184 bra 	$L__BB1_184;
$L__BB1_185:
	setp.eq.s16 	%p185, %rs1599, 0;
	xor.b16  	%rs1551, %rs1588, %rs488;
	mov.b16 	%rs1592, 0;
	@%p185 bra 	$L__BB1_188;
	mov.b16 	%rs1590, 1;
	mov.b16 	%rs1592, 0;
	mov.u16 	%rs1591, %rs1599;
$L__BB1_187:
	and.b16  	%rs1284, %rs1591, 255;
	and.b16  	%rs1285, %rs1591, 1;
	neg.s16 	%rs1286, %rs1285;
	and.b16  	%rs1287, %rs1286, %rs1590;
	cvt.s16.s8 	%rs1288, %rs1590;
	xor.b16  	%rs1592, %rs1287, %rs1592;
	shl.b16 	%rs1289, %rs1590, 1;
	xor.b16  	%rs1290, %rs1289, 27;
	setp.lt.s16 	%p186, %rs1288, 0;
	selp.b16 	%rs1590, %rs1290, %rs1289, %p186;
	shr.u16 	%rs1591, %rs1284, 1;
	setp.gt.u16 	%p187, %rs1284, 1;
	@%p187 bra 	$L__BB1_187;
$L__BB1_188:
	setp.eq.s16 	%p188, %rs1599, 0;
	xor.b16  	%rs1567, %rs1592, %rs496;
	mov.b16 	%rs1596, 0;
	@%p188 bra 	$L__BB1_191;
	mov.b16 	%rs1594, 3;
	mov.b16 	%rs1596, 0;
	mov.u16 	%rs1595, %rs1599;
$L__BB1_190:
	and.b16  	%rs1295, %rs1595, 255;
	and.b16  	%rs1296, %rs1595, 1;
	neg.s16 	%rs1297, %rs1296;
	and.b16  	%rs1298, %rs1297, %rs1594;
	cvt.s16.s8 	%rs1299, %rs1594;
	xor.b16  	%rs1596, %rs1298, %rs1596;
	shl.b16 	%rs1300, %rs1594, 1;
	xor.b16  	%rs1301, %rs1300, 27;
	setp.lt.s16 	%p189, %rs1299, 0;
	selp.b16 	%rs1594, %rs1301, %rs1300, %p189;
	shr.u16 	%rs1595, %rs1295, 1;
	setp.gt.u16 	%p190, %rs1295, 1;
	@%p190 bra 	$L__BB1_190;
$L__BB1_191:
	setp.eq.s16 	%p191, %rs1599, 0;
	xor.b16  	%rs1583, %rs1596, %rs504;
	mov.b16 	%rs1600, 0;
	@%p191 bra 	$L__BB1_194;
	mov.b16 	%rs1598, 2;
	mov.b16 	%rs1600, 0;
$L__BB1_193:
	and.b16  	%rs1306, %rs1599, 255;
	and.b16  	%rs1307, %rs1599, 1;
	neg.s16 	%rs1308, %rs1307;
	and.b16  	%rs1309, %rs1308, %rs1598;
	cvt.s16.s8 	%rs1310, %rs1598;
	xor.b16  	%rs1600, %rs1309, %rs1600;
	shl.b16 	%rs1311, %rs1598, 1;
	xor.b16  	%rs1312, %rs1311, 27;
	setp.lt.s16 	%p192, %rs1310, 0;
	selp.b16 	%rs1598, %rs1312, %rs1311, %p192;
	shr.u16 	%rs1599, %rs1306, 1;
	setp.gt.u16 	%p193, %rs1306, 1;
	@%p193 bra 	$L__BB1_193;
$L__BB1_194:
	xor.b16  	%rs1599, %rs1600, %rs512;
$L__BB1_195:
	shl.b32 	%r58, %r61, 4;
	add.s32 	%r60, %r59, %r58;
	ld.shared.u8 	%rs1313, [%r60+16];
	xor.b16  	%rs1344, %rs1313, %rs1359;
	ld.shared.u8 	%rs1314, [%r60+17];
	xor.b16  	%rs1343, %rs1314, %rs1375;
	ld.shared.u8 	%rs1315, [%r60+18];
	xor.b16  	%rs1342, %rs1315, %rs1391;
	ld.shared.u8 	%rs1316, [%r60+19];
	xor.b16  	%rs1341, %rs1316, %rs1407;
	ld.shared.u8 	%rs1317, [%r60+20];
	xor.b16  	%rs1340, %rs1317, %rs1423;
	ld.shared.u8 	%rs1318, [%r60+21];
	xor.b16  	%rs1339, %rs1318, %rs1439;
	ld.shared.u8 	%rs1319, [%r60+22];
	xor.b16  	%rs1338, %rs1319, %rs1455;
	ld.shared.u8 	%rs1320, [%r60+23];
	xor.b16  	%rs1337, %rs1320, %rs1471;
	ld.shared.u8 	%rs1321, [%r60+24];
	xor.b16  	%rs1336, %rs1321, %rs1487;
	ld.shared.u8 	%rs1322, [%r60+25];
	xor.b16  	%rs1335, %rs1322, %rs1503;
	ld.shared.u8 	%rs1323, [%r60+26];
	xor.b16  	%rs1334, %rs1323, %rs1519;
	ld.shared.u8 	%rs1324, [%r60+27];
	xor.b16  	%rs1333, %rs1324, %rs1535;
	ld.shared.u8 	%rs1325, [%r60+28];
	xor.b16  	%rs1332, %rs1325, %rs1551;
	ld.shared.u8 	%rs1326, [%r60+29];
	xor.b16  	%rs1331, %rs1326, %rs1567;
	ld.shared.u8 	%rs1327, [%r60+30];
	xor.b16  	%rs1330, %rs1327, %rs1583;
	ld.shared.u8 	%rs1328, [%r60+31];
	xor.b16  	%rs1329, %rs1328, %rs1599;
	add.s32 	%r61, %r61, 1;
	setp.ne.s32 	%p194, %r61, 10;
	@%p194 bra 	$L__BB1_1;
	cvta.to.global.u64 	%rd9, %rd1;
	add.s64 	%rd10, %rd9, %rd6;
	st.global.u8 	[%rd10], %rs1344;
	st.global.u8 	[%rd10+1], %rs1343;
	st.global.u8 	[%rd10+2], %rs1342;
	st.global.u8 	[%rd10+3], %rs1341;
	st.global.u8 	[%rd10+4], %rs1340;
	st.global.u8 	[%rd10+5], %rs1339;
	st.global.u8 	[%rd10+6], %rs1338;
	st.global.u8 	[%rd10+7], %rs1337;
	st.global.u8 	[%rd10+8], %rs1336;
	st.global.u8 	[%rd10+9], %rs1335;
	st.global.u8 	[%rd10+10], %rs1334;
	st.global.u8 	[%rd10+11], %rs1333;
	st.global.u8 	[%rd10+12], %rs1332;
	st.global.u8 	[%rd10+13], %rs1331;
	st.global.u8 	[%rd10+14], %rs1330;
	st.global.u8 	[%rd10+15], %rs1329;
	ret;

}
	// .globl	_Z12aes_moreWorkPhS_S_S_i
.visible .entry _Z12aes_moreWorkPhS_S_S_i(
	.param .u64 .ptr .align 1 _Z12aes_moreWorkPhS_S_S_i_param_0,
	.param .u64 .ptr .align 1 _Z12aes_moreWorkPhS_S_S_i_param_1,
	.param .u64 .ptr .align 1 _Z12aes_moreWorkPhS_S_S_i_param_2,
	.param .u64 .ptr .align 1 _Z12aes_moreWorkPhS_S_S_i_param_3,
	.param .u32 _Z12aes_moreWorkPhS_S_S_i_param_4
)
{
	.local .align 16 .b8 	__local_depot2[32];
	.reg .b64 	%SP;
	.reg .b64 	%SPL;
	.reg .pred 	%p<101>;
	.reg .b16 	%rs<1025>;
	.reg .b32 	%r<317>;
	.reg .b64 	%rd<17>;
	// demoted variable
	.shared .align 1 .b8 _ZZ12aes_moreWorkPhS_S_S_iE6keys_s[176];
	// demoted variable
	.shared .align 1 .b8 _ZZ12aes_moreWorkPhS_S_S_iE6sbox_s[256];
	mov.u64 	%SPL, __local_depot2;
	ld.param.u64 	%rd4, [_Z12aes_moreWorkPhS_S_S_i_param_1];
	ld.param.u32 	%r6, [_Z12aes_moreWorkPhS_S_S_i_param_4];
	add.u64 	%rd1, %SPL, 0;
	mov.u32 	%r7, %tid.x;
	mov.u32 	%r8, %ctaid.x;
	mul.lo.s32 	%r9, %r8, %r7;
	shl.b32 	%r1, %r9, 13;
	or.b32  	%r10, %r1, 32;
	setp.ge.s32 	%p1, %r10, %r6;
	@%p1 bra 	$L__BB2_104;
	ld.param.u64 	%rd16, [_Z12aes_moreWorkPhS_S_S_i_param_2];
	ld.param.u64 	%rd15, [_Z12aes_moreWorkPhS_S_S_i_param_0];
	cvta.to.global.u64 	%rd7, %rd16;
	cvta.to.global.u64 	%rd8, %rd15;
	cvt.s64.s32 	%rd9, %r1;
	add.s64 	%rd10, %rd8, %rd9;
	ld.global.u8 	%rs448, [%rd10];
	ld.global.u8 	%rs449, [%rd10+1];
	ld.global.u8 	%rs450, [%rd10+2];
	ld.global.u8 	%rs451, [%rd10+3];
	ld.global.u8 	%rs452, [%rd10+4];
	ld.global.u8 	%rs453, [%rd10+5];
	ld.global.u8 	%rs454, [%rd10+6];
	ld.global.u8 	%rs455, [%rd10+7];
	ld.global.u8 	%rs456, [%rd10+8];
	ld.global.u8 	%rs457, [%rd10+9];
	ld.global.u8 	%rs458, [%rd10+10];
	ld.global.u8 	%rs459, [%rd10+11];
	ld.global.u8 	%rs460, [%rd10+12];
	ld.global.u8 	%rs461, [%rd10+13];
	ld.global.u8 	%rs462, [%rd10+14];
	ld.global.u8 	%rs463, [%rd10+15];
	ld.global.u8 	%rs464, [%rd10+16];
	ld.global.u8 	%rs465, [%rd10+17];
	ld.global.u8 	%rs466, [%rd10+18];
	ld.global.u8 	%rs467, [%rd10+19];
	ld.global.u8 	%rs468, [%rd10+20];
	ld.global.u8 	%rs469, [%rd10+21];
	ld.global.u8 	%rs470, [%rd10+22];
	st.local.u8 	[%rd1+22], %rs470;
	ld.global.u8 	%rs471, [%rd10+23];
	ld.global.u8 	%rs472, [%rd10+24];
	ld.global.u8 	%rs473, [%rd10+25];
	st.local.v2.u8 	[%rd1+24], {%rs472, %rs473};
	ld.global.u8 	%rs474, [%rd10+26];
	ld.global.u8 	%rs475, [%rd10+27];
	ld.global.u8 	%rs476, [%rd10+28];
	st.local.u8 	[%rd1+28], %rs476;
	ld.global.u8 	%rs477, [%rd10+29];
	ld.global.u8 	%rs478, [%rd10+30];
	ld.global.u8 	%rs479, [%rd10+31];
	ld.global.u8 	%rs480, [%rd7];
	xor.b16  	%rs864, %rs448, %rs480;
	xor.b16  	%rs848, %rs464, %rs480;
	cvt.u32.u16 	%r12, %rs467;
	cvt.u32.u16 	%r13, %rs466;
	prmt.b32 	%r14, %r13, %r12, 0x3340U;
	cvt.u32.u16 	%r15, %rs465;
	cvt.u32.u16 	%r16, %rs848;
	prmt.b32 	%r17, %r16, %r15, 0x3340U;
	prmt.b32 	%r18, %r17, %r14, 0x5410U;
	st.local.u32 	[%rd1+16], %r18;
	ld.global.u8 	%rs481, [%rd7+1];
	xor.b16  	%rs863, %rs449, %rs481;
	xor.b16  	%rs847, %rs465, %rs481;
	ld.global.u8 	%rs482, [%rd7+2];
	xor.b16  	%rs862, %rs450, %rs482;
	xor.b16  	%rs846, %rs466, %rs482;
	ld.global.u8 	%rs483, [%rd7+3];
	xor.b16  	%rs861, %rs451, %rs483;
	xor.b16  	%rs845, %rs467, %rs483;
	ld.global.u8 	%rs484, [%rd7+4];
	xor.b16  	%rs860, %rs452, %rs484;
	cvt.u32.u16 	%r19, %rs463;
	cvt.u32.u16 	%r20, %rs462;
	prmt.b32 	%r21, %r20, %r19, 0x3340U;
	cvt.u32.u16 	%r22, %rs461;
	cvt.u32.u16 	%r23, %rs460;
	prmt.b32 	%r24, %r23, %r22, 0x3340U;
	prmt.b32 	%r25, %r24, %r21, 0x5410U;
	cvt.u32.u16 	%r26, %rs459;
	cvt.u32.u16 	%r27, %rs458;
	prmt.b32 	%r28, %r27, %r26, 0x3340U;
	cvt.u32.u16 	%r29, %rs457;
	cvt.u32.u16 	%r30, %rs456;
	prmt.b32 	%r31, %r30, %r29, 0x3340U;
	prmt.b32 	%r32, %r31, %r28, 0x5410U;
	cvt.u32.u16 	%r33, %rs451;
	cvt.u32.u16 	%r34, %rs450;
	prmt.b32 	%r35, %r34, %r33, 0x3340U;
	cvt.u32.u16 	%r36, %rs449;
	cvt.u32.u16 	%r37, %rs864;
	prmt.b32 	%r38, %r37, %r36, 0x3340U;
	prmt.b32 	%r39, %r38, %r35, 0x5410U;
	cvt.u32.u16 	%r40, %rs455;
	cvt.u32.u16 	%r41, %rs454;
	prmt.b32 	%r42, %r41, %r40, 0x3340U;
	cvt.u32.u16 	%r43, %rs453;
	cvt.u32.u16 	%r44, %rs860;
	prmt.b32 	%r45, %r44, %r43, 0x3340U;
	prmt.b32 	%r46, %r45, %r42, 0x5410U;
	st.local.v4.b32 	[%rd1], {%r39, %r46, %r32, %r25};
	xor.b16  	%rs844, %rs468, %rs484;
	st.local.v2.u8 	[%rd1+20], {%rs844, %rs469};
	ld.global.u8 	%rs485, [%rd7+5];
	xor.b16  	%rs859, %rs453, %rs485;
	xor.b16  	%rs843, %rs469, %rs485;
	ld.global.u8 	%rs486, [%rd7+6];
	xor.b16  	%rs858, %rs454, %rs486;
	xor.b16  	%rs842, %rs470, %rs486;
	ld.global.u8 	%rs487, [%rd7+7];
	xor.b16  	%rs857, %rs455, %rs487;
	xor.b16  	%rs841, %rs471, %rs487;
	ld.global.u8 	%rs488, [%rd7+8];
	xor.b16  	%rs856, %rs456, %rs488;
	xor.b16  	%rs840, %rs472, %rs488;
	ld.global.u8 	%rs489, [%rd7+9];
	xor.b16  	%rs855, %rs457, %rs489;
	xor.b16  	%rs839, %rs473, %rs489;
	ld.global.u8 	%rs490, [%rd7+10];
	xor.b16  	%rs854, %rs458, %rs490;
	xor.b16  	%rs838, %rs474, %rs490;
	ld.global.u8 	%rs491, [%rd7+11];
	xor.b16  	%rs853, %rs459, %rs491;
	xor.b16  	%rs837, %rs475, %rs491;
	ld.global.u8 	%rs492, [%rd7+12];
	xor.b16  	%rs852, %rs460, %rs492;
	xor.b16  	%rs836, %rs476, %rs492;
	ld.global.u8 	%rs493, [%rd7+13];
	xor.b16  	%rs851, %rs461, %rs493;
	xor.b16  	%rs835, %rs477, %rs493;
	ld.global.u8 	%rs494, [%rd7+14];
	xor.b16  	%rs850, %rs462, %rs494;
	xor.b16  	%rs834, %rs478, %rs494;
	ld.global.u8 	%rs495, [%rd7+15];
	xor.b16  	%rs849, %rs463, %rs495;
	xor.b16  	%rs833, %rs479, %rs495;
	mov.b32 	%r315, 0;
	mov.u32 	%r49, _ZZ12aes_moreWorkPhS_S_S_iE6sbox_s;
	mov.u32 	%r257, _ZZ12aes_moreWorkPhS_S_S_iE6keys_s;
$L__BB2_2:
	cvt.u32.u16 	%r47, %rs864;
	and.b32  	%r48, %r47, 255;
	add.s32 	%r50, %r49, %r48;
	ld.shared.u8 	%rs1024, [%r50];
	cvt.u32.u16 	%r51, %rs863;
	and.b32  	%r52, %r51, 255;
	add.s32 	%r53, %r49, %r52;
	ld.shared.u8 	%rs998, [%r53];
	cvt.u32.u16 	%r54, %rs862;
	and.b32  	%r55, %r54, 255;
	add.s32 	%r56, %r49, %r55;
	ld.shared.u8 	%rs1004, [%r56];
	cvt.u32.u16 	%r57, %rs861;
	and.b32  	%r58, %r57, 255;
	add.s32 	%r59, %r49, %r58;
	ld.shared.u8 	%rs1010, [%r59];
	cvt.u32.u16 	%r60, %rs860;
	and.b32  	%r61, %r60, 255;
	add.s32 	%r62, %r49, %r61;
	ld.shared.u8 	%rs1016, [%r62];
	cvt.u32.u16 	%r63, %rs859;
	and.b32  	%r64, %r63, 255;
	add.s32 	%r65, %r49, %r64;
	ld.shared.u8 	%rs1022, [%r65];
	cvt.u32.u16 	%r66, %rs858;
	and.b32  	%r67, %r66, 255;
	add.s32 	%r68, %r49, %r67;
	ld.shared.u8 	%rs996, [%r68];
	cvt.u32.u16 	%r69, %rs857;
	and.b32  	%r70, %r69, 255;
	add.s32 	%r71, %r49, %r70;
	ld.shared.u8 	%rs1002, [%r71];
	cvt.u32.u16 	%r72, %rs856;
	and.b32  	%r73, %r72, 255;
	add.s32 	%r74, %r49, %r73;
	ld.shared.u8 	%rs1008, [%r74];
	cvt.u32.u16 	%r75, %rs855;
	and.b32  	%r76, %r75, 255;
	add.s32 	%r77, %r49, %r76;
	ld.shared.u8 	%rs1014, [%r77];
	cvt.u32.u16 	%r78, %rs854;
	and.b32  	%r79, %r78, 255;
	add.s32 	%r80, %r49, %r79;
	ld.shared.u8 	%rs1020, [%r80];
	cvt.u32.u16 	%r81, %rs853;
	and.b32  	%r82, %r81, 255;
	add.s32 	%r83, %r49, %r82;
	ld.shared.u8 	%rs994, [%r83];
	cvt.u32.u16 	%r84, %rs852;
	and.b32  	%r85, %r84, 255;
	add.s32 	%r86, %r49, %r85;
	ld.shared.u8 	%rs1000, [%r86];
	cvt.u32.u16 	%r87, %rs851;
	and.b32  	%r88, %r87, 255;
	add.s32 	%r89, %r49, %r88;
	ld.shared.u8 	%rs1006, [%r89];
	cvt.u32.u16 	%r90, %rs850;
	and.b32  	%r91, %r90, 255;
	add.s32 	%r92, %r49, %r91;
	ld.shared.u8 	%rs1012, [%r92];
	cvt.u32.u16 	%r93, %rs849;
	and.b32  	%r94, %r93, 255;
	add.s32 	%r95, %r49, %r94;
	ld.shared.u8 	%rs1018, [%r95];
	cvt.u32.u16 	%r96, %rs848;
	and.b32  	%r97, %r96, 255;
	add.s32 	%r98, %r49, %r97;
	ld.shared.u8 	%rs1023, [%r98];
	cvt.u32.u16 	%r99, %rs847;
	and.b32  	%r100, %r99, 255;
	add.s32 	%r101, %r49, %r100;
	ld.shared.u8 	%rs997, [%r101];
	cvt.u32.u16 	%r102, %rs846;
	and.b32  	%r103, %r102, 255;
	add.s32 	%r104, %r49, %r103;
	ld.shared.u8 	%rs1003, [%r104];
	cvt.u32.u16 	%r105, %rs845;
	and.b32  	%r106, %r105, 255;
	add.s32 	%r107, %r49, %r106;
	ld.shared.u8 	%rs1009, [%r107];
	cvt.u32.u16 	%r108, %rs844;
	and.b32  	%r109, %r108, 255;
	add.s32 	%r110, %r49, %r109;
	ld.shared.u8 	%rs1015, [%r110];
	cvt.u32.u16 	%r111, %rs843;
	and.b32  	%r112, %r111, 255;
	add.s32 	%r113, %r49, %r112;
	ld.shared.u8 	%rs1021, [%r113];
	cvt.u32.u16 	%r114, %rs842;
	and.b32  	%r115, %r114, 255;
	add.s32 	%r116, %r49, %r115;
	ld.shared.u8 	%rs995, [%r116];
	cvt.u32.u16 	%r117, %rs841;
	and.b32  	%r118, %r117, 255;
	add.s32 	%r119, %r49, %r118;
	ld.shared.u8 	%rs1001, [%r119];
	cvt.u32.u16 	%r120, %rs840;
	and.b32  	%r121, %r120, 255;
	add.s32 	%r122, %r49, %r121;
	ld.shared.u8 	%rs1007, [%r122];
	cvt.u32.u16 	%r123, %rs839;
	and.b32  	%r124, %r123, 255;
	add.s32 	%r125, %r49, %r124;
	ld.shared.u8 	%rs1013, [%r125];
	cvt.u32.u16 	%r126, %rs838;
	and.b32  	%r127, %r126, 255;
	add.s32 	%r128, %r49, %r127;
	ld.shared.u8 	%rs1019, [%r128];
	cvt.u32.u16 	%r129, %rs837;
	and.b32  	%r130, %r129, 255;
	add.s32 	%r131, %r49, %r130;
	ld.shared.u8 	%rs993, [%r131];
	cvt.u32.u16 	%r132, %rs836;
	and.b32  	%r133, %r132, 255;
	add.s32 	%r134, %r49, %r133;
	ld.shared.u8 	%rs999, [%r134];
	cvt.u32.u16 	%r135, %rs835;
	and.b32  	%r136, %r135, 255;
	add.s32 	%r137, %r49, %r136;
	ld.shared.u8 	%rs1005, [%r137];
	cvt.u32.u16 	%r138, %rs834;
	and.b32  	%r139, %r138, 255;
	add.s32 	%r140, %r49, %r139;
	ld.shared.u8 	%rs1011, [%r140];
	cvt.u32.u16 	%r141, %rs833;
	and.b32  	%r142, %r141, 255;
	add.s32 	%r143, %r49, %r142;
	ld.shared.u8 	%rs1017, [%r143];
	cvt.u32.u16 	%r144, %rs994;
	cvt.u32.u16 	%r145, %rs996;
	prmt.b32 	%r146, %r145, %r144, 0x3340U;
	cvt.u32.u16 	%r147, %rs998;
	cvt.u32.u16 	%r148, %rs1000;
	prmt.b32 	%r149, %r148, %r147, 0x3340U;
	prmt.b32 	%r150, %r149, %r146, 0x5410U;
	cvt.u32.u16 	%r151, %rs1002;
	cvt.u32.u16 	%r152, %rs1004;
	prmt.b32 	%r153, %r152, %r151, 0x3340U;
	cvt.u32.u16 	%r154, %rs1006;
	cvt.u32.u16 	%r155, %rs1008;
	prmt.b32 	%r156, %r155, %r154, 0x3340U;
	prmt.b32 	%r157, %r156, %r153, 0x5410U;
	cvt.u32.u16 	%r158, %rs1010;
	cvt.u32.u16 	%r159, %rs1012;
	prmt.b32 	%r160, %r159, %r158, 0x3340U;
	cvt.u32.u16 	%r161, %rs1014;
	cvt.u32.u16 	%r162, %rs1016;
	prmt.b32 	%r163, %r162, %r161, 0x3340U;
	prmt.b32 	%r164, %r163, %r160, 0x5410U;
	cvt.u32.u16 	%r165, %rs1018;
	cvt.u32.u16 	%r166, %rs1020;
	prmt.b32 	%r167, %r166, %r165, 0x3340U;
	cvt.u32.u16 	%r168, %rs1022;
	cvt.u32.u16 	%r169, %rs1024;
	prmt.b32 	%r170, %r169, %r168, 0x3340U;
	prmt.b32 	%r171, %r170, %r167, 0x5410U;
	st.local.v4.b32 	[%rd1], {%r171, %r164, %r157, %r150};
	cvt.u32.u16 	%r172, %rs993;
	cvt.u32.u16 	%r173, %rs995;
	prmt.b32 	%r174, %r173, %r172, 0x3340U;
	cvt.u32.u16 	%r175, %rs997;
	cvt.u32.u16 	%r176, %rs999;
	prmt.b32 	%r177, %r176, %r175, 0x3340U;
	prmt.b32 	%r178, %r177, %r174, 0x5410U;
	cvt.u32.u16 	%r179, %rs1001;
	cvt.u32.u16 	%r180, %rs1003;
	prmt.b32 	%r181, %r180, %r179, 0x3340U;
	cvt.u32.u16 	%r182, %rs1005;
	cvt.u32.u16 	%r183, %rs1007;
	prmt.b32 	%r184, %r183, %r182, 0x3340U;
	prmt.b32 	%r185, %r184, %r181, 0x5410U;
	cvt.u32.u16 	%r186, %rs1009;
	cvt.u32.u16 	%r187, %rs1011;
	prmt.b32 	%r188, %r187, %r186, 0x3340U;
	cvt.u32.u16 	%r189, %rs1013;
	cvt.u32.u16 	%r190, %rs1015;
	prmt.b32 	%r191, %r190, %r189, 0x3340U;
	prmt.b32 	%r192, %r191, %r188, 0x5410U;
	cvt.u32.u16 	%r193, %rs1017;
	cvt.u32.u16 	%r194, %rs1019;
	prmt.b32 	%r195, %r194, %r193, 0x3340U;
	cvt.u32.u16 	%r196, %rs1021;
	cvt.u32.u16 	%r197, %rs1023;
	prmt.b32 	%r198, %r197, %r196, 0x3340U;
	prmt.b32 	%r199, %r198, %r195, 0x5410U;
	st.local.v4.b32 	[%rd1+16], {%r199, %r192, %r185, %r178};
	setp.eq.s32 	%p2, %r315, 9;
	@%p2 bra 	$L__BB2_102;
	mov.b32 	%r316, 0;
$L__BB2_4:
	shl.b32 	%r201, %r316, 2;
	cvt.u64.u32 	%rd11, %r201;
	add.s64 	%rd2, %rd1, %rd11;
	ld.local.u8 	%rs891, [%rd2];
	setp.eq.s16 	%p3, %rs891, 0;
	mov.b16 	%rs868, 0;
	@%p3 bra 	$L__BB2_7;
	mov.b16 	%rs866, 2;
	mov.b16 	%rs868, 0;
	mov.u16 	%rs867, %rs891;
$L__BB2_6:
	and.b16  	%rs499, %rs867, 255;
	and.b16  	%rs500, %rs867, 1;
	neg.s16 	%rs501, %rs500;
	and.b16  	%rs502, %rs501, %rs866;
	cvt.s16.s8 	%rs503, %rs866;
	xor.b16  	%rs868, %rs502, %rs868;
	shl.b16 	%rs504, %rs866, 1;
	xor.b16  	%rs505, %rs504, 27;
	setp.lt.s16 	%p4, %rs503, 0;
	selp.b16 	%rs866, %rs505, %rs504, %p4;
	shr.u16 	%rs867, %rs499, 1;
	setp.gt.u16 	%p5, %rs499, 1;
	@%p5 bra 	$L__BB2_6;
$L__BB2_7:
	ld.local.u8 	%rs895, [%rd2+16];
	setp.eq.s16 	%p6, %rs895, 0;
	mov.b16 	%rs872, 0;
	@%p6 bra 	$L__BB2_10;
	mov.b16 	%rs870, 2;
	mov.b16 	%rs872, 0;
	mov.u16 	%rs871, %rs895;
$L__BB2_9:
	and.b16  	%rs509, %rs871, 255;
	and.b16  	%rs510, %rs871, 1;
	neg.s16 	%rs511, %rs510;
	and.b16  	%rs512, %rs511, %rs870;
	cvt.s16.s8 	%rs513, %rs870;
	xor.b16  	%rs872, %rs512, %rs872;
	shl.b16 	%rs514, %rs870, 1;
	xor.b16  	%rs515, %rs514, 27;
	setp.lt.s16 	%p7, %rs513, 0;
	selp.b16 	%rs870, %rs515, %rs514, %p7;
	shr.u16 	%rs871, %rs509, 1;
	setp.gt.u16 	%p8, %rs509, 1;
	@%p8 bra 	$L__BB2_9;
$L__BB2_10:
	setp.eq.s16 	%p9, %rs891, 0;
	mov.b16 	%rs876, 0;
	@%p9 bra 	$L__BB2_13;
	mov.b16 	%rs874, 1;
	mov.b16 	%rs876, 0;
	mov.u16 	%rs875, %rs891;
$L__BB2_12:
	and.b16  	%rs519, %rs875, 255;
	and.b16  	%rs520, %rs875, 1;
	neg.s16 	%rs521, %rs520;
	and.b16  	%rs522, %rs521, %rs874;
	cvt.s16.s8 	%rs523, %rs874;
	xor.b16  	%rs876, %rs522, %rs876;
	shl.b16 	%rs524, %rs874, 1;
	xor.b16  	%rs525, %rs524, 27;
	setp.lt.s16 	%p10, %rs523, 0;
	selp.b16 	%rs874, %rs525, %rs524, %p10;
	shr.u16 	%rs875, %rs519, 1;
	setp.gt.u16 	%p11, %rs519, 1;
	@%p11 bra 	$L__BB2_12;
$L__BB2_13:
	setp.eq.s16 	%p12, %rs895, 0;
	mov.b16 	%rs880, 0;
	@%p12 bra 	$L__BB2_16;
	mov.b16 	%rs878, 1;
	mov.b16 	%rs880, 0;
	mov.u16 	%rs879, %rs895;
$L__BB2_15:
	and.b16  	%rs529, %rs879, 255;
	and.b16  	%rs530, %rs879, 1;
	neg.s16 	%rs531, %rs530;
	and.b16  	%rs532, %rs531, %rs878;
	cvt.s16.s8 	%rs533, %rs878;
	xor.b16  	%rs880, %rs532, %rs880;
	shl.b16 	%rs534, %rs878, 1;
	xor.b16  	%rs535, %rs534, 27;
	setp.lt.s16 	%p13, %rs533, 0;
	selp.b16 	%rs878, %rs535, %rs534, %p13;
	shr.u16 	%rs879, %rs529, 1;
	setp.gt.u16 	%p14, %rs529, 1;
	@%p14 bra 	$L__BB2_15;
$L__BB2_16:
	setp.eq.s16 	%p15, %rs891, 0;
	mov.b16 	%rs884, 0;
	@%p15 bra 	$L__BB2_19;
	mov.b16 	%rs882, 1;
	mov.b16 	%rs884, 0;
	mov.u16 	%rs883, %rs891;
$L__BB2_18:
	and.b16  	%rs539, %rs883, 255;
	and.b16  	%rs540, %rs883, 1;
	neg.s16 	%rs541, %rs540;
	and.b16  	%rs542, %rs541, %rs882;
	cvt.s16.s8 	%rs543, %rs882;
	xor.b16  	%rs884, %rs542, %rs884;
	shl.b16 	%rs544, %rs882, 1;
	xor.b16  	%rs545, %rs544, 27;
	setp.lt.s16 	%p16, %rs543, 0;
	selp.b16 	%rs882, %rs545, %rs544, %p16;
	shr.u16 	%rs883, %rs539, 1;
	setp.gt.u16 	%p17, %rs539, 1;
	@%p17 bra 	$L__BB2_18;
$L__BB2_19:
	setp.eq.s16 	%p18, %rs895, 0;
	mov.b16 	%rs888, 0;
	@%p18 bra 	$L__BB2_22;
	mov.b16 	%rs886, 1;
	mov.b16 	%rs888, 0;
	mov.u16 	%rs887, %rs895;
$L__BB2_21:
	and.b16  	%rs549, %rs887, 255;
	and.b16  	%rs550, %rs887, 1;
	neg.s16 	%rs551, %rs550;
	and.b16  	%rs552, %rs551, %rs886;
	cvt.s16.s8 	%rs553, %rs886;
	xor.b16  	%rs888, %rs552, %rs888;
	shl.b16 	%rs554, %rs886, 1;
	xor.b16  	%rs555, %rs554, 27;
	setp.lt.s16 	%p19, %rs553, 0;
	selp.b16 	%rs886, %rs555, %rs554, %p19;
	shr.u16 	%rs887, %rs549, 1;
	setp.gt.u16 	%p20, %rs549, 1;
	@%p20 bra 	$L__BB2_21;
$L__BB2_22:
	setp.eq.s16 	%p21, %rs891, 0;
	mov.b16 	%rs892, 0;
	@%p21 bra 	$L__BB2_25;
	mov.b16 	%rs890, 3;
	mov.b16 	%rs892, 0;
$L__BB2_24:
	and.b16  	%rs559, %rs891, 255;
	and.b16  	%rs560, %rs891, 1;
	neg.s16 	%rs561, %rs560;
	and.b16  	%rs562, %rs561, %rs890;
	cvt.s16.s8 	%rs563, %rs890;
	xor.b16  	%rs892, %rs562, %rs892;
	shl.b16 	%rs564, %rs890, 1;
	xor.b16  	%rs565, %rs564, 27;
	setp.lt.s16 	%p22, %rs563, 0;
	selp.b16 	%rs890, %rs565, %rs564, %p22;
	shr.u16 	%rs891, %rs559, 1;
	setp.gt.u16 	%p23, %rs559, 1;
	@%p23 bra 	$L__BB2_24;
$L__BB2_25:
	setp.eq.s16 	%p24, %rs895, 0;
	mov.b16 	%rs896, 0;
	@%p24 bra 	$L__BB2_28;
	mov.b16 	%rs894, 3;
	mov.b16 	%rs896, 0;
$L__BB2_27:
	and.b16  	%rs569, %rs895, 255;
	and.b16  	%rs570, %rs895, 1;
	neg.s16 	%rs571, %rs570;
	and.b16  	%rs572, %rs571, %rs894;
	cvt.s16.s8 	%rs573, %rs894;
	xor.b16  	%rs896, %rs572, %rs896;
	shl.b16 	%rs574, %rs894, 1;
	xor.b16  	%rs575, %rs574, 27;
	setp.lt.s16 	%p25, %rs573, 0;
	selp.b16 	%rs894, %rs575, %rs574, %p25;
	shr.u16 	%rs895, %rs569, 1;
	setp.gt.u16 	%p26, %rs569, 1;
	@%p26 bra 	$L__BB2_27;
$L__BB2_28:
	ld.local.u8 	%rs923, [%rd2+1];
	setp.eq.s16 	%p27, %rs923, 0;
	mov.b16 	%rs900, 0;
	@%p27 bra 	$L__BB2_31;
	mov.b16 	%rs898, 3;
	mov.b16 	%rs900, 0;
	mov.u16 	%rs899, %rs923;
$L__BB2_30:
	and.b16  	%rs579, %rs899, 255;
	and.b16  	%rs580, %rs899, 1;
	neg.s16 	%rs581, %rs580;
	and.b16  	%rs582, %rs581, %rs898;
	cvt.s16.s8 	%rs583, %rs898;
	xor.b16  	%rs900, %rs582, %rs900;
	shl.b16 	%rs584, %rs898, 1;
	xor.b16  	%rs585, %rs584, 27;
	setp.lt.s16 	%p28, %rs583, 0;
	selp.b16 	%rs898, %rs585, %rs584, %p28;
	shr.u16 	%rs899, %rs579, 1;
	setp.gt.u16 	%p29, %rs579, 1;
	@%p29 bra 	$L__BB2_30;
$L__BB2_31:
	xor.b16  	%rs163, %rs900, %rs868;
	ld.local.u8 	%rs927, [%rd2+17];
	setp.eq.s16 	%p30, %rs927, 0;
	mov.b16 	%rs904, 0;
	@%p30 bra 	$L__BB2_34;
	mov.b16 	%rs902, 3;
	mov.b16 	%rs904, 0;
	mov.u16 	%rs903, %rs927;
$L__BB2_33:
	and.b16  	%rs589, %rs903, 255;
	and.b16  	%rs590, %rs903, 1;
	neg.s16 	%rs591, %rs590;
	and.b16  	%rs592, %rs591, %rs902;
	cvt.s16.s8 	%rs593, %rs902;
	xor.b16  	%rs904, %rs592, %rs904;
	shl.b16 	%rs594, %rs902, 1;
	xor.b16  	%rs595, %rs594, 27;
	setp.lt.s16 	%p31, %rs593, 0;
	selp.b16 	%rs902, %rs595, %rs594, %p31;
	shr.u16 	%rs903, %rs589, 1;
	setp.gt.u16 	%p32, %rs589, 1;
	@%p32 bra 	$L__BB2_33;
$L__BB2_34:
	setp.eq.s16 	%p33, %rs923, 0;
	xor.b16  	%rs172, %rs904, %rs872;
	mov.b16 	%rs908, 0;
	@%p33 bra 	$L__BB2_37;
	mov.b16 	%rs906, 2;
	mov.b16 	%rs908, 0;
	mov.u16 	%rs907, %rs923;
$L__BB2_36:
	and.b16  	%rs599, %rs907, 255;
	and.b16  	%rs600, %rs907, 1;
	neg.s16 	%rs601, %rs600;
	and.b16  	%rs602, %rs601, %rs906;
	cvt.s16.s8 	%rs603, %rs906;
	xor.b16  	%rs908, %rs602, %rs908;
	shl.b16 	%rs604, %rs906, 1;
	xor.b16  	%rs605, %rs604, 27;
	setp.lt.s16 	%p34, %rs603, 0;
	selp.b16 	%rs906, %rs605, %rs604, %p34;
	shr.u16 	%rs907, %rs599, 1;
	setp.gt.u16 	%p35, %rs599, 1;
	@%p35 bra 	$L__BB2_36;
$L__BB2_37:
	setp.eq.s16 	%p36, %rs927, 0;
	xor.b16  	%rs180, %rs908, %rs876;
	mov.b16 	%rs912, 0;
	@%p36 bra 	$L__BB2_40;
	mov.b16 	%rs910, 2;
	mov.b16 	%rs912, 0;
	mov.u16 	%rs911, %rs927;
$L__BB2_39:
	and.b16  	%rs609, %rs911, 255;
	and.b16  	%rs610, %rs911, 1;
	neg.s16 	%rs611, %rs610;
	and.b16  	%rs612, %rs611, %rs910;
	cvt.s16.s8 	%rs613, %rs910;
	xor.b16  	%rs912, %rs612, %rs912;
	shl.b16 	%rs614, %rs910, 1;
	xor.b16  	%rs615, %rs614, 27;
	setp.lt.s16 	%p37, %rs613, 0;
	selp.b16 	%rs910, %rs615, %rs614, %p37;
	shr.u16 	%rs911, %rs609, 1;
	setp.gt.u16 	%p38, %rs609, 1;
	@%p38 bra 	$L__BB2_39;
$L__BB2_40:
	setp.eq.s16 	%p39, %rs923, 0;
	xor.b16  	%rs188, %rs912, %rs880;
	mov.b16 	%rs916, 0;
	@%p39 bra 	$L__BB2_43;
	mov.b16 	%rs914, 1;
	mov.b16 	%rs916, 0;
	mov.u16 	%rs915, %rs923;
$L__BB2_42:
	and.b16  	%rs619, %rs915, 255;
	and.b16  	%rs620, %rs915, 1;
	neg.s16 	%rs621, %rs620;
	and.b16  	%rs622, %rs621, %rs914;
	cvt.s16.s8 	%rs623, %rs914;
	xor.b16  	%rs916, %rs622, %rs916;
	shl.b16 	%rs624, %rs914, 1;
	xor.b16  	%rs625, %rs624, 27;
	setp.lt.s16 	%p40, %rs623, 0;
	selp.b16 	%rs914, %rs625, %rs624, %p40;
	shr.u16 	%rs915, %rs619, 1;
	setp.gt.u16 	%p41, %rs619, 1;
	@%p41 bra 	$L__BB2_42;
$L__BB2_43:
	setp.eq.s16 	%p42, %rs927, 0;
	xor.b16  	%rs196, %rs916, %rs884;
	mov.b16 	%rs920, 0;
	@%p42 bra 	$L__BB2_46;
	mov.b16 	%rs918, 1;
	mov.b16 	%rs920, 0;
	mov.u16 	%rs919, %rs927;
$L__BB2_45:
	and.b16  	%rs629, %rs919, 255;
	and.b16  	%rs630, %rs919, 1;
	neg.s16 	%rs631, %rs630;
	and.b16  	%rs632, %rs631, %rs918;
	cvt.s16.s8 	%rs633, %rs918;
	xor.b16  	%rs920, %rs632, %rs920;
	shl.b16 	%rs634, %rs918, 1;
	xor.b16  	%rs635, %rs634, 27;
	setp.lt.s16 	%p43, %rs633, 0;
	selp.b16 	%rs918, %rs635, %rs634, %p43;
	shr.u16 	%rs919, %rs629, 1;
	setp.gt.u16 	%p44, %rs629, 1;
	@%p44 bra 	$L__BB2_45;
$L__BB2_46:
	setp.eq.s16 	%p45, %rs923, 0;
	xor.b16  	%rs204, %rs920, %rs888;
	mov.b16 	%rs924, 0;
	@%p45 bra 	$L__BB2_49;
	mov.b16 	%rs922, 1;
	mov.b16 	%rs924, 0;
$L__BB2_48:
	and.b16  	%rs639, %rs923, 255;
	and.b16  	%rs640, %rs923, 1;
	neg.s16 	%rs641, %rs640;
	and.b16  	%rs642, %rs641, %rs922;
	cvt.s16.s8 	%rs643, %rs922;
	xor.b16  	%rs924, %rs642, %rs924;
	shl.b16 	%rs644, %rs922, 1;
	xor.b16  	%rs645, %rs644, 27;
	setp.lt.s16 	%p46, %rs643, 0;
	selp.b16 	%rs922, %rs645, %rs644, %p46;
	shr.u16 	%rs923, %rs639, 1;
	setp.gt.u16 	%p47, %rs639, 1;
	@%p47 bra 	$L__BB2_48;
$L__BB2_49:
	setp.eq.s16 	%p48, %rs927, 0;
	xor.b16  	%rs212, %rs924, %rs892;
	mov.b16 	%rs928, 0;
	@%p48 bra 	$L__BB2_52;
	mov.b16 	%rs926, 1;
	mov.b16 	%rs928, 0;
$L__BB2_51:
	and.b16  	%rs649, %rs927, 255;
	and.b16  	%rs650, %rs927, 1;
	neg.s16 	%rs651, %rs650;
	and.b16  	%rs652, %rs651, %rs926;
	cvt.s16.s8 	%rs653, %rs926;
	xor.b16  	%rs928, %rs652, %rs928;
	shl.b16 	%rs654, %rs926, 1;
	xor.b16  	%rs655, %rs654, 27;
	setp.lt.s16 	%p49, %rs653, 0;
	selp.b16 	%rs926, %rs655, %rs654, %p49;
	shr.u16 	%rs927, %rs649, 1;
	setp.gt.u16 	%p50, %rs649, 1;
	@%p50 bra 	$L__BB2_51;
$L__BB2_52:
	xor.b16  	%rs220, %rs928, %rs896;
	ld.local.u8 	%rs955, [%rd2+2];
	setp.eq.s16 	%p51, %rs955, 0;
	mov.b16 	%rs932, 0;
	@%p51 bra 	$L__BB2_55;
	mov.b16 	%rs930, 1;
	mov.b16 	%rs932, 0;
	mov.u16 	%rs931, %rs955;
$L__BB2_54:
	and.b16  	%rs659, %rs931, 255;
	and.b16  	%rs660, %rs931, 1;
	neg.s16 	%rs661, %rs660;
	and.b16  	%rs662, %rs661, %rs930;
	cvt.s16.s8 	%rs663, %rs930;
	xor.b16  	%rs932, %rs662, %rs932;
	shl.b16 	%rs664, %rs930, 1;
	xor.b16  	%rs665, %rs664, 27;
	setp.lt.s16 	%p52, %rs663, 0;
	selp.b16 	%rs930, %rs665, %rs664, %p52;
	shr.u16 	%rs931, %rs659, 1;
	setp.gt.u16 	%p53, %rs659, 1;
	@%p53 bra 	$L__BB2_54;
$L__BB2_55:
	xor.b16  	%rs229, %rs932, %rs163;
	ld.local.u8 	%rs959, [%rd2+18];
	setp.eq.s16 	%p54, %rs959, 0;
	mov.b16 	%rs936, 0;
	@%p54 bra 	$L__BB2_58;
	mov.b16 	%rs934, 1;
	mov.b16 	%rs936, 0;
	mov.u16 	%rs935, %rs959;
$L__BB2_57:
	and.b16  	%rs669, %rs935, 255;
	and.b16  	%rs670, %rs935, 1;
	neg.s16 	%rs671, %rs670;
	and.b16  	%rs672, %rs671, %rs934;
	cvt.s16.s8 	%rs673, %rs934;
	xor.b16  	%rs936, %rs672, %rs936;
	shl.b16 	%rs674, %rs934, 1;
	xor.b16  	%rs675, %rs674, 27;
	setp.lt.s16 	%p55, %rs673, 0;
	selp.b16 	%rs934, %rs675, %rs674, %p55;
	shr.u16 	%rs935, %rs669, 1;
	setp.gt.u16 	%p56, %rs669, 1;
	@%p56 bra 	$L__BB2_57;
$L__BB2_58:
	setp.eq.s16 	%p57, %rs955, 0;
	xor.b16  	%rs238, %rs936, %rs172;
	mov.b16 	%rs940, 0;
	@%p57 bra 	$L__BB2_61;
	mov.b16 	%rs938, 3;
	mov.b16 	%rs940, 0;
	mov.u16 	%rs939, %rs955;
$L__BB2_60:
	and.b16  	%rs679, %rs939, 255;
	and.b16  	%rs680, %rs939, 1;
	neg.s16 	%rs681, %rs680;
	and.b16  	%rs682, %rs681, %rs938;
	cvt.s16.s8 	%rs683, %rs938;
	xor.b16  	%rs940, %rs682, %rs940;
	shl.b16 	%rs684, %rs938, 1;
	xor.b16  	%rs685, %rs684, 27;
	setp.lt.s16 	%p58, %rs683, 0;
	selp.b16 	%rs938, %rs685, %rs684, %p58;
	shr.u16 	%rs939, %rs679, 1;
	setp.gt.u16 	%p59, %rs679, 1;
	@%p59 bra 	$L__BB2_60;
$L__BB2_61:
	setp.eq.s16 	%p60, %rs959, 0;
	xor.b16  	%rs246, %rs940, %rs180;
	mov.b16 	%rs944, 0;
	@%p60 bra 	$L__BB2_64;
	mov.b16 	%rs942, 3;
	mov.b16 	%rs944, 0;
	mov.u16 	%rs943, %rs959;
$L__BB2_63:
	and.b16  	%rs689, %rs943, 255;
	and.b16  	%rs690, %rs943, 1;
	neg.s16 	%rs691, %rs690;
	and.b16  	%rs692, %rs691, %rs942;
	cvt.s16.s8 	%rs693, %rs942;
	xor.b16  	%rs944, %rs692, %rs944;
	shl.b16 	%rs694, %rs942, 1;
	xor.b16  	%rs695, %rs694, 27;
	setp.lt.s16 	%p61, %rs693, 0;
	selp.b16 	%rs942, %rs695, %rs694, %p61;
	shr.u16 	%rs943, %rs689, 1;
	setp.gt.u16 	%p62, %rs689, 1;
	@%p62 bra 	$L__BB2_63;
$L__BB2_64:
	setp.eq.s16 	%p63, %rs955, 0;
	xor.b16  	%rs254, %rs944, %rs188;
	mov.b16 	%rs948, 0;
	@%p63 bra 	$L__BB2_67;
	mov.b16 	%rs946, 2;
	mov.b16 	%rs948, 0;
	mov.u16 	%rs947, %rs955;
$L__BB2_66:
	and.b16  	%rs699, %rs947, 255;
	and.b16  	%rs700, %rs947, 1;
	neg.s16 	%rs701, %rs700;
	and.b16  	%rs702, %rs701, %rs946;
	cvt.s16.s8 	%rs703, %rs946;
	xor.b16  	%rs948, %rs702, %rs948;
	shl.b16 	%rs704, %rs946, 1;
	xor.b16  	%rs705, %rs704, 27;
	setp.lt.s16 	%p64, %rs703, 0;
	selp.b16 	%rs946, %rs705, %rs704, %p64;
	shr.u16 	%rs947, %rs699, 1;
	setp.gt.u16 	%p65, %rs699, 1;
	@%p65 bra 	$L__BB2_66;
$L__BB2_67:
	setp.eq.s16 	%p66, %rs959, 0;
	xor.b16  	%rs262, %rs948, %rs196;
	mov.b16 	%rs952, 0;
	@%p66 bra 	$L__BB2_70;
	mov.b16 	%rs950, 2;
	mov.b16 	%rs952, 0;
	mov.u16 	%rs951, %rs959;
$L__BB2_69:
	and.b16  	%rs709, %rs951, 255;
	and.b16  	%rs710, %rs951, 1;
	neg.s16 	%rs711, %rs710;
	and.b16  	%rs712, %rs711, %rs950;
	cvt.s16.s8 	%rs713, %rs950;
	xor.b16  	%rs952, %rs712, %rs952;
	shl.b16 	%rs714, %rs950, 1;
	xor.b16  	%rs715, %rs714, 27;
	setp.lt.s16 	%p67, %rs713, 0;
	selp.b16 	%rs950, %rs715, %rs714, %p67;
	shr.u16 	%rs951, %rs709, 1;
	setp.gt.u16 	%p68, %rs709, 1;
	@%p68 bra 	$L__BB2_69;
$L__BB2_70:
	setp.eq.s16 	%p69, %rs955, 0;
	xor.b16  	%rs270, %rs952, %rs204;
	mov.b16 	%rs956, 0;
	@%p69 bra 	$L__BB2_73;
	mov.b16 	%rs954, 1;
	mov.b16 	%rs956, 0;
$L__BB2_72:
	and.b16  	%rs719, %rs955, 255;
	and.b16  	%rs720, %rs955, 1;
	neg.s16 	%rs721, %rs720;
	and.b16  	%rs722, %rs721, %rs954;
	cvt.s16.s8 	%rs723, %rs954;
	xor.b16  	%rs956, %rs722, %rs956;
	shl.b16 	%rs724, %rs954, 1;
	xor.b16  	%rs725, %rs724, 27;
	setp.lt.s16 	%p70, %rs723, 0;
	selp.b16 	%rs954, %rs725, %rs724, %p70;
	shr.u16 	%rs955, %rs719, 1;
	setp.gt.u16 	%p71, %rs719, 1;
	@%p71 bra 	$L__BB2_72;
$L__BB2_73:
	setp.eq.s16 	%p72, %rs959, 0;
	xor.b16  	%rs278, %rs956, %rs212;
	mov.b16 	%rs960, 0;
	@%p72 bra 	$L__BB2_76;
	mov.b16 	%rs958, 1;
	mov.b16 	%rs960, 0;
$L__BB2_75:
	and.b16  	%rs729, %rs959, 255;
	and.b16  	%rs730, %rs959, 1;
	neg.s16 	%rs731, %rs730;
	and.b16  	%rs732, %rs731, %rs958;
	cvt.s16.s8 	%rs733, %rs958;
	xor.b16  	%rs960, %rs732, %rs960;
	shl.b16 	%rs734, %rs958, 1;
	xor.b16  	%rs735, %rs734, 27;
	setp.lt.s16 	%p73, %rs733, 0;
	selp.b16 	%rs958, %rs735, %rs734, %p73;
	shr.u16 	%rs959, %rs729, 1;
	setp.gt.u16 	%p74, %rs729, 1;
	@%p74 bra 	$L__BB2_75;
$L__BB2_76:
	xor.b16  	%rs286, %rs960, %rs220;
	ld.local.u8 	%rs987, [%rd2+3];
	setp.eq.s16 	%p75, %rs987, 0;
	mov.b16 	%rs964, 0;
	@%p75 bra 	$L__BB2_79;
	mov.b16 	%rs962, 1;
	mov.b16 	%rs964, 0;
	mov.u16 	%rs963, %rs987;
$L__BB2_78:
	and.b16  	%rs739, %rs963, 255;
	and.b16  	%rs740, %rs963, 1;
	neg.s16 	%rs741, %rs740;
	and.b16  	%rs742, %rs741, %rs962;
	cvt.s16.s8 	%rs743, %rs962;
	xor.b16  	%rs964, %rs742, %rs964;
	shl.b16 	%rs744, %rs962, 1;
	xor.b16  	%rs745, %rs744, 27;
	setp.lt.s16 	%p76, %rs743, 0;
	selp.b16 	%rs962, %rs745, %rs744, %p76;
	shr.u16 	%rs963, %rs739, 1;
	setp.gt.u16 	%p77, %rs739, 1;
	@%p77 bra 	$L__BB2_78;
$L__BB2_79:
	xor.b16  	%rs295, %rs964, %rs229;
	ld.local.u8 	%rs991, [%rd2+19];
	setp.eq.s16 	%p78, %rs991, 0;
	mov.b16 	%rs968, 0;
	@%p78 bra 	$L__BB2_82;
	mov.b16 	%rs966, 1;
	mov.b16 	%rs968, 0;
	mov.u16 	%rs967, %rs991;
$L__BB2_81:
	and.b16  	%rs749, %rs967, 255;
	and.b16  	%rs750, %rs967, 1;
	neg.s16 	%rs751, %rs750;
	and.b16  	%rs752, %rs751, %rs966;
	cvt.s16.s8 	%rs753, %rs966;
	xor.b16  	%rs968, %rs752, %rs968;
	shl.b16 	%rs754, %rs966, 1;
	xor.b16  	%rs755, %rs754, 27;
	setp.lt.s16 	%p79, %rs753, 0;
	selp.b16 	%rs966, %rs755, %rs754, %p79;
	shr.u16 	%rs967, %rs749, 1;
	setp.gt.u16 	%p80, %rs749, 1;
	@%p80 bra 	$L__BB2_81;
$L__BB2_82:
	setp.eq.s16 	%p81, %rs987, 0;
	xor.b16  	%rs304, %rs968, %rs238;
	mov.b16 	%rs972, 0;
	@%p81 bra 	$L__BB2_85;
	mov.b16 	%rs970, 1;
	mov.b16 	%rs972, 0;
	mov.u16 	%rs971, %rs987;
$L__BB2_84:
	and.b16  	%rs759, %rs971, 255;
	and.b16  	%rs760, %rs971, 1;
	neg.s16 	%rs761, %rs760;
	and.b16  	%rs762, %rs761, %rs970;
	cvt.s16.s8 	%rs763, %rs970;
	xor.b16  	%rs972, %rs762, %rs972;
	shl.b16 	%rs764, %rs970, 1;
	xor.b16  	%rs765, %rs764, 27;
	setp.lt.s16 	%p82, %rs763, 0;
	selp.b16 	%rs970, %rs765, %rs764, %p82;
	shr.u16 	%rs971, %rs759, 1;
	setp.gt.u16 	%p83, %rs759, 1;
	@%p83 bra 	$L__BB2_84;
$L__BB2_85:
	setp.eq.s16 	%p84, %rs991, 0;
	xor.b16  	%rs312, %rs972, %rs246;
	mov.b16 	%rs976, 0;
	@%p84 bra 	$L__BB2_88;
	mov.b16 	%rs974, 1;
	mov.b16 	%rs976, 0;
	mov.u16 	%rs975, %rs991;
$L__BB2_87:
	and.b16  	%rs769, %rs975, 255;
	and.b16  	%rs770, %rs975, 1;
	neg.s16 	%rs771, %rs770;
	and.b16  	%rs772, %rs771, %rs974;
	cvt.s16.s8 	%rs773, %rs974;
	xor.b16  	%rs976, %rs772, %rs976;
	shl.b16 	%rs774, %rs974, 1;
	xor.b16  	%rs775, %rs774, 27;
	setp.lt.s16 	%p85, %rs773, 0;
	selp.b16 	%rs974, %rs775, %rs774, %p85;
	shr.u16 	%rs975, %rs769, 1;
	setp.gt.u16 	%p86, %rs769, 1;
	@%p86 bra 	$L__BB2_87;
$L__BB2_88:
	setp.eq.s16 	%p87, %rs987, 0;
	xor.b16  	%rs320, %rs976, %rs254;
	mov.b16 	%rs980, 0;
	@%p87 bra 	$L__BB2_91;
	mov.b16 	%rs978, 3;
	mov.b16 	%rs980, 0;
	mov.u16 	%rs979, %rs987;
$L__BB2_90:
	and.b16  	%rs779, %rs979, 255;
	and.b16  	%rs780, %rs979, 1;
	neg.s16 	%rs781, %rs780;
	and.b16  	%rs782, %rs781, %rs978;
	cvt.s16.s8 	%rs783, %rs978;
	xor.b16  	%rs980, %rs782, %rs980;
	shl.b16 	%rs784, %rs978, 1;
	xor.b16  	%rs785, %rs784, 27;
	setp.lt.s16 	%p88, %rs783, 0;
	selp.b16 	%rs978, %rs785, %rs784, %p88;
	shr.u16 	%rs979, %rs779, 1;
	setp.gt.u16 	%p89, %rs779, 1;
	@%p89 bra 	$L__BB2_90;
$L__BB2_91:
	setp.eq.s16 	%p90, %rs991, 0;
	xor.b16  	%rs328, %rs980, %rs262;
	mov.b16 	%rs984, 0;
	@%p90 bra 	$L__BB2_94;
	mov.b16 	%rs982, 3;
	mov.b16 	%rs984, 0;
	mov.u16 	%rs983, %rs991;
$L__BB2_93:
	and.b16  	%rs789, %rs983, 255;
	and.b16  	%rs790, %rs983, 1;
	neg.s16 	%rs791, %rs790;
	and.b16  	%rs792, %rs791, %rs982;
	cvt.s16.s8 	%rs793, %rs982;
	xor.b16  	%rs984, %rs792, %rs984;
	shl.b16 	%rs794, %rs982, 1;
	xor.b16  	%rs795, %rs794, 27;
	setp.lt.s16 	%p91, %rs793, 0;
	selp.b16 	%rs982, %rs795, %rs794, %p91;
	shr.u16 	%rs983, %rs789, 1;
	setp.gt.u16 	%p92, %rs789, 1;
	@%p92 bra 	$L__BB2_93;
$L__BB2_94:
	setp.eq.s16 	%p93, %rs987, 0;
	xor.b16  	%rs336, %rs984, %rs270;
	mov.b16 	%rs988, 0;
	@%p93 bra 	$L__BB2_97;
	mov.b16 	%rs986, 2;
	mov.b16 	%rs988, 0;
$L__BB2_96:
	and.b16  	%rs799, %rs987, 255;
	and.b16  	%rs800, %rs987, 1;
	neg.s16 	%rs801, %rs800;
	and.b16  	%rs802, %rs801, %rs986;
	cvt.s16.s8 	%rs803, %rs986;
	xor.b16  	%rs988, %rs802, %rs988;
	shl.b16 	%rs804, %rs986, 1;
	xor.b16  	%rs805, %rs804, 27;
	setp.lt.s16 	%p94, %rs803, 0;
	selp.b16 	%rs986, %rs805, %rs804, %p94;
	shr.u16 	%rs987, %rs799, 1;
	setp.gt.u16 	%p95, %rs799, 1;
	@%p95 bra 	$L__BB2_96;
$L__BB2_97:
	setp.eq.s16 	%p96, %rs991, 0;
	xor.b16  	%rs344, %rs988, %rs278;
	mov.b16 	%rs992, 0;
	@%p96 bra 	$L__BB2_100;
	mov.b16 	%rs990, 2;
	mov.b16 	%rs992, 0;
$L__BB2_99:
	and.b16  	%rs809, %rs991, 255;
	and.b16  	%rs810, %rs991, 1;
	neg.s16 	%rs811, %rs810;
	and.b16  	%rs812, %rs811, %rs990;
	cvt.s16.s8 	%rs813, %rs990;
	xor.b16  	%rs992, %rs812, %rs992;
	shl.b16 	%rs814, %rs990, 1;
	xor.b16  	%rs815, %rs814, 27;
	setp.lt.s16 	%p97, %rs813, 0;
	selp.b16 	%rs990, %rs815, %rs814, %p97;
	shr.u16 	%rs991, %rs809, 1;
	setp.gt.u16 	%p98, %rs809, 1;
	@%p98 bra 	$L__BB2_99;
$L__BB2_100:
	xor.b16  	%rs816, %rs992, %rs286;
	cvt.u32.u16 	%r202, %rs344;
	cvt.u32.u16 	%r203, %rs328;
	prmt.b32 	%r204, %r203, %r202, 0x3340U;
	cvt.u32.u16 	%r205, %rs312;
	cvt.u32.u16 	%r206, %rs295;
	prmt.b32 	%r207, %r206, %r205, 0x3340U;
	prmt.b32 	%r208, %r207, %r204, 0x5410U;
	st.local.u32 	[%rd2], %r208;
	cvt.u32.u16 	%r209, %rs320;
	cvt.u32.u16 	%r210, %rs304;
	prmt.b32 	%r211, %r210, %r209, 0x3340U;
	cvt.u32.u16 	%r212, %rs816;
	cvt.u32.u16 	%r213, %rs336;
	prmt.b32 	%r214, %r213, %r212, 0x3340U;
	prmt.b32 	%r215, %r211, %r214, 0x5410U;
	st.local.u32 	[%rd2+16], %r215;
	add.s32 	%r316, %r316, 1;
	setp.ne.s32 	%p99, %r316, 4;
	@%p99 bra 	$L__BB2_4;
	ld.local.v4.b32 	{%r216, %r217, %r218, %r219}, [%rd1];
	bfe.u32 	%r220, %r216, 0, 8;
	cvt.u16.u32 	%rs1024, %r220;
	bfe.u32 	%r221, %r216, 8, 8;
	cvt.u16.u32 	%rs1022, %r221;
	bfe.u32 	%r222, %r216, 16, 8;
	cvt.u16.u32 	%rs1020, %r222;
	bfe.u32 	%r223, %r216, 24, 8;
	cvt.u16.u32 	%rs1018, %r223;
	bfe.u32 	%r224, %r217, 0, 8;
	cvt.u16.u32 	%rs1016, %r224;
	bfe.u32 	%r225, %r217, 8, 8;
	cvt.u16.u32 	%rs1014, %r225;
	bfe.u32 	%r226, %r217, 16, 8;
	cvt.u16.u32 	%rs1012, %r226;
	bfe.u32 	%r227, %r217, 24, 8;
	cvt.u16.u32 	%rs1010, %r227;
	bfe.u32 	%r228, %r218, 0, 8;
	cvt.u16.u32 	%rs1008, %r228;
	bfe.u32 	%r229, %r218, 8, 8;
	cvt.u16.u32 	%rs1006, %r229;
	bfe.u32 	%r230, %r218, 16, 8;
	cvt.u16.u32 	%rs1004, %r230;
	bfe.u32 	%r231, %r218, 24, 8;
	cvt.u16.u32 	%rs1002, %r231;
	bfe.u32 	%r232, %r219, 0, 8;
	cvt.u16.u32 	%rs1000, %r232;
	bfe.u32 	%r233, %r219, 8, 8;
	cvt.u16.u32 	%rs998, %r233;
	bfe.u32 	%r234, %r219, 16, 8;
	cvt.u16.u32 	%rs996, %r234;
	bfe.u32 	%r235, %r219, 24, 8;
	cvt.u16.u32 	%rs994, %r235;
	ld.local.v4.b32 	{%r236, %r237, %r238, %r239}, [%rd1+16];
	bfe.u32 	%r240, %r236, 0, 8;
	cvt.u16.u32 	%rs1023, %r240;
	bfe.u32 	%r241, %r236, 8, 8;
	cvt.u16.u32 	%rs1021, %r241;
	bfe.u32 	%r242, %r236, 16, 8;
	cvt.u16.u32 	%rs1019, %r242;
	bfe.u32 	%r243, %r236, 24, 8;
	cvt.u16.u32 	%rs1017, %r243;
	bfe.u32 	%r244, %r237, 0, 8;
	cvt.u16.u32 	%rs1015, %r244;
	bfe.u32 	%r245, %r237, 8, 8;
	cvt.u16.u32 	%rs1013, %r245;
	bfe.u32 	%r246, %r237, 16, 8;
	cvt.u16.u32 	%rs1011, %r246;
	bfe.u32 	%r247, %r237, 24, 8;
	cvt.u16.u32 	%rs1009, %r247;
	bfe.u32 	%r248, %r238, 0, 8;
	cvt.u16.u32 	%rs1007, %r248;
	bfe.u32 	%r249, %r238, 8, 8;
	cvt.u16.u32 	%rs1005, %r249;
	bfe.u32 	%r250, %r238, 16, 8;
	cvt.u16.u32 	%rs1003, %r250;
	bfe.u32 	%r251, %r238, 24, 8;
	cvt.u16.u32 	%rs1001, %r251;
	bfe.u32 	%r252, %r239, 0, 8;
	cvt.u16.u32 	%rs999, %r252;
	bfe.u32 	%r253, %r239, 8, 8;
	cvt.u16.u32 	%rs997, %r253;
	bfe.u32 	%r254, %r239, 16, 8;
	cvt.u16.u32 	%rs995, %r254;
	bfe.u32 	%r255, %r239, 24, 8;
	cvt.u16.u32 	%rs993, %r255;
$L__BB2_102:
	shl.b32 	%r256, %r315, 4;
	add.s32 	%r258, %r257, %r256;
	ld.shared.u8 	%rs817, [%r258+16];
	xor.b16  	%rs864, %rs1024, %rs817;
	xor.b16  	%rs848, %rs1023, %rs817;
	ld.shared.u8 	%rs818, [%r258+17];
	xor.b16  	%rs863, %rs1022, %rs818;
	xor.b16  	%rs847, %rs1021, %rs818;
	ld.shared.u8 	%rs819, [%r258+18];
	xor.b16  	%rs862, %rs1020, %rs819;
	xor.b16  	%rs846, %rs1019, %rs819;
	ld.shared.u8 	%rs820, [%r258+19];
	xor.b16  	%rs861, %rs1018, %rs820;
	xor.b16  	%rs845, %rs1017, %rs820;
	ld.shared.u8 	%rs821, [%r258+20];
	xor.b16  	%rs860, %rs1016, %rs821;
	xor.b16  	%rs844, %rs1015, %rs821;
	ld.shared.u8 	%rs822, [%r258+21];
	xor.b16  	%rs859, %rs1014, %rs822;
	xor.b16  	%rs843, %rs1013, %rs822;
	ld.shared.u8 	%rs823, [%r258+22];
	xor.b16  	%rs858, %rs1012, %rs823;
	xor.b16  	%rs842, %rs1011, %rs823;
	ld.shared.u8 	%rs824, [%r258+23];
	xor.b16  	%rs857, %rs1010, %rs824;
	xor.b16  	%rs841, %rs1009, %rs824;
	ld.shared.u8 	%rs825, [%r258+24];
	xor.b16  	%rs856, %rs1008, %rs825;
	xor.b16  	%rs840, %rs1007, %rs825;
	ld.shared.u8 	%rs826, [%r258+25];
	xor.b16  	%rs855, %rs1006, %rs826;
	xor.b16  	%rs839, %rs1005, %rs826;
	ld.shared.u8 	%rs827, [%r258+26];
	xor.b16  	%rs854, %rs1004, %rs827;
	xor.b16  	%rs838, %rs1003, %rs827;
	ld.shared.u8 	%rs828, [%r258+27];
	xor.b16  	%rs853, %rs1002, %rs828;
	xor.b16  	%rs837, %rs1001, %rs828;
	ld.shared.u8 	%rs829, [%r258+28];
	xor.b16  	%rs852, %rs1000, %rs829;
	xor.b16  	%rs836, %rs999, %rs829;
	ld.shared.u8 	%rs830, [%r258+29];
	xor.b16  	%rs851, %rs998, %rs830;
	xor.b16  	%rs835, %rs997, %rs830;
	ld.shared.u8 	%rs831, [%r258+30];
	xor.b16  	%rs850, %rs996, %rs831;
	xor.b16  	%rs834, %rs995, %rs831;
	ld.shared.u8 	%rs832, [%r258+31];
	xor.b16  	%rs849, %rs994, %rs832;
	cvt.u32.u16 	%r259, %rs849;
	cvt.u32.u16 	%r260, %rs850;
	prmt.b32 	%r261, %r260, %r259, 0x3340U;
	cvt.u32.u16 	%r262, %rs851;
	cvt.u32.u16 	%r263, %rs852;
	prmt.b32 	%r264, %r263, %r262, 0x3340U;
	prmt.b32 	%r265, %r264, %r261, 0x5410U;
	cvt.u32.u16 	%r266, %rs853;
	cvt.u32.u16 	%r267, %rs854;
	prmt.b32 	%r268, %r267, %r266, 0x3340U;
	cvt.u32.u16 	%r269, %rs855;
	cvt.u32.u16 	%r270, %rs856;
	prmt.b32 	%r271, %r270, %r269, 0x3340U;
	prmt.b32 	%r272, %r271, %r268, 0x5410U;
	cvt.u32.u16 	%r273, %rs857;
	cvt.u32.u16 	%r274, %rs858;
	prmt.b32 	%r275, %r274, %r273, 0x3340U;
	cvt.u32.u16 	%r276, %rs859;
	cvt.u32.u16 	%r277, %rs860;
	prmt.b32 	%r278, %r277, %r276, 0x3340U;
	prmt.b32 	%r279, %r278, %r275, 0x5410U;
	cvt.u32.u16 	%r280, %rs861;
	cvt.u32.u16 	%r281, %rs862;
	prmt.b32 	%r282, %r281, %r280, 0x3340U;
	cvt.u32.u16 	%r283, %rs863;
	cvt.u32.u16 	%r284, %rs864;
	prmt.b32 	%r285, %r284, %r283, 0x3340U;
	prmt.b32 	%r286, %r285, %r282, 0x5410U;
	st.local.v4.b32 	[%rd1], {%r286, %r279, %r272, %r265};
	xor.b16  	%rs833, %rs993, %rs832;
	cvt.u32.u16 	%r287, %rs833;
	cvt.u32.u16 	%r288, %rs834;
	prmt.b32 	%r289, %r288, %r287, 0x3340U;
	cvt.u32.u16 	%r290, %rs835;
	cvt.u32.u16 	%r291, %rs836;
	prmt.b32 	%r292, %r291, %r290, 0x3340U;
	prmt.b32 	%r293, %r292, %r289, 0x5410U;
	cvt.u32.u16 	%r294, %rs837;
	cvt.u32.u16 	%r295, %rs838;
	prmt.b32 	%r296, %r295, %r294, 0x3340U;
	cvt.u32.u16 	%r297, %rs839;
	cvt.u32.u16 	%r298, %rs840;
	prmt.b32 	%r299, %r298, %r297, 0x3340U;
	prmt.b32 	%r300, %r299, %r296, 0x5410U;
	cvt.u32.u16 	%r301, %rs841;
	cvt.u32.u16 	%r302, %rs842;
	prmt.b32 	%r303, %r302, %r301, 0x3340U;
	cvt.u32.u16 	%r304, %rs843;
	cvt.u32.u16 	%r305, %rs844;
	prmt.b32 	%r306, %r305, %r304, 0x3340U;
	prmt.b32 	%r307, %r306, %r303, 0x5410U;
	cvt.u32.u16 	%r308, %rs845;
	cvt.u32.u16 	%r309, %rs846;
	prmt.b32 	%r310, %r309, %r308, 0x3340U;
	cvt.u32.u16 	%r311, %rs847;
	cvt.u32.u16 	%r312, %rs848;
	prmt.b32 	%r313, %r312, %r311, 0x3340U;
	prmt.b32 	%r314, %r313, %r310, 0x5410U;
	st.local.v4.b32 	[%rd1+16], {%r314, %r307, %r300, %r293};
	add.s32 	%r315, %r315, 1;
	setp.ne.s32 	%p100, %r315, 10;
	@%p100 bra 	$L__BB2_2;
	cvt.s64.s32 	%rd12, %r1;
	cvta.to.global.u64 	%rd13, %rd4;
	add.s64 	%rd14, %rd13, %rd12;
	st.global.u8 	[%rd14], %rs864;
	st.global.u8 	[%rd14+1], %rs863;
	st.global.u8 	[%rd14+2], %rs862;
	st.global.u8 	[%rd14+3], %rs861;
	st.global.u8 	[%rd14+4], %rs860;
	st.global.u8 	[%rd14+5], %rs859;
	st.global.u8 	[%rd14+6], %rs858;
	st.global.u8 	[%rd14+7], %rs857;
	st.global.u8 	[%rd14+8], %rs856;
	st.global.u8 	[%rd14+9], %rs855;
	st.global.u8 	[%rd14+10], %rs854;
	st.global.u8 	[%rd14+11], %rs853;
	st.global.u8 	[%rd14+12], %rs852;
	st.global.u8 	[%rd14+13], %rs851;
	st.global.u8 	[%rd14+14], %rs850;
	st.global.u8 	[%rd14+15], %rs849;
	st.global.u8 	[%rd14+16], %rs848;
	st.global.u8 	[%rd14+17], %rs847;
	st.global.u8 	[%rd14+18], %rs846;
	st.global.u8 	[%rd14+19], %rs845;
	st.global.u8 	[%rd14+20], %rs844;
	st.global.u8 	[%rd14+21], %rs843;
	st.global.u8 	[%rd14+22], %rs842;
	st.global.u8 	[%rd14+23], %rs841;
	st.global.u8 	[%rd14+24], %rs840;
	st.global.u8 	[%rd14+25], %rs839;
	st.global.u8 	[%rd14+26], %rs838;
	st.global.u8 	[%rd14+27], %rs837;
	st.global.u8 	[%rd14+28], %rs836;
	st.global.u8 	[%rd14+29], %rs835;
	st.global.u8 	[%rd14+30], %rs834;
	st.global.u8 	[%rd14+31], %rs833;
$L__BB2_104:
	ret;

}


// ===== COMPILED SASS (sm_100) =====

	.target	sm_100

	.elftype	@"ET_EXEC"


//--------------------- .note.nv.tkinfo           --------------------------
	.section	.note.nv.tkinfo,"",@"SHT_NOTE"
	.sectionflags	@"SHF_NOTE_NV_TKINFO"
	.tkinfo
        /*0018*/ 	.word	0x00000002
        /*0030*/ 	.string	""
        /*0030*/ 	.string	"ptxas"
        /*0030*/ 	.string	"Cuda compilation tools, release 13.0, V13.0.88"
        /*0030*/ 	.string	"Build cuda_13.0.r13.0/compiler.36424714_0"
        /*0030*/ 	.string	"-arch sm_100 -m 64 "



//--------------------- .note.nv.cuinfo           --------------------------
	.section	.note.nv.cuinfo,"",@"SHT_NOTE"
	.sectionflags	@"SHF_NOTE_NV_CUINFO"
        /*0018*/ 	.short	0x0002
        /*001a*/ 	.short	0x0064
        /*001c*/ 	.short	0x0082
	.zero		2


//--------------------- .nv.info                  --------------------------
	.section	.nv.info,"",@"SHT_CUDA_INFO"
	.align	4


	//----- nvinfo : EIATTR_REGCOUNT
	.align		4
        /*0000*/ 	.byte	0x04, 0x2f
        /*0002*/ 	.short	(.L_1 - .L_0)
	.align		4
.L_0:
        /*0004*/ 	.word	index@(_Z9aes_naivePhS_S_S_)
        /*0008*/ 	.word	0x00000020


	//----- nvinfo : EIATTR_FRAME_SIZE
	.align		4
.L_1:
        /*000c*/ 	.byte	0x04, 0x11
        /*000e*/ 	.short	(.L_3 - .L_2)
	.align		4
.L_2:
        /*0010*/ 	.word	index@(_Z9aes_naivePhS_S_S_)
        /*0014*/ 	.word	0x00000000


	//----- nvinfo : EIATTR_REGCOUNT
	.align		4
.L_3:
        /*0018*/ 	.byte	0x04, 0x2f
        /*001a*/ 	.short	(.L_5 - .L_4)
	.align		4
.L_4:
        /*001c*/ 	.word	index@(_Z3aesPhS_S_S_)
        /*0020*/ 	.word	0x00000020


	//----- nvinfo : EIATTR_FRAME_SIZE
	.align		4
.L_5:
        /*0024*/ 	.byte	0x04, 0x11
        /*0026*/ 	.short	(.L_7 - .L_6)
	.align		4
.L_6:
        /*0028*/ 	.word	index@(_Z3aesPhS_S_S_)
        /*002c*/ 	.word	0x00000000


	//----- nvinfo : EIATTR_REGCOUNT
	.align		4
.L_7:
        /*0030*/ 	.byte	0x04, 0x2f
        /*0032*/ 	.short	(.L_9 - .L_8)
	.align		4
.L_8:
        /*0034*/ 	.word	index@(_Z12aes_moreWorkPhS_S_S_i)
        /*0038*/ 	.word	0x00000030


	//----- nvinfo : EIATTR_FRAME_SIZE
	.align		4
.L_9:
        /*003c*/ 	.byte	0x04, 0x11
        /*003e*/ 	.short	(.L_11 - .L_10)
	.align		4
.L_10:
        /*0040*/ 	.word	index@(_Z12aes_moreWorkPhS_S_S_i)
        /*0044*/ 	.word	0x00000020


	//----- nvinfo : EIATTR_MIN_STACK_SIZE
	.align		4
.L_11:
        /*0048*/ 	.byte	0x04, 0x12
        /*004a*/ 	.short	(.L_13 - .L_12)
	.align		4
.L_12:
        /*004c*/ 	.word	index@(_Z12aes_moreWorkPhS_S_S_i)
        /*0050*/ 	.word	0x00000020


	//----- nvinfo : EIATTR_MIN_STACK_SIZE
	.align		4
.L_13:
        /*0054*/ 	.byte	0x04, 0x12
        /*0056*/ 	.short	(.L_15 - .L_14)
	.align		4
.L_14:
        /*0058*/ 	.word	index@(_Z3aesPhS_S_S_)
        /*005c*/ 	.word	0x00000000


	//----- nvinfo : EIATTR_MIN_STACK_SIZE
	.align		4
.L_15:
        /*0060*/ 	.byte	0x04, 0x12
        /*0062*/ 	.short	(.L_17 - .L_16)
	.align		4
.L_16:
        /*0064*/ 	.word	index@(_Z9aes_naivePhS_S_S_)
        /*0068*/ 	.word	0x00000000
.L_17:


//--------------------- .nv.compat                --------------------------
	.section	.nv.compat,"",@"SHT_CUDA_COMPAT_INFO"
	.align	4
        /*0000*/ 	.byte	0x02, 0x09, 0x00, 0x00, 0x02, 0x02, 0x01, 0x00, 0x02, 0x05, 0x05, 0x00, 0x03, 0x07, 0x01, 0x01
        /*0010*/ 	.byte	0x02, 0x03, 0x00, 0x00, 0x02, 0x06, 0x01, 0x00, 0x04, 0x0b, 0x08, 0x00, 0x09, 0x00, 0x00, 0x00
        /*0020*/ 	.byte	0x00, 0x00, 0x00, 0x00


//--------------------- .nv.info._Z12aes_moreWorkPhS_S_S_i --------------------------
	.section	.nv.info._Z12aes_moreWorkPhS_S_S_i,"",@"SHT_CUDA_INFO"
	.sectionflags	@""
	.align	4


	//----- nvinfo : EIATTR_CUDA_API_VERSION
	.align		4
        /*0000*/ 	.byte	0x04, 0x37
        /*0002*/ 	.short	(.L_19 - .L_18)
.L_18:
        /*0004*/ 	.word	0x00000082


	//----- nvinfo : EIATTR_KPARAM_INFO
	.align		4
.L_19:
        /*0008*/ 	.byte	0x04, 0x17
        /*000a*/ 	.short	(.L_21 - .L_20)
.L_20:
        /*000c*/ 	.word	0x00000000
        /*0010*/ 	.short	0x0004
        /*0012*/ 	.short	0x0020
        /*0014*/ 	.byte	0x00, 0xf0, 0x11, 0x00


	//----- nvinfo : EIATTR_KPARAM_INFO
	.align		4
.L_21:
        /*0018*/ 	.byte	0x04, 0x17
        /*001a*/ 	.short	(.L_23 - .L_22)
.L_22:
        /*001c*/ 	.word	0x00000000
        /*0020*/ 	.short	0x0003
        /*0022*/ 	.short	0x0018
        /*0024*/ 	.byte	0x00, 0xf5, 0x21, 0x00


	//----- nvinfo : EIATTR_KPARAM_INFO
	.align		4
.L_23:
        /*0028*/ 	.byte	0x04, 0x17
        /*002a*/ 	.short	(.L_25 - .L_24)
.L_24:
        /*002c*/ 	.word	0x00000000
        /*0030*/ 	.short	0x0002
        /*0032*/ 	.short	0x0010
        /*0034*/ 	.byte	0x00, 0xf5, 0x21, 0x00


	//----- nvinfo : EIATTR_KPARAM_INFO
	.align		4
.L_25:
        /*0038*/ 	.byte	0x04, 0x17
        /*003a*/ 	.short	(.L_27 - .L_26)
.L_26:
        /*003c*/ 	.word	0x00000000
        /*0040*/ 	.short	0x0001
        /*0042*/ 	.short	0x0008
        /*0044*/ 	.byte	0x00, 0xf5, 0x21, 0x00


	//----- nvinfo : EIATTR_KPARAM_INFO
	.align		4
.L_27:
        /*0048*/ 	.byte	0x04, 0x17
        /*004a*/ 	.short	(.L_29 - .L_28)
.L_28:
        /*004c*/ 	.word	0x00000000
        /*0050*/ 	.short	0x0000
        /*0052*/ 	.short	0x0000
        /*0054*/ 	.byte	0x00, 0xf5, 0x21, 0x00


	//----- nvinfo : EIATTR_SPARSE_MMA_MASK
	.align		4
.L_29:
        /*0058*/ 	.byte	0x03, 0x50
        /*005a*/ 	.short	0x0000


	//----- nvinfo : EIATTR_MAXREG_COUNT
	.align		4
        /*005c*/ 	.byte	0x03, 0x1b
        /*005e*/ 	.short	0x00ff


	//----- nvinfo : EIATTR_MERCURY_ISA_VERSION
	.align		4
        /*0060*/ 	.byte	0x03, 0x5f
        /*0062*/ 	.short	0x0101


	//----- nvinfo : EIATTR_VRC_CTA_INIT_COUNT
	.align		4
        /*0064*/ 	.byte	0x02, 0x4a
	.zero		1
	.zero		1


	//----- nvinfo : EIATTR_EXIT_INSTR_OFFSETS
	.align		4
        /*0068*/ 	.byte	0x04, 0x1c
        /*006a*/ 	.short	(.L_31 - .L_30)


	//   ....[0]....
.L_30:
        /*006c*/ 	.word	0x00000090


	//   ....[1]....
        /*0070*/ 	.word	0x00004960


	//----- nvinfo : EIATTR_CRS_STACK_SIZE
	.align		4
.L_31:
        /*0074*/ 	.byte	0x04, 0x1e
        /*0076*/ 	.short	(.L_33 - .L_32)
.L_32:
        /*0078*/ 	.word	0x00000000


	//----- nvinfo : EIATTR_CBANK_PARAM_SIZE
	.align		4
.L_33:
        /*007c*/ 	.byte	0x03, 0x19
        /*007e*/ 	.short	0x0024


	//----- nvinfo : EIATTR_PARAM_CBANK
	.align		4
        /*0080*/ 	.byte	0x04, 0x0a
        /*0082*/ 	.short	(.L_35 - .L_34)
	.align		4
.L_34:
        /*0084*/ 	.word	index@(.nv.constant0._Z12aes_moreWorkPhS_S_S_i)
        /*0088*/ 	.short	0x0380
        /*008a*/ 	.short	0x0024


	//----- nvinfo : EIATTR_SW_WAR
	.align		4
.L_35:
        /*008c*/ 	.byte	0x04, 0x36
        /*008e*/ 	.short	(.L_37 - .L_36)
.L_36:
        /*0090*/ 	.word	0x00000008
.L_37:


//--------------------- .nv.info._Z3aesPhS_S_S_   --------------------------
	.section	.nv.info._Z3aesPhS_S_S_,"",@"SHT_CUDA_INFO"
	.sectionflags	@""
	.align	4


	//----- nvinfo : EIATTR_CUDA_API_VERSION
	.align		4
        /*0000*/ 	.byte	0x04, 0x37
        /*0002*/ 	.short	(.L_39 - .L_38)
.L_38:
        /*0004*/ 	.word	0x00000082


	//----- nvinfo : EIATTR_KPARAM_INFO
	.align		4
.L_39:
        /*0008*/ 	.byte	0x04, 0x17
        /*000a*/ 	.short	(.L_41 - .L_40)
.L_40:
        /*000c*/ 	.word	0x00000000
        /*0010*/ 	.short	0x0003
        /*0012*/ 	.short	0x0018
        /*0014*/ 	.byte	0x00, 0xf5, 0x21, 0x00


	//----- nvinfo : EIATTR_KPARAM_INFO
	.align		4
.L_41:
        /*0018*/ 	.byte	0x04, 0x17
        /*001a*/ 	.short	(.L_43 - .L_42)
.L_42:
        /*001c*/ 	.word	0x00000000
        /*0020*/ 	.short	0x0002
        /*0022*/ 	.short	0x0010
        /*0024*/ 	.byte	0x00, 0xf5, 0x21, 0x00


	//----- nvinfo : EIATTR_KPARAM_INFO
	.align		4
.L_43:
        /*0028*/ 	.byte	0x04, 0x17
        /*002a*/ 	.short	(.L_45 - .L_44)
.L_44:
        /*002c*/ 	.word	0x00000000
        /*0030*/ 	.short	0x0001
        /*0032*/ 	.short	0x0008
        /*0034*/ 	.byte	0x00, 0xf5, 0x21, 0x00


	//----- nvinfo : EIATTR_KPARAM_INFO
	.align		4
.L_45:
        /*0038*/ 	.byte	0x04, 0x17
        /*003a*/ 	.short	(.L_47 - .L_46)
.L_46:
        /*003c*/ 	.word	0x00000000
        /*0040*/ 	.short	0x0000
        /*0042*/ 	.short	0x0000
        /*0044*/ 	.byte	0x00, 0xf5, 0x21, 0x00


	//----- nvinfo : EIATTR_SPARSE_MMA_MASK
	.align		4
.L_47:
        /*0048*/ 	.byte	0x03, 0x50
        /*004a*/ 	.short	0x0000


	//----- nvinfo : EIATTR_MAXREG_COUNT
	.align		4
        /*004c*/ 	.byte	0x03, 0x1b
        /*004e*/ 	.short	0x00ff


	//----- nvinfo : EIATTR_MERCURY_ISA_VERSION
	.align		4
        /*0050*/ 	.byte	0x03, 0x5f
        /*0052*/ 	.short	0x0101


	//----- nvinfo : EIATTR_VRC_CTA_INIT_COUNT
	.align		4
        /*0054*/ 	.byte	0x02, 0x4a
	.zero		1
	.zero		1


	//----- nvinfo : EIATTR_EXIT_INSTR_OFFSETS
	.align		4
        /*0058*/ 	.byte	0x04, 0x1c
        /*005a*/ 	.short	(.L_49 - .L_48)


	//   ....[0]....
.L_48:
        /*005c*/ 	.word	0x00005d60


	//----- nvinfo : EIATTR_CRS_STACK_SIZE
	.align		4
.L_49:
        /*0060*/ 	.byte	0x04, 0x1e
        /*0062*/ 	.short	(.L_51 - .L_50)
.L_50:
        /*0064*/ 	.word	0x00000000


	//----- nvinfo : EIATTR_CBANK_PARAM_SIZE
	.align		4
.L_51:
        /*0068*/ 	.byte	0x03, 0x19
        /*006a*/ 	.short	0x0020


	//----- nvinfo : EIATTR_PARAM_CBANK
	.align		4
        /*006c*/ 	.byte	0x04, 0x0a
        /*006e*/ 	.short	(.L_53 - .L_52)
	.align		4
.L_52:
        /*0070*/ 	.word	index@(.nv.constant0._Z3aesPhS_S_S_)
        /*0074*/ 	.short	0x0380
        /*0076*/ 	.short	0x0020


	//----- nvinfo : EIATTR_SW_WAR
	.align		4
.L_53:
        /*0078*/ 	.byte	0x04, 0x36
        /*007a*/ 	.short	(.L_55 - .L_54)
.L_54:
        /*007c*/ 	.word	0x00000008
.L_55:


//--------------------- .nv.info._Z9aes_naivePhS_S_S_ --------------------------
	.section	.nv.info._Z9aes_naivePhS_S_S_,"",@"SHT_CUDA_INFO"
	.sectionflags	@""
	.align	4


	//----- nvinfo : EIATTR_CUDA_API_VERSION
	.align		4
        /*0000*/ 	.byte	0x04, 0x37
        /*0002*/ 	.short	(.L_57 - .L_56)
.L_56:
        /*0004*/ 	.word	0x00000082


	//----- nvinfo : EIATTR_KPARAM_INFO
	.align		4
.L_57:
        /*0008*/ 	.byte	0x04, 0x17
        /*000a*/ 	.short	(.L_59 - .L_58)
.L_58:
        /*000c*/ 	.word	0x00000000
        /*0010*/ 	.short	0x0003
        /*0012*/ 	.short	0x0018
        /*0014*/ 	.byte	0x00, 0xf5, 0x21, 0x00


	//----- nvinfo : EIATTR_KPARAM_INFO
	.align		4
.L_59:
        /*0018*/ 	.byte	0x04, 0x17
        /*001a*/ 	.short	(.L_61 - .L_60)
.L_60:
        /*001c*/ 	.word	0x00000000
        /*0020*/ 	.short	0x0002
        /*0022*/ 	.short	0x0010
        /*0024*/ 	.byte	0x00, 0xf5, 0x21, 0x00


	//----- nvinfo : EIATTR_KPARAM_INFO
	.align		4
.L_61:
        /*0028*/ 	.byte	0x04, 0x17
        /*002a*/ 	.short	(.L_63 - .L_62)
.L_62:
        /*002c*/ 	.word	0x00000000
        /*0030*/ 	.short	0x0001
        /*0032*/ 	.short	0x0008
        /*0034*/ 	.byte	0x00, 0xf5, 0x21, 0x00


	//----- nvinfo : EIATTR_KPARAM_INFO
	.align		4
.L_63:
        /*0038*/ 	.byte	0x04, 0x17
        /*003a*/ 	.short	(.L_65 - .L_64)
.L_64:
        /*003c*/ 	.word	0x00000000
        /*0040*/ 	.short	0x0000
        /*0042*/ 	.short	0x0000
        /*0044*/ 	.byte	0x00, 0xf5, 0x21, 0x00


	//----- nvinfo : EIATTR_SPARSE_MMA_MASK
	.align		4
.L_65:
        /*0048*/ 	.byte	0x03, 0x50
        /*004a*/ 	.short	0x0000


	//----- nvinfo : EIATTR_MAXREG_COUNT
	.align		4
        /*004c*/ 	.byte	0x03, 0x1b
        /*004e*/ 	.short	0x00ff


	//----- nvinfo : EIATTR_MERCURY_ISA_VERSION
	.align		4
        /*0050*/ 	.byte	0x03, 0x5f
        /*0052*/ 	.short	0x0101


	//----- nvinfo : EIATTR_VRC_CTA_INIT_COUNT
	.align		4
        /*0054*/ 	.byte	0x02, 0x4a
	.zero		1
	.zero		1


	//----- nvinfo : EIATTR_EXIT_INSTR_OFFSETS
	.align		4
        /*0058*/ 	.byte	0x04, 0x1c
        /*005a*/ 	.short	(.L_67 - .L_66)


	//   ....[0]....
.L_66:
        /*005c*/ 	.word	0x00005e20


	//----- nvinfo : EIATTR_CRS_STACK_SIZE
	.align		4
.L_67:
        /*0060*/ 	.byte	0x04, 0x1e
        /*0062*/ 	.short	(.L_69 - .L_68)
.L_68:
        /*0064*/ 	.word	0x00000000


	//----- nvinfo : EIATTR_CBANK_PARAM_SIZE
	.align		4
.L_69:
        /*0068*/ 	.byte	0x03, 0x19
        /*006a*/ 	.short	0x0020


	//----- nvinfo : EIATTR_PARAM_CBANK
	.align		4
        /*006c*/ 	.byte	0x04, 0x0a
        /*006e*/ 	.short	(.L_71 - .L_70)
	.align		4
.L_70:
        /*0070*/ 	.word	index@(.nv.constant0._Z9aes_naivePhS_S_S_)
        /*0074*/ 	.short	0x0380
        /*0076*/ 	.short	0x0020


	//----- nvinfo : EIATTR_SW_WAR
	.align		4
.L_71:
        /*0078*/ 	.byte	0x04, 0x36
        /*007a*/ 	.short	(.L_73 - .L_72)
.L_72:
        /*007c*/ 	.word	0x00000008
.L_73:


//--------------------- .nv.callgraph             --------------------------
	.section	.nv.callgraph,"",@"SHT_CUDA_CALLGRAPH"
	.align	4
	.sectionentsize	8
	.align		4
        /*0000*/ 	.word	0x00000000
	.align		4
        /*0004*/ 	.word	0xffffffff
	.align		4
        /*0008*/ 	.word	0x00000000
	.align		4
        /*000c*/ 	.word	0xfffffffe
	.align		4
        /*0010*/ 	.word	0x00000000
	.align		4
        /*0014*/ 	.word	0xfffffffd
	.align		4
        /*0018*/ 	.word	0x00000000
	.align		4
        /*001c*/ 	.word	0xfffffffc


//--------------------- .text._Z12aes_moreWorkPhS_S_S_i --------------------------
	.section	.text._Z12aes_moreWorkPhS_S_S_i,"ax",@progbits
	.align	128
        .global         _Z12aes_moreWorkPhS_S_S_i
        .type           _Z12aes_moreWorkPhS_S_S_i,@function
        .size           _Z12aes_moreWorkPhS_S_S_i,(.L_x_490 - _Z12aes_moreWorkPhS_S_S_i)
        .other          _Z12aes_moreWorkPhS_S_S_i,@"STO_CUDA_ENTRY STV_DEFAULT"
_Z12aes_moreWorkPhS_S_S_i:
.text._Z12aes_moreWorkPhS_S_S_i:
[----:B------:R-:W0:Y:S01]  /*0000*/  LDC R1, c[0x0][0x37c] ;  /* 0x0000df00ff017b82 */ /* 0x000e220000000800 */
[----:B------:R-:W1:Y:S07]  /*0010*/  S2R R10, SR_TID.X ;  /* 0x00000000000a7919 */ /* 0x000e6e0000002100 */
[----:B------:R-:W1:Y:S01]  /*0020*/  S2UR UR4, SR_CTAID.X ;  /* 0x00000000000479c3 */ /* 0x000e620000002500 */
[----:B------:R-:W2:Y:S01]  /*0030*/  LDCU UR5, c[0x0][0x3a0] ;  /* 0x00007400ff0577ac */ /* 0x000ea20008000800 */
[----:B0-----:R-:W-:-:S02]  /*0040*/  VIADD R1, R1, 0xffffffe0 ;  /* 0xffffffe001017836 */ /* 0x001fc40000000000 */
[----:B-1----:R-:W-:-:S04]  /*0050*/  IMAD R10, R10, UR4, RZ ;  /* 0x000000040a0a7c24 */ /* 0x002fc8000f8e02ff */
[----:B------:R-:W-:-:S04]  /*0060*/  IMAD.SHL.U32 R10, R10, 0x2000, RZ ;  /* 0x000020000a0a7824 */ /* 0x000fc800078e00ff */
[----:B------:R-:W-:-:S05]  /*0070*/  VIADD R0, R10, 0x20 ;  /* 0x000000200a007836 */ /* 0x000fca0000000000 */
[----:B--2---:R-:W-:-:S13]  /*0080*/  ISETP.GE.AND P0, PT, R0, UR5, PT ;  /* 0x0000000500007c0c */ /* 0x004fda000bf06270 */
[----:B------:R-:W-:Y:S05]  /*0090*/  @P0 EXIT ;  /* 0x000000000000094d */ /* 0x000fea0003800000 */
[----:B------:R-:W0:Y:S01]  /*00a0*/  LDCU.64 UR4, c[0x0][0x380] ;  /* 0x00007000ff0477ac */ /* 0x000e220008000a00 */
[----:B------:R-:W1:Y:S01]  /*00b0*/  LDC.64 R8, c[0x0][0x390] ;  /* 0x0000e400ff087b82 */ /* 0x000e620000000a00 */
[----:B------:R-:W1:Y:S01]  /*00c0*/  LDCU.64 UR8, c[0x0][0x358] ;  /* 0x00006b00ff0877ac */ /* 0x000e620008000a00 */
[----:B0-----:R-:W-:-:S04]  /*00d0*/  IADD3 R22, P0, PT, R10, UR4, RZ ;  /* 0x000000040a167c10 */ /* 0x001fc8000ff1e0ff */
[----:B------:R-:W-:Y:S01]  /*00e0*/  LEA.HI.X.SX32 R23, R10, UR5, 0x1, P0 ;  /* 0x000000050a177c11 */ /* 0x000fe200080f0eff */
[----:B-1----:R-:W2:Y:S04]  /*00f0*/  LDG.E.U8 R11, desc[UR8][R8.64] ;  /* 0x00000008080b7981 */ /* 0x002ea8000c1e1100 */
[----:B------:R-:W2:Y:S04]  /*0100*/  LDG.E.U8 R12, desc[UR8][R22.64+0x10] ;  /* 0x00001008160c7981 */ /* 0x000ea8000c1e1100 */
[----:B------:R-:W3:Y:S04]  /*0110*/  LDG.E.U8 R2, desc[UR8][R22.64+0x12] ;  /* 0x0000120816027981 */ /* 0x000ee8000c1e1100 */
[----:B------:R-:W3:Y:S04]  /*0120*/  LDG.E.U8 R17, desc[UR8][R22.64+0x13] ;  /* 0x0000130816117981 */ /* 0x000ee8000c1e1100 */
[----:B------:R-:W4:Y:S04]  /*0130*/  LDG.E.U8 R13, desc[UR8][R22.64+0x11] ;  /* 0x00001108160d7981 */ /* 0x000f28000c1e1100 */
[----:B------:R-:W5:Y:S04]  /*0140*/  LDG.E.U8 R21, desc[UR8][R8.64+0x2] ;  /* 0x0000020808157981 */ /* 0x000f68000c1e1100 */
        /* <DEDUP_REMOVED lines=30> */
[----:B------:R-:W5:Y:S01]  /*0330*/  LDG.E.U8 R43, desc[UR8][R22.64+0x15] ;  /* 0x00001508162b7981 */ /* 0x000f62000c1e1100 */
[----:B--2---:R-:W-:-:S02]  /*0340*/  LOP3.LUT R12, R12, R11, RZ, 0x3c, !PT ;  /* 0x0000000b0c0c7212 */ /* 0x004fc400078e3cff */
[----:B---3--:R-:W-:Y:S02]  /*0350*/  PRMT R0, R2, 0x3340, R17 ;  /* 0x0000334002007816 */ /* 0x008fe40000000011 */
[----:B----4-:R-:W-:-:S04]  /*0360*/  PRMT R15, R12, 0x3340, R13 ;  /* 0x000033400c0f7816 */ /* 0x010fc8000000000d */
[----:B------:R-:W-:Y:S02]  /*0370*/  PRMT R0, R15, 0x5410, R0 ;  /* 0x000054100f007816 */ /* 0x000fe40000000000 */
[-C--:B-----5:R-:W-:Y:S02]  /*0380*/  LOP3.LUT R15, R2, R21.reuse, RZ, 0x3c, !PT ;  /* 0x00000015020f7212 */ /* 0x0a0fe400078e3cff */
[C---:B------:R-:W-:Y:S02]  /*0390*/  LOP3.LUT R32, R4.reuse, R21, RZ, 0x3c, !PT ;  /* 0x0000001504207212 */ /* 0x040fe400078e3cff */
[----:B------:R-:W2:Y:S01]  /*03a0*/  LDG.E.U8 R21, desc[UR8][R8.64+0xc] ;  /* 0x00000c0808157981 */ /* 0x000ea2000c1e1100 */
[-C--:B------:R-:W-:Y:S02]  /*03b0*/  LOP3.LUT R17, R17, R16.reuse, RZ, 0x3c, !PT ;  /* 0x0000001011117212 */ /* 0x080fe400078e3cff */
[----:B------:R-:W-:Y:S02]  /*03c0*/  LOP3.LUT R16, R19, R16, RZ, 0x3c, !PT ;  /* 0x0000001013107212 */ /* 0x000fe400078e3cff */
[----:B------:R-:W-:-:S02]  /*03d0*/  PRMT R4, R4, 0x3340, R19 ;  /* 0x0000334004047816 */ /* 0x000fc40000000013 */
[----:B------:R-:W3:Y:S01]  /*03e0*/  LDG.E.U8 R19, desc[UR8][R22.64+0x1d] ;  /* 0x00001d0816137981 */ /* 0x000ee2000c1e1100 */
[----:B------:R-:W-:-:S03]  /*03f0*/  PRMT R2, R29, 0x7604, R6 ;  /* 0x000076041d027816 */ /* 0x000fc60000000006 */
[----:B------:R-:W-:Y:S04]  /*0400*/  STL [R1+0x10], R0 ;  /* 0x0000100001007387 */ /* 0x000fe80000100800 */
[----:B------:R0:W-:Y:S01]  /*0410*/  STL.U16 [R1+0x18], R2 ;  /* 0x0000180201007387 */ /* 0x0001e20000100400 */
[----:B------:R-:W-:Y:S02]  /*0420*/  LOP3.LUT R20, R20, R31, RZ, 0x3c, !PT ;  /* 0x0000001f14147212 */ /* 0x000fe400078e3cff */
[----:B0-----:R-:W-:Y:S02]  /*0430*/  LOP3.LUT R2, R36, R5, RZ, 0x3c, !PT ;  /* 0x0000000524027212 */ /* 0x001fe400078e3cff */
[----:B------:R-:W4:Y:S01]  /*0440*/  LDG.E.U8 R36, desc[UR8][R22.64+0x16] ;  /* 0x0000160816247981 */ /* 0x000f22000c1e1100 */
[----:B------:R-:W-:-:S02]  /*0450*/  LOP3.LUT R0, R6, R26, RZ, 0x3c, !PT ;  /* 0x0000001a06007212 */ /* 0x000fc400078e3cff */
[----:B------:R-:W-:Y:S02]  /*0460*/  LOP3.LUT R31, R7, R31, RZ, 0x3c, !PT ;  /* 0x0000001f071f7212 */ /* 0x000fe400078e3cff */
[----:B------:R-:W-:Y:S02]  /*0470*/  PRMT R6, R39, 0x3340, R28 ;  /* 0x0000334027067816 */ /* 0x000fe4000000001c */
[----:B------:R-:W-:Y:S02]  /*0480*/  LOP3.LUT R11, R33, R11, RZ, 0x3c, !PT ;  /* 0x0000000b210b7212 */ /* 0x000fe400078e3cff */
[----:B------:R-:W-:Y:S02]  /*0490*/  PRMT R7, R7, 0x3340, R44 ;  /* 0x0000334007077816 */ /* 0x000fe4000000002c */
[----:B------:R-:W-:Y:S02]  /*04a0*/  LOP3.LUT R13, R13, R3, RZ, 0x3c, !PT ;  /* 0x000000030d0d7212 */ /* 0x000fe400078e3cff */
[----:B------:R-:W-:-:S02]  /*04b0*/  PRMT R6, R6, 0x5410, R7 ;  /* 0x0000541006067816 */ /* 0x000fc40000000007 */
[----:B------:R-:W-:Y:S02]  /*04c0*/  LOP3.LUT R3, R38, R3, RZ, 0x3c, !PT ;  /* 0x0000000326037212 */ /* 0x000fe400078e3cff */
[----:B------:R-:W-:Y:S02]  /*04d0*/  PRMT R33, R11, 0x3340, R38 ;  /* 0x000033400b217816 */ /* 0x000fe40000000026 */
[----:B------:R-:W-:Y:S02]  /*04e0*/  PRMT R38, R30, 0x3340, R27 ;  /* 0x000033401e267816 */ /* 0x000fe4000000001b */
[----:B------:R-:W-:-:S04]  /*04f0*/  PRMT R7, R45, 0x3340, R34 ;  /* 0x000033402d077816 */ /* 0x000fc80000000022 */
[----:B------:R-:W-:Y:S02]  /*0500*/  PRMT R7, R38, 0x5410, R7 ;  /* 0x0000541026077816 */ /* 0x000fe40000000007 */
[-C--:B------:R-:W-:Y:S02]  /*0510*/  LOP3.LUT R41, R41, R18.reuse, RZ, 0x3c, !PT ;  /* 0x0000001229297212 */ /* 0x080fe400078e3cff */
[----:B------:R-:W-:Y:S02]  /*0520*/  LOP3.LUT R18, R25, R18, RZ, 0x3c, !PT ;  /* 0x0000001219127212 */ /* 0x000fe400078e3cff */
[----:B------:R-:W-:Y:S02]  /*0530*/  LOP3.LUT R25, R44, R5, RZ, 0x3c, !PT ;  /* 0x000000052c197212 */ /* 0x000fe400078e3cff */
[----:B------:R-:W-:Y:S01]  /*0540*/  LOP3.LUT R26, R39, R26, RZ, 0x3c, !PT ;  /* 0x0000001a271a7212 */ /* 0x000fe200078e3cff */
[----:B------:R-:W5:Y:S01]  /*0550*/  LDG.E.U8 R44, desc[UR8][R22.64+0x1e] ;  /* 0x00001e08162c7981 */ /* 0x000f62000c1e1100 */
[----:B------:R-:W-:-:S02]  /*0560*/  PRMT R5, R37, 0x3340, R24 ;  /* 0x0000334025057816 */ /* 0x000fc40000000018 */
[----:B------:R-:W-:Y:S02]  /*0570*/  PRMT R38, R41, 0x3340, R42 ;  /* 0x0000334029267816 */ /* 0x000fe4000000002a */
[----:B------:R-:W-:Y:S02]  /*0580*/  PRMT R4, R33, 0x5410, R4 ;  /* 0x0000541021047816 */ /* 0x000fe40000000004 */
[----:B------:R-:W-:Y:S01]  /*0590*/  PRMT R5, R38, 0x5410, R5 ;  /* 0x0000541026057816 */ /* 0x000fe20000000005 */
[----:B------:R0:W-:Y:S01]  /*05a0*/  STL.U8 [R1+0x1c], R14 ;  /* 0x00001c0e01007387 */ /* 0x0001e20000100000 */
[----:B------:R-:W-:-:S03]  /*05b0*/  LOP3.LUT R28, R28, R35, RZ, 0x3c, !PT ;  /* 0x000000231c1c7212 */ /* 0x000fc600078e3cff */
[----:B------:R-:W5:Y:S01]  /*05c0*/  LDG.E.U8 R33, desc[UR8][R22.64+0x1f] ;  /* 0x00001f0816217981 */ /* 0x000f62000c1e1100 */
[----:B------:R-:W-:Y:S02]  /*05d0*/  LOP3.LUT R29, R29, R35, RZ, 0x3c, !PT ;  /* 0x000000231d1d7212 */ /* 0x000fe400078e3cff */
[----:B------:R-:W-:Y:S01]  /*05e0*/  LOP3.LUT R27, R27, R40, RZ, 0x3c, !PT ;  /* 0x000000281b1b7212 */ /* 0x000fe200078e3cff */
[----:B------:R-:W5:Y:S04]  /*05f0*/  LDG.E.U8 R35, desc[UR8][R22.64+0x17] ;  /* 0x0000170816237981 */ /* 0x000f68000c1e1100 */
[----:B------:R-:W5:Y:S04]  /*0600*/  LDG.E.U8 R22, desc[UR8][R8.64+0x6] ;  /* 0x0000060808167981 */ /* 0x000f68000c1e1100 */
[----:B------:R-:W5:Y:S01]  /*0610*/  LDG.E.U8 R23, desc[UR8][R8.64+0x7] ;  /* 0x0000070808177981 */ /* 0x000f62000c1e1100 */
[----:B--2---:R-:W-:-:S02]  /*0620*/  LOP3.LUT R38, R14, R21, RZ, 0x3c, !PT ;  /* 0x000000150e267212 */ /* 0x004fc400078e3cff */
[----:B------:R-:W-:Y:S01]  /*0630*/  LOP3.LUT R39, R30, R21, RZ, 0x3c, !PT ;  /* 0x000000151e277212 */ /* 0x000fe200078e3cff */
[----:B0-----:R-:W2:Y:S04]  /*0640*/  LDG.E.U8 R14, desc[UR8][R8.64+0xf] ;  /* 0x00000f08080e7981 */ /* 0x001ea8000c1e1100 */
[----:B------:R-:W2:Y:S01]  /*0650*/  LDG.E.U8 R21, desc[UR8][R8.64+0xe] ;  /* 0x00000e0808157981 */ /* 0x000ea2000c1e1100 */
[----:B---3--:R-:W-:-:S03]  /*0660*/  LOP3.LUT R40, R19, R40, RZ, 0x3c, !PT ;  /* 0x0000002813287212 */ /* 0x008fc600078e3cff */
[----:B------:R0:W3:Y:S01]  /*0670*/  LDG.E.U8 R19, desc[UR8][R8.64+0x5] ;  /* 0x0000050808137981 */ /* 0x0000e2000c1e1100 */
[----:B------:R-:W1:Y:S03]  /*0680*/  S2UR UR7, SR_CgaCtaId ;  /* 0x00000000000779c3 */ /* 0x000e660000008800 */
[----:B------:R0:W-:Y:S04]  /*0690*/  STL.128 [R1], R4 ;  /* 0x0000000401007387 */ /* 0x0001e80000100c00 */
[----:B----4-:R-:W-:Y:S01]  /*06a0*/  STL.U8 [R1+0x16], R36 ;  /* 0x0000162401007387 */ /* 0x010fe20000100000 */
[----:B0-----:R-:W-:Y:S01]  /*06b0*/  PRMT R6, R43, 0x7604, R18 ;  /* 0x000076042b067816 */ /* 0x001fe20000000012 */
[----:B------:R-:W-:Y:S01]  /*06c0*/  UMOV UR4, 0x400 ;  /* 0x0000040000047882 */ /* 0x000fe20000000000 */
[----:B------:R-:W-:Y:S01]  /*06d0*/  PRMT R9, R3, 0x7610, R9 ;  /* 0x0000761003097816 */ /* 0x000fe20000000009 */
[----:B------:R-:W-:Y:S01]  /*06e0*/  UIADD3 UR5, UPT, UPT, UR4, 0xb0, URZ ;  /* 0x000000b004057890 */ /* 0x000fe2000fffe0ff */
[----:B------:R-:W-:Y:S01]  /*06f0*/  PRMT R5, R0, 0x7610, R5 ;  /* 0x0000761000057816 */ /* 0x000fe20000000005 */
[----:B------:R0:W-:Y:S01]  /*0700*/  STL.U16 [R1+0x14], R6 ;  /* 0x0000140601007387 */ /* 0x0001e20000100400 */
[----:B-1----:R-:W-:-:S02]  /*0710*/  ULEA UR6, UR7, UR4, 0x18 ;  /* 0x0000000407067291 */ /* 0x002fc4000f8ec0ff */
[----:B------:R-:W-:Y:S01]  /*0720*/  ULEA UR5, UR7, UR5, 0x18 ;  /* 0x0000000507057291 */ /* 0x000fe2000f8ec0ff */
[----:B------:R-:W-:Y:S01]  /*0730*/  UMOV UR4, URZ ;  /* 0x000000ff00047c82 */ /* 0x000fe20008000000 */
[----:B0-----:R-:W-:Y:S02]  /*0740*/  PRMT R6, R2, 0x7610, R6 ;  /* 0x0000761002067816 */ /* 0x001fe40000000006 */
[-C--:B-----5:R-:W-:Y:S02]  /*0750*/  LOP3.LUT R24, R24, R23.reuse, RZ, 0x3c, !PT ;  /* 0x0000001718187212 */ /* 0x0a0fe400078e3cff */
[----:B------:R-:W-:Y:S02]  /*0760*/  LOP3.LUT R4, R35, R23, RZ, 0x3c, !PT ;  /* 0x0000001723047212 */ /* 0x000fe400078e3cff */
[-C--:B--2---:R-:W-:Y:S02]  /*0770*/  LOP3.LUT R34, R34, R14.reuse, RZ, 0x3c, !PT ;  /* 0x0000000e22227212 */ /* 0x084fe400078e3cff */
[----:B------:R-:W-:-:S02]  /*0780*/  LOP3.LUT R14, R33, R14, RZ, 0x3c, !PT ;  /* 0x0000000e210e7212 */ /* 0x000fc400078e3cff */
[-C--:B------:R-:W-:Y:S02]  /*0790*/  LOP3.LUT R30, R45, R21.reuse, RZ, 0x3c, !PT ;  /* 0x000000152d1e7212 */ /* 0x080fe400078e3cff */
[----:B------:R-:W-:Y:S02]  /*07a0*/  LOP3.LUT R7, R44, R21, RZ, 0x3c, !PT ;  /* 0x000000152c077212 */ /* 0x000fe400078e3cff */
[-C--:B------:R-:W-:Y:S02]  /*07b0*/  LOP3.LUT R21, R37, R22.reuse, RZ, 0x3c, !PT ;  /* 0x0000001625157212 */ /* 0x080fe400078e3cff */
[-C--:B---3--:R-:W-:Y:S02]  /*07c0*/  LOP3.LUT R33, R42, R19.reuse, RZ, 0x3c, !PT ;  /* 0x000000132a217212 */ /* 0x088fe400078e3cff */
[----:B------:R-:W-:Y:S02]  /*07d0*/  LOP3.LUT R19, R43, R19, RZ, 0x3c, !PT ;  /* 0x000000132b137212 */ /* 0x000fe400078e3cff */
[----:B------:R-:W-:-:S07]  /*07e0*/  LOP3.LUT R22, R36, R22, RZ, 0x3c, !PT ;  /* 0x0000001624167212 */ /* 0x000fce00078e3cff */
.L_x_98:
[----:B------:R-:W-:Y:S01]  /*07f0*/  LOP3.LUT R2, R9, 0xff, RZ, 0xc0, !PT ;  /* 0x000000ff09027812 */ /* 0x000fe200078ec0ff */
[----:B------:R-:W-:Y:S01]  /*0800*/  UISETP.NE.AND UP0, UPT, UR4, 0x9, UPT ;  /* 0x000000090400788c */ /* 0x000fe2000bf05270 */
[----:B------:R-:W-:Y:S02]  /*0810*/  LOP3.LUT R0, R21, 0xff, RZ, 0xc0, !PT ;  /* 0x000000ff15007812 */ /* 0x000fe400078ec0ff */
[----:B------:R-:W-:Y:S02]  /*0820*/  LOP3.LUT R23, R25, 0xff, RZ, 0xc0, !PT ;  /* 0x000000ff19177812 */ /* 0x000fe400078ec0ff */
[----:B------:R-:W-:Y:S01]  /*0830*/  LOP3.LUT R39, R39, 0xff, RZ, 0xc0, !PT ;  /* 0x000000ff27277812 */ /* 0x000fe200078ec0ff */
[----:B------:R-:W-:Y:S01]  /*0840*/  LDS.U8 R2, [R2+UR5] ;  /* 0x0000000502027984 */ /* 0x000fe20008000000 */
[----:B------:R-:W-:Y:S02]  /*0850*/  LOP3.LUT R8, R32, 0xff, RZ, 0xc0, !PT ;  /* 0x000000ff20087812 */ /* 0x000fe400078ec0ff */
[----:B------:R-:W-:Y:S01]  /*0860*/  LOP3.LUT R32, R28, 0xff, RZ, 0xc0, !PT ;  /* 0x000000ff1c207812 */ /* 0x000fe200078ec0ff */
[----:B------:R-:W-:Y:S01]  /*0870*/  LDS.U8 R0, [R0+UR5] ;  /* 0x0000000500007984 */ /* 0x000fe20008000000 */
[----:B------:R-:W-:-:S02]  /*0880*/  LOP3.LUT R3, R24, 0xff, RZ, 0xc0, !PT ;  /* 0x000000ff18037812 */ /* 0x000fc400078ec0ff */
[----:B------:R-:W-:Y:S01]  /*0890*/  LOP3.LUT R37, R26, 0xff, RZ, 0xc0, !PT ;  /* 0x000000ff1a257812 */ /* 0x000fe200078ec0ff */
[----:B------:R-:W0:Y:S01]  /*08a0*/  LDS.U8 R23, [R23+UR5] ;  /* 0x0000000517177984 */ /* 0x000e220008000000 */
[----:B------:R-:W-:Y:S02]  /*08b0*/  LOP3.LUT R28, R27, 0xff, RZ, 0xc0, !PT ;  /* 0x000000ff1b1c7812 */ /* 0x000fe400078ec0ff */
[----:B------:R-:W-:Y:S01]  /*08c0*/  LOP3.LUT R43, R16, 0xff, RZ, 0xc0, !PT ;  /* 0x000000ff102b7812 */ /* 0x000fe200078ec0ff */
[----:B------:R-:W1:Y:S01]  /*08d0*/  LDS.U8 R39, [R39+UR5] ;  /* 0x0000000527277984 */ /* 0x000e620008000000 */
[----:B------:R-:W-:Y:S02]  /*08e0*/  LOP3.LUT R41, R41, 0xff, RZ, 0xc0, !PT ;  /* 0x000000ff29297812 */ /* 0x000fe400078ec0ff */
[----:B------:R-:W-:Y:S01]  /*08f0*/  LOP3.LUT R9, R33, 0xff, RZ, 0xc0, !PT ;  /* 0x000000ff21097812 */ /* 0x000fe200078ec0ff */
[----:B------:R-:W-:Y:S01]  /*0900*/  LDS.U8 R8, [R8+UR5] ;  /* 0x0000000508087984 */ /* 0x000fe20008000000 */
[----:B------:R-:W-:-:S02]  /*0910*/  LOP3.LUT R24, R30, 0xff, RZ, 0xc0, !PT ;  /* 0x000000ff1e187812 */ /* 0x000fc400078ec0ff */
[----:B------:R-:W-:Y:S01]  /*0920*/  LOP3.LUT R33, R31, 0xff, RZ, 0xc0, !PT ;  /* 0x000000ff1f217812 */ /* 0x000fe200078ec0ff */
[----:B------:R-:W2:Y:S01]  /*0930*/  LDS.U8 R3, [R3+UR5] ;  /* 0x0000000503037984 */ /* 0x000ea20008000000 */
[----:B------:R-:W-:Y:S02]  /*0940*/  LOP3.LUT R16, R34, 0xff, RZ, 0xc0, !PT ;  /* 0x000000ff22107812 */ /* 0x000fe400078ec0ff */
[----:B------:R-:W-:Y:S01]  /*0950*/  LOP3.LUT R11, R11, 0xff, RZ, 0xc0, !PT ;  /* 0x000000ff0b0b7812 */ /* 0x000fe200078ec0ff */
[----:B------:R-:W-:Y:S01]  /*0960*/  LDS.U8 R37, [R37+UR5] ;  /* 0x0000000525257984 */ /* 0x000fe20008000000 */
[----:B------:R-:W-:Y:S02]  /*0970*/  LOP3.LUT R21, R19, 0xff, RZ, 0xc0, !PT ;  /* 0x000000ff13157812 */ /* 0x000fe400078ec0ff */
[----:B------:R-:W-:Y:S01]  /*0980*/  LOP3.LUT R19, R29, 0xff, RZ, 0xc0, !PT ;  /* 0x000000ff1d137812 */ /* 0x000fe200078ec0ff */
[----:B------:R-:W3:Y:S01]  /*0990*/  LDS.U8 R28, [R28+UR5] ;  /* 0x000000051c1c7984 */ /* 0x000ee20008000000 */
[----:B------:R-:W-:-:S02]  /*09a0*/  LOP3.LUT R31, R13, 0xff, RZ, 0xc0, !PT ;  /* 0x000000ff0d1f7812 */ /* 0x000fc400078ec0ff */
[----:B------:R-:W-:Y:S01]  /*09b0*/  LOP3.LUT R36, R22, 0xff, RZ, 0xc0, !PT ;  /* 0x000000ff16247812 */ /* 0x000fe200078ec0ff */
[----:B------:R-:W-:Y:S01]  /*09c0*/  LDS.U8 R43, [R43+UR5] ;  /* 0x000000052b2b7984 */ /* 0x000fe20008000000 */
[----:B------:R-:W-:Y:S02]  /*09d0*/  LOP3.LUT R35, R6, 0xff, RZ, 0xc0, !PT ;  /* 0x000000ff06237812 */ /* 0x000fe400078ec0ff */
[----:B------:R-:W-:Y:S01]  /*09e0*/  LOP3.LUT R38, R38, 0xff, RZ, 0xc0, !PT ;  /* 0x000000ff26267812 */ /* 0x000fe200078ec0ff */
[----:B------:R-:W-:Y:S01]  /*09f0*/  LDS.U8 R41, [R41+UR5] ;  /* 0x0000000529297984 */ /* 0x000fe20008000000 */
[----:B------:R-:W-:Y:S02]  /*0a00*/  LOP3.LUT R29, R40, 0xff, RZ, 0xc0, !PT ;  /* 0x000000ff281d7812 */ /* 0x000fe400078ec0ff */
[----:B------:R-:W-:Y:S01]  /*0a10*/  LOP3.LUT R25, R17, 0xff, RZ, 0xc0, !PT ;  /* 0x000000ff11197812 */ /* 0x000fe200078ec0ff */
[----:B------:R-:W4:Y:S01]  /*0a20*/  LDS.U8 R32, [R32+UR5] ;  /* 0x0000000520207984 */ /* 0x000f220008000000 */
[----:B------:R-:W-:-:S02]  /*0a30*/  LOP3.LUT R18, R18, 0xff, RZ, 0xc0, !PT ;  /* 0x000000ff12127812 */ /* 0x000fc400078ec0ff */
[----:B------:R-:W-:Y:S01]  /*0a40*/  LOP3.LUT R22, R7, 0xff, RZ, 0xc0, !PT ;  /* 0x000000ff07167812 */ /* 0x000fe200078ec0ff */
[----:B------:R-:W5:Y:S01]  /*0a50*/  LDS.U8 R24, [R24+UR5] ;  /* 0x0000000518187984 */ /* 0x000f620008000000 */
[----:B------:R-:W-:Y:S02]  /*0a60*/  LOP3.LUT R30, R12, 0xff, RZ, 0xc0, !PT ;  /* 0x000000ff0c1e7812 */ /* 0x000fe400078ec0ff */
[----:B------:R-:W-:Y:S01]  /*0a70*/  LOP3.LUT R27, R15, 0xff, RZ, 0xc0, !PT ;  /* 0x000000ff0f1b7812 */ /* 0x000fe200078ec0ff */
[----:B------:R4:W-:Y:S01]  /*0a80*/  LDS.U8 R40, [R11+UR5] ;  /* 0x000000050b287984 */ /* 0x0009e20008000000 */
[----:B------:R-:W-:Y:S02]  /*0a90*/  LOP3.LUT R34, R4, 0xff, RZ, 0xc0, !PT ;  /* 0x000000ff04227812 */ /* 0x000fe400078ec0ff */
[----:B------:R-:W-:Y:S01]  /*0aa0*/  LOP3.LUT R26, R5, 0xff, RZ, 0xc0, !PT ;  /* 0x000000ff051a7812 */ /* 0x000fe200078ec0ff */
[----:B------:R-:W5:Y:S01]  /*0ab0*/  LDS.U8 R9, [R9+UR5] ;  /* 0x0000000509097984 */ /* 0x000f620008000000 */
[----:B------:R-:W-:-:S02]  /*0ac0*/  LOP3.LUT R20, R20, 0xff, RZ, 0xc0, !PT ;  /* 0x000000ff14147812 */ /* 0x000fc400078ec0ff */
[----:B------:R-:W-:Y:S01]  /*0ad0*/  LOP3.LUT R17, R14, 0xff, RZ, 0xc0, !PT ;  /* 0x000000ff0e117812 */ /* 0x000fe200078ec0ff */
[----:B------:R-:W-:Y:S01]  /*0ae0*/  LDS.U8 R33, [R33+UR5] ;  /* 0x0000000521217984 */ /* 0x000fe20008000000 */
[----:B0-----:R-:W-:Y:S02]  /*0af0*/  PRMT R7, R0, 0x3340, R23 ;  /* 0x0000334000077816 */ /* 0x001fe40000000017 */
[----:B-1----:R-:W-:Y:S01]  /*0b00*/  PRMT R4, R39, 0x3340, R2 ;  /* 0x0000334027047816 */ /* 0x002fe20000000002 */
[----:B------:R-:W0:Y:S01]  /*0b10*/  LDS.U8 R16, [R16+UR5] ;  /* 0x0000000510107984 */ /* 0x000e220008000000 */
[----:B--2---:R-:W-:Y:S02]  /*0b20*/  PRMT R6, R8, 0x3340, R3 ;  /* 0x0000334008067816 */ /* 0x004fe40000000003 */
[----:B------:R-:W-:Y:S01]  /*0b30*/  PRMT R7, R4, 0x5410, R7 ;  /* 0x0000541004077816 */ /* 0x000fe20000000007 */
[----:B------:R-:W-:Y:S04]  /*0b40*/  LDS.U8 R31, [R31+UR5] ;  /* 0x000000051f1f7984 */ /* 0x000fe80008000000 */
[----:B------:R-:W-:Y:S01]  /*0b50*/  LDS.U8 R36, [R36+UR5] ;  /* 0x0000000524247984 */ /* 0x000fe20008000000 */
[----:B---3--:R-:W-:-:S03]  /*0b60*/  PRMT R5, R37, 0x3340, R28 ;  /* 0x0000334025057816 */ /* 0x008fc6000000001c */
[----:B------:R-:W1:Y:S01]  /*0b70*/  LDS.U8 R35, [R35+UR5] ;  /* 0x0000000523237984 */ /* 0x000e620008000000 */
[----:B------:R-:W-:-:S03]  /*0b80*/  PRMT R6, R5, 0x5410, R6 ;  /* 0x0000541005067816 */ /* 0x000fc60000000006 */
[----:B------:R-:W2:Y:S04]  /*0b90*/  LDS.U8 R38, [R38+UR5] ;  /* 0x0000000526267984 */ /* 0x000ea80008000000 */
[----:B------:R-:W-:Y:S01]  /*0ba0*/  LDS.U8 R25, [R25+UR5] ;  /* 0x0000000519197984 */ /* 0x000fe20008000000 */
[----:B----4-:R-:W-:-:S03]  /*0bb0*/  PRMT R11, R41, 0x3340, R32 ;  /* 0x00003340290b7816 */ /* 0x010fc60000000020 */
[----:B------:R-:W-:Y:S01]  /*0bc0*/  LDS.U8 R18, [R18+UR5] ;  /* 0x0000000512127984 */ /* 0x000fe20008000000 */
[----:B-----5:R-:W-:-:S03]  /*0bd0*/  PRMT R4, R24, 0x3340, R43 ;  /* 0x0000334018047816 */ /* 0x020fc6000000002b */
[----:B------:R-:W3:Y:S01]  /*0be0*/  LDS.U8 R19, [R19+UR5] ;  /* 0x0000000513137984 */ /* 0x000ee20008000000 */
[----:B------:R-:W-:-:S03]  /*0bf0*/  PRMT R5, R11, 0x5410, R4 ;  /* 0x000054100b057816 */ /* 0x000fc60000000004 */
[----:B------:R-:W4:Y:S01]  /*0c00*/  LDS.U8 R22, [R22+UR5] ;  /* 0x0000000516167984 */ /* 0x000f220008000000 */
[----:B------:R-:W-:-:S03]  /*0c10*/  PRMT R13, R40, 0x3340, R9 ;  /* 0x00003340280d7816 */ /* 0x000fc60000000009 */
[----:B------:R-:W-:Y:S04]  /*0c20*/  LDS.U8 R30, [R30+UR5] ;  /* 0x000000051e1e7984 */ /* 0x000fe80008000000 */
[----:B------:R-:W-:Y:S01]  /*0c30*/  LDS.U8 R27, [R27+UR5] ;  /* 0x000000051b1b7984 */ /* 0x000fe20008000000 */
[----:B0-----:R-:W-:-:S03]  /*0c40*/  PRMT R12, R33, 0x3340, R16 ;  /* 0x00003340210c7816 */ /* 0x001fc60000000010 */
[----:B------:R-:W0:Y:S01]  /*0c50*/  LDS.U8 R21, [R21+UR5] ;  /* 0x0000000515157984 */ /* 0x000e220008000000 */
[----:B------:R-:W-:-:S03]  /*0c60*/  PRMT R4, R13, 0x5410, R12 ;  /* 0x000054100d047816 */ /* 0x000fc6000000000c */
[----:B------:R-:W5:Y:S04]  /*0c70*/  LDS.U8 R34, [R34+UR5] ;  /* 0x0000000522227984 */ /* 0x000f680008000000 */
[----:B------:R-:W-:Y:S01]  /*0c80*/  LDS.U8 R26, [R26+UR5] ;  /* 0x000000051a1a7984 */ /* 0x000fe20008000000 */
[----:B-1----:R-:W-:-:S03]  /*0c90*/  PRMT R15, R36, 0x3340, R35 ;  /* 0x00003340240f7816 */ /* 0x002fc60000000023 */
[----:B------:R-:W-:Y:S01]  /*0ca0*/  LDS.U8 R20, [R20+UR5] ;  /* 0x0000000514147984 */ /* 0x000fe20008000000 */
[----:B--2---:R-:W-:-:S03]  /*0cb0*/  PRMT R12, R38, 0x3340, R31 ;  /* 0x00003340260c7816 */ /* 0x004fc6000000001f */
[----:B------:R-:W1:Y:S01]  /*0cc0*/  LDS.U8 R29, [R29+UR5] ;  /* 0x000000051d1d7984 */ /* 0x000e620008000000 */
[----:B------:R-:W-:-:S03]  /*0cd0*/  PRMT R15, R12, 0x5410, R15 ;  /* 0x000054100c0f7816 */ /* 0x000fc6000000000f */
[----:B------:R-:W2:Y:S01]  /*0ce0*/  LDS.U8 R17, [R17+UR5] ;  /* 0x0000000511117984 */ /* 0x000ea20008000000 */
[----:B---3--:R-:W-:-:S03]  /*0cf0*/  PRMT R12, R18, 0x3340, R19 ;  /* 0x00003340120c7816 */ /* 0x008fc60000000013 */
[----:B------:R3:W-:Y:S01]  /*0d00*/  STL.128 [R1], R4 ;  /* 0x0000000401007387 */ /* 0x0007e20000100c00 */
[----:B----4-:R-:W-:-:S04]  /*0d10*/  PRMT R13, R22, 0x3340, R25 ;  /* 0x00003340160d7816 */ /* 0x010fc80000000019 */
[----:B------:R-:W-:Y:S02]  /*0d20*/  PRMT R13, R12, 0x5410, R13 ;  /* 0x000054100c0d7816 */ /* 0x000fe4000000000d */
[----:B0-----:R-:W-:Y:S02]  /*0d30*/  PRMT R45, R30, 0x3340, R21 ;  /* 0x000033401e2d7816 */ /* 0x001fe40000000015 */
[----:B---3--:R-:W-:Y:S02]  /*0d40*/  PRMT R4, R8, 0x7610, R4 ;  /* 0x0000761008047816 */ /* 0x008fe40000000004 */
[----:B-----5:R-:W-:Y:S02]  /*0d50*/  PRMT R14, R27, 0x3340, R34 ;  /* 0x000033401b0e7816 */ /* 0x020fe40000000022 */
[----:B------:R-:W-:Y:S02]  /*0d60*/  PRMT R6, R43, 0x7610, R6 ;  /* 0x000076102b067816 */ /* 0x000fe40000000006 */
[----:B------:R-:W-:-:S02]  /*0d70*/  PRMT R8, R41, 0x7610, R8 ;  /* 0x0000761029087816 */ /* 0x000fc40000000008 */
[----:B------:R-:W-:Y:S02]  /*0d80*/  PRMT R5, R37, 0x7610, R5 ;  /* 0x0000761025057816 */ /* 0x000fe40000000005 */
[----:B------:R-:W-:Y:S02]  /*0d90*/  PRMT R7, R32, 0x7610, R7 ;  /* 0x0000761020077816 */ /* 0x000fe40000000007 */
[----:B-1----:R-:W-:Y:S02]  /*0da0*/  PRMT R11, R26, 0x3340, R29 ;  /* 0x000033401a0b7816 */ /* 0x002fe4000000001d */
[----:B--2---:R-:W-:Y:S02]  /*0db0*/  PRMT R42, R20, 0x3340, R17 ;  /* 0x00003340142a7816 */ /* 0x004fe40000000011 */
[----:B------:R-:W-:Y:S02]  /*0dc0*/  PRMT R14, R11, 0x5410, R14 ;  /* 0x000054100b0e7816 */ /* 0x000fe4000000000e */
[----:B------:R-:W-:-:S02]  /*0dd0*/  PRMT R12, R45, 0x5410, R42 ;  /* 0x000054102d0c7816 */ /* 0x000fc4000000002a */
[----:B------:R-:W-:Y:S02]  /*0de0*/  PRMT R11, R40, 0x7610, R11 ;  /* 0x00007610280b7816 */ /* 0x000fe4000000000b */
[----:B------:R-:W-:Y:S01]  /*0df0*/  PRMT R40, R31, 0x7610, R40 ;  /* 0x000076101f287816 */ /* 0x000fe20000000028 */
[----:B------:R0:W-:Y:S02]  /*0e00*/  STL.128 [R1+0x10], R12 ;  /* 0x0000100c01007387 */ /* 0x0001e40000100c00 */
[----:B0-----:R-:W-:Y:S02]  /*0e10*/  PRMT R12, R30, 0x7610, R12 ;  /* 0x000076101e0c7816 */ /* 0x001fe4000000000c */
[----:B------:R-:W-:Y:S02]  /*0e20*/  PRMT R30, R27, 0x7610, R30 ;  /* 0x000076101b1e7816 */ /* 0x000fe4000000001e */
[----:B------:R-:W-:Y:S02]  /*0e30*/  PRMT R15, R20, 0x7610, R15 ;  /* 0x00007610140f7816 */ /* 0x000fe4000000000f */
[----:B------:R-:W-:-:S02]  /*0e40*/  PRMT R14, R33, 0x7610, R14 ;  /* 0x00007610210e7816 */ /* 0x000fc4000000000e */
[----:B------:R-:W-:Y:S02]  /*0e50*/  PRMT R13, R21, 0x7610, R13 ;  /* 0x00007610150d7816 */ /* 0x000fe4000000000d */
[----:B------:R-:W-:Y:S02]  /*0e60*/  PRMT R27, R26, 0x7610, R27 ;  /* 0x000076101a1b7816 */ /* 0x000fe4000000001b */
[----:B------:R-:W-:Y:S01]  /*0e70*/  PRMT R20, R17, 0x7610, R20 ;  /* 0x0000761011147816 */ /* 0x000fe20000000014 */
[----:B------:R-:W-:Y:S06]  /*0e80*/  BRA.U !UP0, `(.L_x_0) ;  /* 0x00000031083c7547 */ /* 0x000fec000b800000 */
[----:B------:R-:W-:-:S07]  /*0e90*/  IMAD.MOV.U32 R0, RZ, RZ, RZ ;  /* 0x000000ffff007224 */ /* 0x000fce00078e00ff */
.L_x_97:
[----:B0-----:R-:W-:-:S05]  /*0ea0*/  IMAD.U32 R4, R0, 0x4, R1 ;  /* 0x0000000400047824 */ /* 0x001fca00078e0001 */
[----:B------:R-:W2:Y:S04]  /*0eb0*/  LDL.U8 R16, [R4] ;  /* 0x0000000004107983 */ /* 0x000ea80000100000 */
[----:B------:R-:W3:Y:S04]  /*0ec0*/  LDL.U8 R15, [R4+0x10] ;  /* 0x00001000040f7983 */ /* 0x000ee80000100000 */
[----:B------:R0:W5:Y:S04]  /*0ed0*/  LDL.U8 R11, [R4+0x1] ;  /* 0x00000100040b7983 */ /* 0x0001680000100000 */
[----:B------:R0:W5:Y:S04]  /*0ee0*/  LDL.U8 R7, [R4+0x11] ;  /* 0x0000110004077983 */ /* 0x0001680000100000 */
[----:B------:R0:W5:Y:S04]  /*0ef0*/  LDL.U8 R6, [R4+0x2] ;  /* 0x0000020004067983 */ /* 0x0001680000100000 */
[----:B------:R0:W5:Y:S04]  /*0f00*/  LDL.U8 R5, [R4+0x12] ;  /* 0x0000120004057983 */ /* 0x0001680000100000 */
[----:B------:R0:W5:Y:S04]  /*0f10*/  LDL.U8 R3, [R4+0x3] ;  /* 0x0000030004037983 */ /* 0x0001680000100000 */
[----:B------:R0:W5:Y:S01]  /*0f20*/  LDL.U8 R2, [R4+0x13] ;  /* 0x0000130004027983 */ /* 0x0001620000100000 */
[----:B------:R-:W-:Y:S01]  /*0f30*/  BSSY.RECONVERGENT B0, `(.L_x_1) ;  /* 0x000001e000007945 */ /* 0x000fe20003800200 */
[----:B--2---:R-:W-:-:S02]  /*0f40*/  ISETP.NE.AND P5, PT, R16, RZ, PT ;  /* 0x000000ff1000720c */ /* 0x004fc40003fa5270 */
[C---:B------:R-:W-:Y:S02]  /*0f50*/  PRMT R8, R16.reuse, 0x9910, RZ ;  /* 0x0000991010087816 */ /* 0x040fe400000000ff */
[C---:B------:R-:W-:Y:S02]  /*0f60*/  PRMT R12, R16.reuse, 0x9910, RZ ;  /* 0x00009910100c7816 */ /* 0x040fe400000000ff */
[----:B------:R-:W-:Y:S02]  /*0f70*/  PRMT R13, R16, 0x9910, RZ ;  /* 0x00009910100d7816 */ /* 0x000fe400000000ff */
[----:B---3--:R-:W-:Y:S02]  /*0f80*/  PRMT R9, R15, 0x9910, RZ ;  /* 0x000099100f097816 */ /* 0x008fe400000000ff */
[----:B------:R-:W-:Y:S02]  /*0f90*/  ISETP.NE.AND P0, PT, R8, RZ, PT ;  /* 0x000000ff0800720c */ /* 0x000fe40003f05270 */
[----:B------:R-:W-:-:S02]  /*0fa0*/  ISETP.NE.AND P1, PT, R12, RZ, PT ;  /* 0x000000ff0c00720c */ /* 0x000fc40003f25270 */
[----:B------:R-:W-:Y:S02]  /*0fb0*/  ISETP.NE.AND P2, PT, R13, RZ, PT ;  /* 0x000000ff0d00720c */ /* 0x000fe40003f45270 */
[----:B------:R-:W-:Y:S02]  /*0fc0*/  ISETP.NE.AND P3, PT, R9, RZ, PT ;  /* 0x000000ff0900720c */ /* 0x000fe40003f65270 */
[C---:B------:R-:W-:Y:S02]  /*0fd0*/  ISETP.NE.AND P4, PT, R15.reuse, RZ, PT ;  /* 0x000000ff0f00720c */ /* 0x040fe40003f85270 */
[----:B------:R-:W-:Y:S02]  /*0fe0*/  PRMT R17, R15, 0x9910, RZ ;  /* 0x000099100f117816 */ /* 0x000fe400000000ff */
[----:B------:R-:W-:Y:S01]  /*0ff0*/  PRMT R8, RZ, 0x7610, R8 ;  /* 0x00007610ff087816 */ /* 0x000fe20000000008 */
[----:B0-----:R-:W-:Y:S08]  /*1000*/  @!P5 BRA `(.L_x_2) ;  /* 0x000000000040d947 */ /* 0x001ff00003800000 */
[----:B------:R-:W-:Y:S01]  /*1010*/  IMAD.MOV.U32 R9, RZ, RZ, 0x2 ;  /* 0x00000002ff097424 */ /* 0x000fe200078e00ff */
[----:B------:R-:W-:Y:S02]  /*1020*/  PRMT R8, RZ, 0x7610, R8 ;  /* 0x00007610ff087816 */ /* 0x000fe40000000008 */
[----:B------:R-:W-:-:S07]  /*1030*/  PRMT R12, R16, 0x7610, R12 ;  /* 0x00007610100c7816 */ /* 0x000fce000000000c */
.L_x_3:
[----:B------:R-:W-:Y:S02]  /*1040*/  PRMT R14, R9, 0x8880, RZ ;  /* 0x00008880090e7816 */ /* 0x000fe400000000ff */
[C---:B------:R-:W-:Y:S02]  /*1050*/  LOP3.LUT R13, R12.reuse, 0x1, RZ, 0xc0, !PT ;  /* 0x000000010c0d7812 */ /* 0x040fe400078ec0ff */
[----:B------:R-:W-:Y:S02]  /*1060*/  LOP3.LUT R12, R12, 0xff, RZ, 0xc0, !PT ;  /* 0x000000ff0c0c7812 */ /* 0x000fe400078ec0ff */
[----:B------:R-:W-:Y:S01]  /*1070*/  ISETP.GE.AND P5, PT, R14, RZ, PT ;  /* 0x000000ff0e00720c */ /* 0x000fe20003fa6270 */
[----:B------:R-:W-:Y:S01]  /*1080*/  IMAD.MOV R13, RZ, RZ, -R13 ;  /* 0x000000ffff0d7224 */ /* 0x000fe200078e0a0d */
[----:B------:R-:W-:Y:S02]  /*1090*/  ISETP.GT.U32.AND P6, PT, R12, 0x1, PT ;  /* 0x000000010c00780c */ /* 0x000fe40003fc4070 */
[----:B------:R-:W-:-:S02]  /*10a0*/  SHF.R.U32.HI R12, RZ, 0x1, R12 ;  /* 0x00000001ff0c7819 */ /* 0x000fc4000001160c */
[----:B------:R-:W-:Y:S01]  /*10b0*/  PRMT R14, R13, 0x7710, RZ ;  /* 0x000077100d0e7816 */ /* 0x000fe200000000ff */
[----:B------:R-:W-:-:S03]  /*10c0*/  IMAD.SHL.U32 R13, R9, 0x2, RZ ;  /* 0x00000002090d7824 */ /* 0x000fc600078e00ff */
[----:B------:R-:W-:-:S03]  /*10d0*/  LOP3.LUT R8, R8, R14, R9, 0x78, !PT ;  /* 0x0000000e08087212 */ /* 0x000fc600078e7809 */
[----:B------:R-:W-:-:S04]  /*10e0*/  @!P5 LOP3.LUT R13, R13, 0x1b, RZ, 0x3c, !PT ;  /* 0x0000001b0d0dd812 */ /* 0x000fc800078e3cff */
[----:B------:R-:W-:Y:S01]  /*10f0*/  PRMT R9, R13, 0x7610, R9 ;  /* 0x000076100d097816 */ /* 0x000fe20000000009 */
[----:B------:R-:W-:Y:S06]  /*1100*/  @P6 BRA `(.L_x_3) ;  /* 0xfffffffc00cc6947 */ /* 0x000fec000383ffff */
.L_x_2:
[----:B------:R-:W-:Y:S05]  /*1110*/  BSYNC.RECONVERGENT B0 ;  /* 0x0000000000007941 */ /* 0x000fea0003800200 */
.L_x_1:
[----:B------:R-:W-:Y:S01]  /*1120*/  BSSY.RECONVERGENT B0, `(.L_x_4) ;  /* 0x0000015000007945 */ /* 0x000fe20003800200 */
[----:B------:R-:W-:Y:S02]  /*1130*/  ISETP.NE.AND P5, PT, R17, RZ, PT ;  /* 0x000000ff1100720c */ /* 0x000fe40003fa5270 */
[----:B------:R-:W-:Y:S02]  /*1140*/  PRMT R18, R15, 0x9910, RZ ;  /* 0x000099100f127816 */ /* 0x000fe400000000ff */
[----:B------:R-:W-:Y:S01]  /*1150*/  PRMT R14, RZ, 0x7610, R14 ;  /* 0x00007610ff0e7816 */ /* 0x000fe2000000000e */
[----:B------:R-:W-:Y:S08]  /*1160*/  @!P4 BRA `(.L_x_5) ;  /* 0x000000000040c947 */ /* 0x000ff00003800000 */
[----:B------:R-:W-:Y:S01]  /*1170*/  IMAD.MOV.U32 R9, RZ, RZ, 0x2 ;  /* 0x00000002ff097424 */ /* 0x000fe200078e00ff */
[----:B------:R-:W-:Y:S02]  /*1180*/  PRMT R14, RZ, 0x7610, R14 ;  /* 0x00007610ff0e7816 */ /* 0x000fe4000000000e */
[----:B------:R-:W-:-:S07]  /*1190*/  PRMT R12, R15, 0x7610, R12 ;  /* 0x000076100f0c7816 */ /* 0x000fce000000000c */
.L_x_6:
        /* <DEDUP_REMOVED lines=13> */
.L_x_5:
[----:B------:R-:W-:Y:S05]  /*1270*/  BSYNC.RECONVERGENT B0 ;  /* 0x0000000000007941 */ /* 0x000fea0003800200 */
.L_x_4:
[----:B------:R-:W-:Y:S01]  /*1280*/  BSSY.RECONVERGENT B0, `(.L_x_7) ;  /* 0x0000018000007945 */ /* 0x000fe20003800200 */
[----:B------:R-:W-:Y:S02]  /*1290*/  ISETP.NE.AND P4, PT, R18, RZ, PT ;  /* 0x000000ff1200720c */ /* 0x000fe40003f85270 */
[----:B------:R-:W-:Y:S02]  /*12a0*/  PRMT R17, RZ, 0x7610, R17 ;  /* 0x00007610ff117816 */ /* 0x000fe40000000011 */
[----:B------:R-:W-:Y:S02]  /*12b0*/  PRMT R13, RZ, 0x7610, R13 ;  /* 0x00007610ff0d7816 */ /* 0x000fe4000000000d */
[----:B------:R-:W-:Y:S02]  /*12c0*/  PRMT R12, RZ, 0x7610, R12 ;  /* 0x00007610ff0c7816 */ /* 0x000fe4000000000c */
[----:B------:R-:W-:Y:S02]  /*12d0*/  PRMT R9, RZ, 0x7610, R9 ;  /* 0x00007610ff097816 */ /* 0x000fe40000000009 */
[----:B------:R-:W-:Y:S01]  /*12e0*/  PRMT R18, RZ, 0x7610, R18 ;  /* 0x00007610ff127816 */ /* 0x000fe20000000012 */
[----:B------:R-:W-:Y:S06]  /*12f0*/  @!P0 BRA `(.L_x_8) ;  /* 0x0000000000408947 */ /* 0x000fec0003800000 */
[----:B------:R-:W-:Y:S01]  /*1300*/  IMAD.MOV.U32 R19, RZ, RZ, 0x1 ;  /* 0x00000001ff137424 */ /* 0x000fe200078e00ff */
[----:B------:R-:W-:Y:S02]  /*1310*/  PRMT R18, RZ, 0x7610, R18 ;  /* 0x00007610ff127816 */ /* 0x000fe40000000012 */
[----:B------:R-:W-:-:S07]  /*1320*/  PRMT R20, R16, 0x7610, R20 ;  /* 0x0000761010147816 */ /* 0x000fce0000000014 */
.L_x_9:
        /* <DEDUP_REMOVED lines=13> */
.L_x_8:
[----:B------:R-:W-:Y:S05]  /*1400*/  BSYNC.RECONVERGENT B0 ;  /* 0x0000000000007941 */ /* 0x000fea0003800200 */
.L_x_7:
[----:B------:R-:W-:Y:S04]  /*1410*/  BSSY.RECONVERGENT B0, `(.L_x_10) ;  /* 0x0000012000007945 */ /* 0x000fe80003800200 */
[----:B------:R-:W-:Y:S05]  /*1420*/  @!P3 BRA `(.L_x_11) ;  /* 0x000000000040b947 */ /* 0x000fea0003800000 */
[----:B------:R-:W-:Y:S01]  /*1430*/  IMAD.MOV.U32 R20, RZ, RZ, 0x1 ;  /* 0x00000001ff147424 */ /* 0x000fe200078e00ff */
[----:B------:R-:W-:Y:S02]  /*1440*/  PRMT R17, RZ, 0x7610, R17 ;  /* 0x00007610ff117816 */ /* 0x000fe40000000011 */
[----:B------:R-:W-:-:S07]  /*1450*/  PRMT R19, R15, 0x7610, R19 ;  /* 0x000076100f137816 */ /* 0x000fce0000000013 */
.L_x_12:
        /* <DEDUP_REMOVED lines=13> */
.L_x_11:
[----:B------:R-:W-:Y:S05]  /*1530*/  BSYNC.RECONVERGENT B0 ;  /* 0x0000000000007941 */ /* 0x000fea0003800200 */
.L_x_10:
[----:B------:R-:W-:Y:S04]  /*1540*/  BSSY.RECONVERGENT B0, `(.L_x_13) ;  /* 0x0000012000007945 */ /* 0x000fe80003800200 */
[----:B------:R-:W-:Y:S05]  /*1550*/  @!P1 BRA `(.L_x_14) ;  /* 0x0000000000409947 */ /* 0x000fea0003800000 */
[----:B------:R-:W-:Y:S01]  /*1560*/  IMAD.MOV.U32 R20, RZ, RZ, 0x1 ;  /* 0x00000001ff147424 */ /* 0x000fe200078e00ff */
[----:B------:R-:W-:Y:S02]  /*1570*/  PRMT R13, RZ, 0x7610, R13 ;  /* 0x00007610ff0d7816 */ /* 0x000fe4000000000d */
[----:B------:R-:W-:-:S07]  /*1580*/  PRMT R19, R16, 0x7610, R19 ;  /* 0x0000761010137816 */ /* 0x000fce0000000013 */
.L_x_15:
        /* <DEDUP_REMOVED lines=13> */
.L_x_14:
[----:B------:R-:W-:Y:S05]  /*1660*/  BSYNC.RECONVERGENT B0 ;  /* 0x0000000000007941 */ /* 0x000fea0003800200 */
.L_x_13:
[----:B------:R-:W-:Y:S04]  /*1670*/  BSSY.RECONVERGENT B0, `(.L_x_16) ;  /* 0x0000012000007945 */ /* 0x000fe80003800200 */
[----:B------:R-:W-:Y:S05]  /*1680*/  @!P5 BRA `(.L_x_17) ;  /* 0x000000000040d947 */ /* 0x000fea0003800000 */
[----:B------:R-:W-:Y:S01]  /*1690*/  IMAD.MOV.U32 R19, RZ, RZ, 0x1 ;  /* 0x00000001ff137424 */ /* 0x000fe200078e00ff */
[----:B------:R-:W-:Y:S02]  /*16a0*/  PRMT R12, RZ, 0x7610, R12 ;  /* 0x00007610ff0c7816 */ /* 0x000fe4000000000c */
[----:B------:R-:W-:-:S07]  /*16b0*/  PRMT R20, R15, 0x7610, R20 ;  /* 0x000076100f147816 */ /* 0x000fce0000000014 */
.L_x_18:
        /* <DEDUP_REMOVED lines=13> */
.L_x_17:
[----:B------:R-:W-:Y:S05]  /*1790*/  BSYNC.RECONVERGENT B0 ;  /* 0x0000000000007941 */ /* 0x000fea0003800200 */
.L_x_16:
[----:B------:R-:W-:Y:S04]  /*17a0*/  BSSY.RECONVERGENT B0, `(.L_x_19) ;  /* 0x0000011000007945 */ /* 0x000fe80003800200 */
[----:B------:R-:W-:Y:S05]  /*17b0*/  @!P2 BRA `(.L_x_20) ;  /* 0x00000000003ca947 */ /* 0x000fea0003800000 */
[----:B------:R-:W-:Y:S01]  /*17c0*/  IMAD.MOV.U32 R20, RZ, RZ, 0x3 ;  /* 0x00000003ff147424 */ /* 0x000fe200078e00ff */
[----:B------:R-:W-:-:S07]  /*17d0*/  PRMT R9, RZ, 0x7610, R9 ;  /* 0x00007610ff097816 */ /* 0x000fce0000000009 */
.L_x_21:
        /* <DEDUP_REMOVED lines=13> */
.L_x_20:
[----:B------:R-:W-:Y:S05]  /*18b0*/  BSYNC.RECONVERGENT B0 ;  /* 0x0000000000007941 */ /* 0x000fea0003800200 */
.L_x_19:
[----:B------:R-:W-:Y:S01]  /*18c0*/  BSSY.RECONVERGENT B0, `(.L_x_22) ;  /* 0x0000012000007945 */ /* 0x000fe20003800200 */
[----:B------:R-:W-:-:S03]  /*18d0*/  PRMT R16, RZ, 0x7610, R16 ;  /* 0x00007610ff107816 */ /* 0x000fc60000000010 */
[----:B------:R-:W-:Y:S05]  /*18e0*/  @!P4 BRA `(.L_x_23) ;  /* 0x00000000003cc947 */ /* 0x000fea0003800000 */
[----:B------:R-:W-:Y:S01]  /*18f0*/  IMAD.MOV.U32 R19, RZ, RZ, 0x3 ;  /* 0x00000003ff137424 */ /* 0x000fe200078e00ff */
[----:B------:R-:W-:-:S07]  /*1900*/  PRMT R16, RZ, 0x7610, R16 ;  /* 0x00007610ff107816 */ /* 0x000fce0000000010 */
.L_x_24:
        /* <DEDUP_REMOVED lines=13> */
.L_x_23:
[----:B------:R-:W-:Y:S05]  /*19e0*/  BSYNC.RECONVERGENT B0 ;  /* 0x0000000000007941 */ /* 0x000fea0003800200 */
.L_x_22:
[C---:B-----5:R-:W-:Y:S01]  /*19f0*/  ISETP.NE.AND P5, PT, R11.reuse, RZ, PT ;  /* 0x000000ff0b00720c */ /* 0x060fe20003fa5270 */
[----:B------:R-:W-:Y:S01]  /*1a00*/  BSSY.RECONVERGENT B0, `(.L_x_25) ;  /* 0x000001d000007945 */ /* 0x000fe20003800200 */
[C---:B------:R-:W-:Y:S02]  /*1a10*/  PRMT R15, R11.reuse, 0x9910, RZ ;  /* 0x000099100b0f7816 */ /* 0x040fe400000000ff */
[C---:B------:R-:W-:Y:S02]  /*1a20*/  PRMT R20, R11.reuse, 0x9910, RZ ;  /* 0x000099100b147816 */ /* 0x040fe400000000ff */
[----:B------:R-:W-:Y:S02]  /*1a30*/  PRMT R21, R11, 0x9910, RZ ;  /* 0x000099100b157816 */ /* 0x000fe400000000ff */
[----:B------:R-:W-:Y:S02]  /*1a40*/  PRMT R19, R7, 0x9910, RZ ;  /* 0x0000991007137816 */ /* 0x000fe400000000ff */
[----:B------:R-:W-:-:S02]  /*1a50*/  ISETP.NE.AND P0, PT, R15, RZ, PT ;  /* 0x000000ff0f00720c */ /* 0x000fc40003f05270 */
[----:B------:R-:W-:Y:S02]  /*1a60*/  ISETP.NE.AND P1, PT, R20, RZ, PT ;  /* 0x000000ff1400720c */ /* 0x000fe40003f25270 */
[----:B------:R-:W-:Y:S02]  /*1a70*/  ISETP.NE.AND P2, PT, R21, RZ, PT ;  /* 0x000000ff1500720c */ /* 0x000fe40003f45270 */
[----:B------:R-:W-:Y:S02]  /*1a80*/  ISETP.NE.AND P3, PT, R19, RZ, PT ;  /* 0x000000ff1300720c */ /* 0x000fe40003f65270 */
[C---:B------:R-:W-:Y:S02]  /*1a90*/  ISETP.NE.AND P4, PT, R7.reuse, RZ, PT ;  /* 0x000000ff0700720c */ /* 0x040fe40003f85270 */
[----:B------:R-:W-:Y:S02]  /*1aa0*/  PRMT R23, R7, 0x9910, RZ ;  /* 0x0000991007177816 */ /* 0x000fe400000000ff */
[----:B------:R-:W-:Y:S01]  /*1ab0*/  PRMT R15, RZ, 0x7610, R15 ;  /* 0x00007610ff0f7816 */ /* 0x000fe2000000000f */
[----:B------:R-:W-:Y:S08]  /*1ac0*/  @!P5 BRA `(.L_x_26) ;  /* 0x000000000040d947 */ /* 0x000ff00003800000 */
[----:B------:R-:W-:Y:S01]  /*1ad0*/  IMAD.MOV.U32 R20, RZ, RZ, 0x3 ;  /* 0x00000003ff147424 */ /* 0x000fe200078e00ff */
[----:B------:R-:W-:Y:S02]  /*1ae0*/  PRMT R15, RZ, 0x7610, R15 ;  /* 0x00007610ff0f7816 */ /* 0x000fe4000000000f */
[----:B------:R-:W-:-:S07]  /*1af0*/  PRMT R19, R11, 0x7610, R19 ;  /* 0x000076100b137816 */ /* 0x000fce0000000013 */
.L_x_27:
        /* <DEDUP_REMOVED lines=13> */
.L_x_26:
[----:B------:R-:W-:Y:S05]  /*1bd0*/  BSYNC.RECONVERGENT B0 ;  /* 0x0000000000007941 */ /* 0x000fea0003800200 */
.L_x_25:
        /* <DEDUP_REMOVED lines=8> */
.L_x_30:
        /* <DEDUP_REMOVED lines=13> */
.L_x_29:
[----:B------:R-:W-:Y:S05]  /*1d30*/  BSYNC.RECONVERGENT B0 ;  /* 0x0000000000007941 */ /* 0x000fea0003800200 */
.L_x_28:
        /* <DEDUP_REMOVED lines=11> */
.L_x_33:
        /* <DEDUP_REMOVED lines=13> */
.L_x_32:
[----:B------:R-:W-:Y:S05]  /*1ec0*/  BSYNC.RECONVERGENT B0 ;  /* 0x0000000000007941 */ /* 0x000fea0003800200 */
.L_x_31:
[----:B------:R-:W-:Y:S04]  /*1ed0*/  BSSY.RECONVERGENT B0, `(.L_x_34) ;  /* 0x0000012000007945 */ /* 0x000fe80003800200 */
[----:B------:R-:W-:Y:S05]  /*1ee0*/  @!P3 BRA `(.L_x_35) ;  /* 0x000000000040b947 */ /* 0x000fea0003800000 */
[----:B------:R-:W-:Y:S01]  /*1ef0*/  IMAD.MOV.U32 R25, RZ, RZ, 0x2 ;  /* 0x00000002ff197424 */ /* 0x000fe200078e00ff */
[----:B------:R-:W-:Y:S02]  /*1f00*/  PRMT R24, RZ, 0x7610, R24 ;  /* 0x00007610ff187816 */ /* 0x000fe40000000018 */
[----:B------:R-:W-:-:S07]  /*1f10*/  PRMT R26, R7, 0x7610, R26 ;  /* 0x00007610071a7816 */ /* 0x000fce000000001a */
.L_x_36:
        /* <DEDUP_REMOVED lines=13> */
.L_x_35:
[----:B------:R-:W-:Y:S05]  /*1ff0*/  BSYNC.RECONVERGENT B0 ;  /* 0x0000000000007941 */ /* 0x000fea0003800200 */
.L_x_34:
[----:B------:R-:W-:Y:S04]  /*2000*/  BSSY.RECONVERGENT B0, `(.L_x_37) ;  /* 0x0000012000007945 */ /* 0x000fe80003800200 */
[----:B------:R-:W-:Y:S05]  /*2010*/  @!P1 BRA `(.L_x_38) ;  /* 0x0000000000409947 */ /* 0x000fea0003800000 */
[----:B------:R-:W-:Y:S01]  /*2020*/  IMAD.MOV.U32 R25, RZ, RZ, 0x1 ;  /* 0x00000001ff197424 */ /* 0x000fe200078e00ff */
[----:B------:R-:W-:Y:S02]  /*2030*/  PRMT R22, RZ, 0x7610, R22 ;  /* 0x00007610ff167816 */ /* 0x000fe40000000016 */
[----:B------:R-:W-:-:S07]  /*2040*/  PRMT R26, R11, 0x7610, R26 ;  /* 0x000076100b1a7816 */ /* 0x000fce000000001a */
.L_x_39:
        /* <DEDUP_REMOVED lines=13> */
.L_x_38:
[----:B------:R-:W-:Y:S05]  /*2120*/  BSYNC.RECONVERGENT B0 ;  /* 0x0000000000007941 */ /* 0x000fea0003800200 */
.L_x_37:
[----:B------:R-:W-:Y:S04]  /*2130*/  BSSY.RECONVERGENT B0, `(.L_x_40) ;  /* 0x0000012000007945 */ /* 0x000fe80003800200 */
[----:B------:R-:W-:Y:S05]  /*2140*/  @!P5 BRA `(.L_x_41) ;  /* 0x000000000040d947 */ /* 0x000fea0003800000 */
[----:B------:R-:W-:Y:S01]  /*2150*/  IMAD.MOV.U32 R26, RZ, RZ, 0x1 ;  /* 0x00000001ff1a7424 */ /* 0x000fe200078e00ff */
[----:B------:R-:W-:Y:S02]  /*2160*/  PRMT R19, RZ, 0x7610, R19 ;  /* 0x00007610ff137816 */ /* 0x000fe40000000013 */
[----:B------:R-:W-:-:S07]  /*2170*/  PRMT R25, R7, 0x7610, R25 ;  /* 0x0000761007197816 */ /* 0x000fce0000000019 */
.L_x_42:
        /* <DEDUP_REMOVED lines=13> */
.L_x_41:
[----:B------:R-:W-:Y:S05]  /*2250*/  BSYNC.RECONVERGENT B0 ;  /* 0x0000000000007941 */ /* 0x000fea0003800200 */
.L_x_40:
[----:B------:R-:W-:Y:S04]  /*2260*/  BSSY.RECONVERGENT B0, `(.L_x_43) ;  /* 0x0000011000007945 */ /* 0x000fe80003800200 */
[----:B------:R-:W-:Y:S05]  /*2270*/  @!P2 BRA `(.L_x_44) ;  /* 0x00000000003ca947 */ /* 0x000fea0003800000 */
[----:B------:R-:W-:Y:S01]  /*2280*/  IMAD.MOV.U32 R25, RZ, RZ, 0x1 ;  /* 0x00000001ff197424 */ /* 0x000fe200078e00ff */
[----:B------:R-:W-:-:S07]  /*2290*/  PRMT R20, RZ, 0x7610, R20 ;  /* 0x00007610ff147816 */ /* 0x000fce0000000014 */
.L_x_45:
        /* <DEDUP_REMOVED lines=13> */
.L_x_44:
[----:B------:R-:W-:Y:S05]  /*2370*/  BSYNC.RECONVERGENT B0 ;  /* 0x0000000000007941 */ /* 0x000fea0003800200 */
.L_x_43:
[----:B------:R-:W-:Y:S01]  /*2380*/  BSSY.RECONVERGENT B0, `(.L_x_46) ;  /* 0x0000012000007945 */ /* 0x000fe20003800200 */
[----:B------:R-:W-:-:S03]  /*2390*/  PRMT R11, RZ, 0x7610, R11 ;  /* 0x00007610ff0b7816 */ /* 0x000fc6000000000b */
[----:B------:R-:W-:Y:S05]  /*23a0*/  @!P4 BRA `(.L_x_47) ;  /* 0x00000000003cc947 */ /* 0x000fea0003800000 */
[----:B------:R-:W-:Y:S01]  /*23b0*/  IMAD.MOV.U32 R26, RZ, RZ, 0x1 ;  /* 0x00000001ff1a7424 */ /* 0x000fe200078e00ff */
[----:B------:R-:W-:-:S07]  /*23c0*/  PRMT R11, RZ, 0x7610, R11 ;  /* 0x00007610ff0b7816 */ /* 0x000fce000000000b */
.L_x_48:
        /* <DEDUP_REMOVED lines=13> */
.L_x_47:
[----:B------:R-:W-:Y:S05]  /*24a0*/  BSYNC.RECONVERGENT B0 ;  /* 0x0000000000007941 */ /* 0x000fea0003800200 */
.L_x_46:
[C---:B------:R-:W-:Y:S01]  /*24b0*/  ISETP.NE.AND P5, PT, R6.reuse, RZ, PT ;  /* 0x000000ff0600720c */ /* 0x040fe20003fa5270 */
        /* <DEDUP_REMOVED lines=16> */
.L_x_51:
        /* <DEDUP_REMOVED lines=13> */
.L_x_50:
[----:B------:R-:W-:Y:S05]  /*2690*/  BSYNC.RECONVERGENT B0 ;  /* 0x0000000000007941 */ /* 0x000fea0003800200 */
.L_x_49:
[----:B------:R-:W-:Y:S01]  /*26a0*/  BSSY.RECONVERGENT B0, `(.L_x_52) ;  /* 0x0000017000007945 */ /* 0x000fe20003800200 */
[----:B------:R-:W-:Y:S02]  /*26b0*/  LOP3.LUT R8, R15, R8, RZ, 0x3c, !PT ;  /* 0x000000080f087212 */ /* 0x000fe400078e3cff */
[----:B------:R-:W-:Y:S02]  /*26c0*/  ISETP.NE.AND P5, PT, R29, RZ, PT ;  /* 0x000000ff1d00720c */ /* 0x000fe40003fa5270 */
[----:B------:R-:W-:Y:S02]  /*26d0*/  PRMT R28, R5, 0x9910, RZ ;  /* 0x00009910051c7816 */ /* 0x000fe400000000ff */
[----:B------:R-:W-:Y:S02]  /*26e0*/  LOP3.LUT R14, R21, R14, RZ, 0x3c, !PT ;  /* 0x0000000e150e7212 */ /* 0x000fe400078e3cff */
[----:B------:R-:W-:Y:S01]  /*26f0*/  PRMT R15, RZ, 0x7610, R15 ;  /* 0x00007610ff0f7816 */ /* 0x000fe2000000000f */
[----:B------:R-:W-:Y:S06]  /*2700*/  @!P4 BRA `(.L_x_53) ;  /* 0x000000000040c947 */ /* 0x000fec0003800000 */
[----:B------:R-:W-:Y:S01]  /*2710*/  IMAD.MOV.U32 R26, RZ, RZ, 0x1 ;  /* 0x00000001ff1a7424 */ /* 0x000fe200078e00ff */
[----:B------:R-:W-:Y:S02]  /*2720*/  PRMT R15, RZ, 0x7610, R15 ;  /* 0x00007610ff0f7816 */ /* 0x000fe4000000000f */
[----:B------:R-:W-:-:S07]  /*2730*/  PRMT R21, R5, 0x7610, R21 ;  /* 0x0000761005157816 */ /* 0x000fce0000000015 */
.L_x_54:
        /* <DEDUP_REMOVED lines=13> */
.L_x_53:
[----:B------:R-:W-:Y:S05]  /*2810*/  BSYNC.RECONVERGENT B0 ;  /* 0x0000000000007941 */ /* 0x000fea0003800200 */
.L_x_52:
[----:B------:R-:W-:Y:S01]  /*2820*/  BSSY.RECONVERGENT B0, `(.L_x_55) ;  /* 0x000001a000007945 */ /* 0x000fe20003800200 */
[----:B------:R-:W-:Y:S02]  /*2830*/  LOP3.LUT R23, R23, R18, RZ, 0x3c, !PT ;  /* 0x0000001217177212 */ /* 0x000fe400078e3cff */
[----:B------:R-:W-:Y:S02]  /*2840*/  LOP3.LUT R24, R24, R17, RZ, 0x3c, !PT ;  /* 0x0000001118187212 */ /* 0x000fe400078e3cff */
[----:B------:R-:W-:Y:S02]  /*2850*/  ISETP.NE.AND P4, PT, R28, RZ, PT ;  /* 0x000000ff1c00720c */ /* 0x000fe40003f85270 */
[----:B------:R-:W-:Y:S02]  /*2860*/  PRMT R25, RZ, 0x7610, R25 ;  /* 0x00007610ff197816 */ /* 0x000fe40000000019 */
[----:B------:R-:W-:Y:S02]  /*2870*/  PRMT R21, RZ, 0x7610, R21 ;  /* 0x00007610ff157816 */ /* 0x000fe40000000015 */
[----:B------:R-:W-:-:S02]  /*2880*/  PRMT R18, RZ, 0x7610, R18 ;  /* 0x00007610ff127816 */ /* 0x000fc40000000012 */
[----:B------:R-:W-:Y:S02]  /*2890*/  PRMT R17, RZ, 0x7610, R17 ;  /* 0x00007610ff117816 */ /* 0x000fe40000000011 */
[----:B------:R-:W-:Y:S01]  /*28a0*/  PRMT R26, RZ, 0x7610, R26 ;  /* 0x00007610ff1a7816 */ /* 0x000fe2000000001a */
[----:B------:R-:W-:Y:S06]  /*28b0*/  @!P0 BRA `(.L_x_56) ;  /* 0x0000000000408947 */ /* 0x000fec0003800000 */
[----:B------:R-:W-:Y:S01]  /*28c0*/  IMAD.MOV.U32 R27, RZ, RZ, 0x3 ;  /* 0x00000003ff1b7424 */ /* 0x000fe200078e00ff */
[----:B------:R-:W-:Y:S02]  /*28d0*/  PRMT R26, RZ, 0x7610, R26 ;  /* 0x00007610ff1a7816 */ /* 0x000fe4000000001a */
[----:B------:R-:W-:-:S07]  /*28e0*/  PRMT R28, R6, 0x7610, R28 ;  /* 0x00007610061c7816 */ /* 0x000fce000000001c */
.L_x_57:
        /* <DEDUP_REMOVED lines=13> */
.L_x_56:
[----:B------:R-:W-:Y:S05]  /*29c0*/  BSYNC.RECONVERGENT B0 ;  /* 0x0000000000007941 */ /* 0x000fea0003800200 */
.L_x_55:
[----:B------:R-:W-:Y:S04]  /*29d0*/  BSSY.RECONVERGENT B0, `(.L_x_58) ;  /* 0x0000012000007945 */ /* 0x000fe80003800200 */
[----:B------:R-:W-:Y:S05]  /*29e0*/  @!P3 BRA `(.L_x_59) ;  /* 0x000000000040b947 */ /* 0x000fea0003800000 */
[----:B------:R-:W-:Y:S01]  /*29f0*/  IMAD.MOV.U32 R28, RZ, RZ, 0x3 ;  /* 0x00000003ff1c7424 */ /* 0x000fe200078e00ff */
[----:B------:R-:W-:Y:S02]  /*2a00*/  PRMT R25, RZ, 0x7610, R25 ;  /* 0x00007610ff197816 */ /* 0x000fe40000000019 */
[----:B------:R-:W-:-:S07]  /*2a10*/  PRMT R27, R5, 0x7610, R27 ;  /* 0x00007610051b7816 */ /* 0x000fce000000001b */
.L_x_60:
        /* <DEDUP_REMOVED lines=13> */
.L_x_59:
[----:B------:R-:W-:Y:S05]  /*2af0*/  BSYNC.RECONVERGENT B0 ;  /* 0x0000000000007941 */ /* 0x000fea0003800200 */
.L_x_58:
[----:B------:R-:W-:Y:S04]  /*2b00*/  BSSY.RECONVERGENT B0, `(.L_x_61) ;  /* 0x0000012000007945 */ /* 0x000fe80003800200 */
[----:B------:R-:W-:Y:S05]  /*2b10*/  @!P1 BRA `(.L_x_62) ;  /* 0x0000000000409947 */ /* 0x000fea0003800000 */
[----:B------:R-:W-:Y:S01]  /*2b20*/  IMAD.MOV.U32 R28, RZ, RZ, 0x2 ;  /* 0x00000002ff1c7424 */ /* 0x000fe200078e00ff */
[----:B------:R-:W-:Y:S02]  /*2b30*/  PRMT R21, RZ, 0x7610, R21 ;  /* 0x00007610ff157816 */ /* 0x000fe40000000015 */
[----:B------:R-:W-:-:S07]  /*2b40*/  PRMT R27, R6, 0x7610, R27 ;  /* 0x00007610061b7816 */ /* 0x000fce000000001b */
.L_x_63:
        /* <DEDUP_REMOVED lines=13> */
.L_x_62:
[----:B------:R-:W-:Y:S05]  /*2c20*/  BSYNC.RECONVERGENT B0 ;  /* 0x0000000000007941 */ /* 0x000fea0003800200 */
.L_x_61:
[----:B------:R-:W-:Y:S04]  /*2c30*/  BSSY.RECONVERGENT B0, `(.L_x_64) ;  /* 0x0000012000007945 */ /* 0x000fe80003800200 */
[----:B------:R-:W-:Y:S05]  /*2c40*/  @!P5 BRA `(.L_x_65) ;  /* 0x000000000040d947 */ /* 0x000fea0003800000 */
[----:B------:R-:W-:Y:S01]  /*2c50*/  IMAD.MOV.U32 R27, RZ, RZ, 0x2 ;  /* 0x00000002ff1b7424 */ /* 0x000fe200078e00ff */
[----:B------:R-:W-:Y:S02]  /*2c60*/  PRMT R18, RZ, 0x7610, R18 ;  /* 0x00007610ff127816 */ /* 0x000fe40000000012 */
[----:B------:R-:W-:-:S07]  /*2c70*/  PRMT R28, R5, 0x7610, R28 ;  /* 0x00007610051c7816 */ /* 0x000fce000000001c */
.L_x_66:
        /* <DEDUP_REMOVED lines=13> */
.L_x_65:
[----:B------:R-:W-:Y:S05]  /*2d50*/  BSYNC.RECONVERGENT B0 ;  /* 0x0000000000007941 */ /* 0x000fea0003800200 */
.L_x_64:
[----:B------:R-:W-:Y:S04]  /*2d60*/  BSSY.RECONVERGENT B0, `(.L_x_67) ;  /* 0x0000011000007945 */ /* 0x000fe80003800200 */
[----:B------:R-:W-:Y:S05]  /*2d70*/  @!P2 BRA `(.L_x_68) ;  /* 0x00000000003ca947 */ /* 0x000fea0003800000 */
[----:B------:R-:W-:Y:S01]  /*2d80*/  IMAD.MOV.U32 R28, RZ, RZ, 0x1 ;  /* 0x00000001ff1c7424 */ /* 0x000fe200078e00ff */
[----:B------:R-:W-:-:S07]  /*2d90*/  PRMT R17, RZ, 0x7610, R17 ;  /* 0x00007610ff117816 */ /* 0x000fce0000000011 */
.L_x_69:
        /* <DEDUP_REMOVED lines=13> */
.L_x_68:
[----:B------:R-:W-:Y:S05]  /*2e70*/  BSYNC.RECONVERGENT B0 ;  /* 0x0000000000007941 */ /* 0x000fea0003800200 */
.L_x_67:
[----:B------:R-:W-:Y:S01]  /*2e80*/  BSSY.RECONVERGENT B0, `(.L_x_70) ;  /* 0x0000012000007945 */ /* 0x000fe20003800200 */
[----:B------:R-:W-:-:S03]  /*2e90*/  PRMT R6, RZ, 0x7610, R6 ;  /* 0x00007610ff067816 */ /* 0x000fc60000000006 */
[----:B------:R-:W-:Y:S05]  /*2ea0*/  @!P4 BRA `(.L_x_71) ;  /* 0x00000000003cc947 */ /* 0x000fea0003800000 */
[----:B------:R-:W-:Y:S01]  /*2eb0*/  IMAD.MOV.U32 R27, RZ, RZ, 0x1 ;  /* 0x00000001ff1b7424 */ /* 0x000fe200078e00ff */
[----:B------:R-:W-:-:S07]  /*2ec0*/  PRMT R6, RZ, 0x7610, R6 ;  /* 0x00007610ff067816 */ /* 0x000fce0000000006 */
.L_x_72:
        /* <DEDUP_REMOVED lines=13> */
.L_x_71:
[----:B------:R-:W-:Y:S05]  /*2fa0*/  BSYNC.RECONVERGENT B0 ;  /* 0x0000000000007941 */ /* 0x000fea0003800200 */
.L_x_70:
        /* <DEDUP_REMOVED lines=10> */
[----:B------:R-:W-:Y:S02]  /*3050*/  ISETP.NE.AND P4, PT, R2, RZ, PT ;  /* 0x000000ff0200720c */ /* 0x000fe40003f85270 */
[----:B------:R-:W-:Y:S02]  /*3060*/  LOP3.LUT R22, R22, R13, RZ, 0x3c, !PT ;  /* 0x0000000d16167212 */ /* 0x000fe400078e3cff */
[----:B------:R-:W-:-:S02]  /*3070*/  LOP3.LUT R19, R19, R12, RZ, 0x3c, !PT ;  /* 0x0000000c13137212 */ /* 0x000fc400078e3cff */
[----:B------:R-:W-:Y:S02]  /*3080*/  LOP3.LUT R20, R20, R9, RZ, 0x3c, !PT ;  /* 0x0000000914147212 */ /* 0x000fe400078e3cff */
[----:B------:R-:W-:Y:S02]  /*3090*/  LOP3.LUT R11, R11, R16, RZ, 0x3c, !PT ;  /* 0x000000100b0b7212 */ /* 0x000fe400078e3cff */
[----:B------:R-:W-:Y:S01]  /*30a0*/  PRMT R5, RZ, 0x7610, R5 ;  /* 0x00007610ff057816 */ /* 0x000fe20000000005 */
[----:B------:R-:W-:Y:S06]  /*30b0*/  @!P5 BRA `(.L_x_74) ;  /* 0x000000000040d947 */ /* 0x000fec0003800000 */
[----:B------:R-:W-:Y:S01]  /*30c0*/  IMAD.MOV.U32 R12, RZ, RZ, 0x1 ;  /* 0x00000001ff0c7424 */ /* 0x000fe200078e00ff */
[----:B------:R-:W-:Y:S02]  /*30d0*/  PRMT R5, RZ, 0x7610, R5 ;  /* 0x00007610ff057816 */ /* 0x000fe40000000005 */
[----:B------:R-:W-:-:S07]  /*30e0*/  PRMT R9, R3, 0x7610, R9 ;  /* 0x0000761003097816 */ /* 0x000fce0000000009 */
.L_x_75:
        /* <DEDUP_REMOVED lines=13> */
.L_x_74:
[----:B------:R-:W-:Y:S05]  /*31c0*/  BSYNC.RECONVERGENT B0 ;  /* 0x0000000000007941 */ /* 0x000fea0003800200 */
.L_x_73:
[----:B------:R-:W-:Y:S01]  /*31d0*/  LOP3.LUT R16, R7, R8, RZ, 0x3c, !PT ;  /* 0x0000000807107212 */ /* 0x000fe200078e3cff */
[----:B------:R-:W-:Y:S01]  /*31e0*/  BSSY.RECONVERGENT B0, `(.L_x_76) ;  /* 0x0000019000007945 */ /* 0x000fe20003800200 */
[----:B------:R-:W-:Y:S02]  /*31f0*/  PRMT R7, R2, 0x9910, RZ ;  /* 0x0000991002077816 */ /* 0x000fe400000000ff */
[----:B------:R-:W-:Y:S02]  /*3200*/  LOP3.LUT R28, R15, R14, RZ, 0x3c, !PT ;  /* 0x0000000e0f1c7212 */ /* 0x000fe400078e3cff */
[----:B------:R-:W-:Y:S01]  /*3210*/  ISETP.NE.AND P5, PT, R27, RZ, PT ;  /* 0x000000ff1b00720c */ /* 0x000fe20003fa5270 */
[----:B------:R-:W-:Y:S01]  /*3220*/  IMAD.MOV.U32 R15, RZ, RZ, R7 ;  /* 0x000000ffff0f7224 */ /* 0x000fe200078e0007 */
[----:B------:R-:W-:Y:S02]  /*3230*/  LOP3.LUT R8, R26, R23, RZ, 0x3c, !PT ;  /* 0x000000171a087212 */ /* 0x000fe400078e3cff */
[----:B------:R-:W-:-:S02]  /*3240*/  LOP3.LUT R24, R25, R24, RZ, 0x3c, !PT ;  /* 0x0000001819187212 */ /* 0x000fc400078e3cff */
[----:B------:R-:W-:Y:S01]  /*3250*/  PRMT R7, RZ, 0x7610, R7 ;  /* 0x00007610ff077816 */ /* 0x000fe20000000007 */
[----:B------:R-:W-:Y:S06]  /*3260*/  @!P4 BRA `(.L_x_77) ;  /* 0x000000000040c947 */ /* 0x000fec0003800000 */
[----:B------:R-:W-:Y:S01]  /*3270*/  IMAD.MOV.U32 R12, RZ, RZ, 0x1 ;  /* 0x00000001ff0c7424 */ /* 0x000fe200078e00ff */
[----:B------:R-:W-:Y:S02]  /*3280*/  PRMT R7, RZ, 0x7610, R7 ;  /* 0x00007610ff077816 */ /* 0x000fe40000000007 */
[----:B------:R-:W-:-:S07]  /*3290*/  PRMT R9, R2, 0x7610, R9 ;  /* 0x0000761002097816 */ /* 0x000fce0000000009 */
.L_x_78:
        /* <DEDUP_REMOVED lines=13> */
.L_x_77:
[----:B------:R-:W-:Y:S05]  /*3370*/  BSYNC.RECONVERGENT B0 ;  /* 0x0000000000007941 */ /* 0x000fea0003800200 */
.L_x_76:
[----:B------:R-:W-:Y:S01]  /*3380*/  BSSY.RECONVERGENT B0, `(.L_x_79) ;  /* 0x000001a000007945 */ /* 0x000fe20003800200 */
[----:B------:R-:W-:Y:S02]  /*3390*/  ISETP.NE.AND P4, PT, R15, RZ, PT ;  /* 0x000000ff0f00720c */ /* 0x000fe40003f85270 */
[----:B------:R-:W-:Y:S02]  /*33a0*/  LOP3.LUT R21, R21, R22, RZ, 0x3c, !PT ;  /* 0x0000001615157212 */ /* 0x000fe400078e3cff */
[----:B------:R-:W-:Y:S02]  /*33b0*/  LOP3.LUT R18, R18, R19, RZ, 0x3c, !PT ;  /* 0x0000001312127212 */ /* 0x000fe400078e3cff */
[----:B------:R-:W-:Y:S02]  /*33c0*/  LOP3.LUT R17, R17, R20, RZ, 0x3c, !PT ;  /* 0x0000001411117212 */ /* 0x000fe400078e3cff */
[----:B------:R-:W-:Y:S02]  /*33d0*/  LOP3.LUT R6, R6, R11, RZ, 0x3c, !PT ;  /* 0x0000000b06067212 */ /* 0x000fe400078e3cff */
[----:B------:R-:W-:-:S02]  /*33e0*/  LOP3.LUT R5, R5, R16, RZ, 0x3c, !PT ;  /* 0x0000001005057212 */ /* 0x000fc400078e3cff */
[----:B------:R-:W-:Y:S02]  /*33f0*/  LOP3.LUT R7, R7, R28, RZ, 0x3c, !PT ;  /* 0x0000001c07077212 */ /* 0x000fe400078e3cff */
[----:B------:R-:W-:Y:S01]  /*3400*/  PRMT R9, RZ, 0x7610, R9 ;  /* 0x00007610ff097816 */ /* 0x000fe20000000009 */
[----:B------:R-:W-:Y:S06]  /*3410*/  @!P0 BRA `(.L_x_80) ;  /* 0x0000000000408947 */ /* 0x000fec0003800000 */
[----:B------:R-:W-:Y:S01]  /*3420*/  IMAD.MOV.U32 R12, RZ, RZ, 0x1 ;  /* 0x00000001ff0c7424 */ /* 0x000fe200078e00ff */
[----:B------:R-:W-:Y:S02]  /*3430*/  PRMT R9, RZ, 0x7610, R9 ;  /* 0x00007610ff097816 */ /* 0x000fe40000000009 */
[----:B------:R-:W-:-:S07]  /*3440*/  PRMT R11, R3, 0x7610, R11 ;  /* 0x00007610030b7816 */ /* 0x000fce000000000b */
.L_x_81:
        /* <DEDUP_REMOVED lines=13> */
.L_x_80:
[----:B------:R-:W-:Y:S05]  /*3520*/  BSYNC.RECONVERGENT B0 ;  /* 0x0000000000007941 */ /* 0x000fea0003800200 */
.L_x_79:
[----:B------:R-:W-:Y:S01]  /*3530*/  BSSY.RECONVERGENT B0, `(.L_x_82) ;  /* 0x0000014000007945 */ /* 0x000fe20003800200 */
[----:B------:R-:W-:Y:S02]  /*3540*/  LOP3.LUT R8, R9, R8, RZ, 0x3c, !PT ;  /* 0x0000000809087212 */ /* 0x000fe400078e3cff */
[----:B------:R-:W-:Y:S01]  /*3550*/  PRMT R9, RZ, 0x7610, R9 ;  /* 0x00007610ff097816 */ /* 0x000fe20000000009 */
[----:B------:R-:W-:Y:S06]  /*3560*/  @!P3 BRA `(.L_x_83) ;  /* 0x000000000040b947 */ /* 0x000fec0003800000 */
[----:B------:R-:W-:Y:S01]  /*3570*/  IMAD.MOV.U32 R12, RZ, RZ, 0x1 ;  /* 0x00000001ff0c7424 */ /* 0x000fe200078e00ff */
[----:B------:R-:W-:Y:S02]  /*3580*/  PRMT R9, RZ, 0x7610, R9 ;  /* 0x00007610ff097816 */ /* 0x000fe40000000009 */
[----:B------:R-:W-:-:S07]  /*3590*/  PRMT R11, R2, 0x7610, R11 ;  /* 0x00007610020b7816 */ /* 0x000fce000000000b */
.L_x_84:
        /* <DEDUP_REMOVED lines=13> */
.L_x_83:
[----:B------:R-:W-:Y:S05]  /*3670*/  BSYNC.RECONVERGENT B0 ;  /* 0x0000000000007941 */ /* 0x000fea0003800200 */
.L_x_82:
[----:B------:R-:W-:Y:S01]  /*3680*/  BSSY.RECONVERGENT B0, `(.L_x_85) ;  /* 0x0000014000007945 */ /* 0x000fe20003800200 */
[----:B------:R-:W-:Y:S02]  /*3690*/  LOP3.LUT R24, R9, R24, RZ, 0x3c, !PT ;  /* 0x0000001809187212 */ /* 0x000fe400078e3cff */
[----:B------:R-:W-:Y:S01]  /*36a0*/  PRMT R12, RZ, 0x7610, R12 ;  /* 0x00007610ff0c7816 */ /* 0x000fe2000000000c */
[----:B------:R-:W-:Y:S06]  /*36b0*/  @!P1 BRA `(.L_x_86) ;  /* 0x0000000000409947 */ /* 0x000fec0003800000 */
[----:B------:R-:W-:Y:S01]  /*36c0*/  IMAD.MOV.U32 R9, RZ, RZ, 0x3 ;  /* 0x00000003ff097424 */ /* 0x000fe200078e00ff */
[----:B------:R-:W-:Y:S02]  /*36d0*/  PRMT R12, RZ, 0x7610, R12 ;  /* 0x00007610ff0c7816 */ /* 0x000fe4000000000c */
[----:B------:R-:W-:-:S07]  /*36e0*/  PRMT R11, R3, 0x7610, R11 ;  /* 0x00007610030b7816 */ /* 0x000fce000000000b */
.L_x_87:
        /* <DEDUP_REMOVED lines=13> */
.L_x_86:
[----:B------:R-:W-:Y:S05]  /*37c0*/  BSYNC.RECONVERGENT B0 ;  /* 0x0000000000007941 */ /* 0x000fea0003800200 */
.L_x_85:
[----:B------:R-:W-:Y:S01]  /*37d0*/  BSSY.RECONVERGENT B0, `(.L_x_88) ;  /* 0x0000014000007945 */ /* 0x000fe20003800200 */
[----:B------:R-:W-:Y:S02]  /*37e0*/  LOP3.LUT R21, R12, R21, RZ, 0x3c, !PT ;  /* 0x000000150c157212 */ /* 0x000fe400078e3cff */
[----:B------:R-:W-:Y:S01]  /*37f0*/  PRMT R9, RZ, 0x7610, R9 ;  /* 0x00007610ff097816 */ /* 0x000fe20000000009 */
[----:B------:R-:W-:Y:S06]  /*3800*/  @!P5 BRA `(.L_x_89) ;  /* 0x000000000040d947 */ /* 0x000fec0003800000 */
[----:B------:R-:W-:Y:S01]  /*3810*/  IMAD.MOV.U32 R12, RZ, RZ, 0x3 ;  /* 0x00000003ff0c7424 */ /* 0x000fe200078e00ff */
[----:B------:R-:W-:Y:S02]  /*3820*/  PRMT R9, RZ, 0x7610, R9 ;  /* 0x00007610ff097816 */ /* 0x000fe40000000009 */
[----:B------:R-:W-:-:S07]  /*3830*/  PRMT R11, R2, 0x7610, R11 ;  /* 0x00007610020b7816 */ /* 0x000fce000000000b */
.L_x_90:
        /* <DEDUP_REMOVED lines=13> */
.L_x_89:
[----:B------:R-:W-:Y:S05]  /*3910*/  BSYNC.RECONVERGENT B0 ;  /* 0x0000000000007941 */ /* 0x000fea0003800200 */
.L_x_88:
[----:B------:R-:W-:Y:S01]  /*3920*/  BSSY.RECONVERGENT B0, `(.L_x_91) ;  /* 0x0000013000007945 */ /* 0x000fe20003800200 */
[----:B------:R-:W-:Y:S02]  /*3930*/  LOP3.LUT R18, R9, R18, RZ, 0x3c, !PT ;  /* 0x0000001209127212 */ /* 0x000fe400078e3cff */
[----:B------:R-:W-:Y:S01]  /*3940*/  PRMT R12, RZ, 0x7610, R12 ;  /* 0x00007610ff0c7816 */ /* 0x000fe2000000000c */
[----:B------:R-:W-:Y:S06]  /*3950*/  @!P2 BRA `(.L_x_92) ;  /* 0x00000000003ca947 */ /* 0x000fec0003800000 */
[----:B------:R-:W-:Y:S01]  /*3960*/  IMAD.MOV.U32 R9, RZ, RZ, 0x2 ;  /* 0x00000002ff097424 */ /* 0x000fe200078e00ff */
[----:B------:R-:W-:-:S07]  /*3970*/  PRMT R12, RZ, 0x7610, R12 ;  /* 0x00007610ff0c7816 */ /* 0x000fce000000000c */
.L_x_93:
        /* <DEDUP_REMOVED lines=13> */
.L_x_92:
[----:B------:R-:W-:Y:S05]  /*3a50*/  BSYNC.RECONVERGENT B0 ;  /* 0x0000000000007941 */ /* 0x000fea0003800200 */
.L_x_91:
[----:B------:R-:W-:Y:S01]  /*3a60*/  BSSY.RECONVERGENT B0, `(.L_x_94) ;  /* 0x0000013000007945 */ /* 0x000fe20003800200 */
[----:B------:R-:W-:Y:S02]  /*3a70*/  LOP3.LUT R17, R12, R17, RZ, 0x3c, !PT ;  /* 0x000000110c117212 */ /* 0x000fe400078e3cff */
[----:B------:R-:W-:Y:S01]  /*3a80*/  PRMT R3, RZ, 0x7610, R3 ;  /* 0x00007610ff037816 */ /* 0x000fe20000000003 */
[----:B------:R-:W-:Y:S06]  /*3a90*/  @!P4 BRA `(.L_x_95) ;  /* 0x00000000003cc947 */ /* 0x000fec0003800000 */
[----:B------:R-:W-:Y:S01]  /*3aa0*/  IMAD.MOV.U32 R12, RZ, RZ, 0x2 ;  /* 0x00000002ff0c7424 */ /* 0x000fe200078e00ff */
[----:B------:R-:W-:-:S07]  /*3ab0*/  PRMT R3, RZ, 0x7610, R3 ;  /* 0x00007610ff037816 */ /* 0x000fce0000000003 */
.L_x_96:
        /* <DEDUP_REMOVED lines=13> */
.L_x_95:
[----:B------:R-:W-:Y:S05]  /*3b90*/  BSYNC.RECONVERGENT B0 ;  /* 0x0000000000007941 */ /* 0x000fea0003800200 */
.L_x_94:
[----:B------:R-:W-:Y:S01]  /*3ba0*/  LOP3.LUT R6, R3, 0xffff, R6, 0x48, !PT ;  /* 0x0000ffff03067812 */ /* 0x000fe200078e4806 */
[----:B------:R-:W-:Y:S01]  /*3bb0*/  VIADD R0, R0, 0x1 ;  /* 0x0000000100007836 */ /* 0x000fe20000000000 */
[----:B------:R-:W-:Y:S02]  /*3bc0*/  LOP3.LUT R2, R17, 0xffff, RZ, 0xc0, !PT ;  /* 0x0000ffff11027812 */ /* 0x000fe400078ec0ff */
[----:B------:R-:W-:Y:S02]  /*3bd0*/  LOP3.LUT R21, R21, 0xffff, RZ, 0xc0, !PT ;  /* 0x0000ffff15157812 */ /* 0x000fe400078ec0ff */
[----:B------:R-:W-:Y:S02]  /*3be0*/  LOP3.LUT R8, R8, 0xffff, RZ, 0xc0, !PT ;  /* 0x0000ffff08087812 */ /* 0x000fe400078ec0ff */
[----:B------:R-:W-:Y:S02]  /*3bf0*/  LOP3.LUT R5, R5, 0xffff, RZ, 0xc0, !PT ;  /* 0x0000ffff05057812 */ /* 0x000fe400078ec0ff */
[----:B------:R-:W-:-:S02]  /*3c00*/  LOP3.LUT R24, R24, 0xffff, RZ, 0xc0, !PT ;  /* 0x0000ffff18187812 */ /* 0x000fc400078ec0ff */
[----:B------:R-:W-:Y:S02]  /*3c10*/  LOP3.LUT R7, R7, 0xffff, RZ, 0xc0, !PT ;  /* 0x0000ffff07077812 */ /* 0x000fe400078ec0ff */
[----:B------:R-:W-:Y:S02]  /*3c20*/  LOP3.LUT R3, R18, 0xffff, RZ, 0xc0, !PT ;  /* 0x0000ffff12037812 */ /* 0x000fe400078ec0ff */
[----:B------:R-:W-:Y:S02]  /*3c30*/  PRMT R2, R21, 0x3340, R2 ;  /* 0x0000334015027816 */ /* 0x000fe40000000002 */
[----:B------:R-:W-:Y:S02]  /*3c40*/  PRMT R5, R5, 0x3340, R8 ;  /* 0x0000334005057816 */ /* 0x000fe40000000008 */
[----:B------:R-:W-:Y:S02]  /*3c50*/  PRMT R7, R7, 0x3340, R24 ;  /* 0x0000334007077816 */ /* 0x000fe40000000018 */
[----:B------:R-:W-:-:S02]  /*3c60*/  PRMT R6, R3, 0x3340, R6 ;  /* 0x0000334003067816 */ /* 0x000fc40000000006 */
[----:B------:R-:W-:Y:S02]  /*3c70*/  PRMT R5, R5, 0x5410, R2 ;  /* 0x0000541005057816 */ /* 0x000fe40000000002 */
[----:B------:R-:W-:Y:S02]  /*3c80*/  PRMT R7, R7, 0x5410, R6 ;  /* 0x0000541007077816 */ /* 0x000fe40000000006 */
[----:B------:R-:W-:Y:S01]  /*3c90*/  ISETP.NE.AND P0, PT, R0, 0x4, PT ;  /* 0x000000040000780c */ /* 0x000fe20003f05270 */
[----:B------:R0:W-:Y:S04]  /*3ca0*/  STL [R4], R5 ;  /* 0x0000000504007387 */ /* 0x0001e80000100800 */
[----:B------:R0:W-:Y:S08]  /*3cb0*/  STL [R4+0x10], R7 ;  /* 0x0000100704007387 */ /* 0x0001f00000100800 */
[----:B------:R-:W-:Y:S05]  /*3cc0*/  @P0 BRA `(.L_x_97) ;  /* 0xffffffd000740947 */ /* 0x000fea000383ffff */
[----:B------:R-:W2:Y:S04]  /*3cd0*/  LDL.128 R12, [R1] ;  /* 0x00000000010c7983 */ /* 0x000ea80000100c00 */
[----:B0-----:R-:W3:Y:S01]  /*3ce0*/  LDL.128 R4, [R1+0x10] ;  /* 0x0000100001047983 */ /* 0x001ee20000100c00 */
[----:B--2---:R-:W-:Y:S02]  /*3cf0*/  PRMT R8, R12, 0x7772, RZ ;  /* 0x000077720c087816 */ /* 0x004fe400000000ff */
[----:B------:R-:W-:Y:S02]  /*3d00*/  PRMT R2, R13, 0x7773, RZ ;  /* 0x000077730d027816 */ /* 0x000fe400000000ff */
[C---:B------:R-:W-:Y:S02]  /*3d10*/  PRMT R0, R14.reuse, 0x7770, RZ ;  /* 0x000077700e007816 */ /* 0x040fe400000000ff */
[----:B------:R-:W-:-:S02]  /*3d20*/  PRMT R3, R14, 0x7772, RZ ;  /* 0x000077720e037816 */ /* 0x000fc400000000ff */
[C---:B------:R-:W-:Y:S02]  /*3d30*/  PRMT R31, R13.reuse, 0x7770, RZ ;  /* 0x000077700d1f7816 */ /* 0x040fe400000000ff */
[----:B------:R-:W-:Y:S02]  /*3d40*/  PRMT R32, R13, 0x7771, RZ ;  /* 0x000077710d207816 */ /* 0x000fe400000000ff */
[----:B------:R-:W-:Y:S02]  /*3d50*/  PRMT R26, R14, 0x7773, RZ ;  /* 0x000077730e1a7816 */ /* 0x000fe400000000ff */
[C---:B------:R-:W-:Y:S02]  /*3d60*/  PRMT R21, R15.reuse, 0x7771, RZ ;  /* 0x000077710f157816 */ /* 0x040fe400000000ff */
[----:B------:R-:W-:Y:S02]  /*3d70*/  PRMT R17, R15, 0x7772, RZ ;  /* 0x000077720f117816 */ /* 0x000fe400000000ff */
[----:B------:R-:W-:-:S02]  /*3d80*/  PRMT R11, R12, 0x7770, RZ ;  /* 0x000077700c0b7816 */ /* 0x000fc400000000ff */
[C---:B------:R-:W-:Y:S02]  /*3d90*/  PRMT R9, R12.reuse, 0x7771, RZ ;  /* 0x000077710c097816 */ /* 0x040fe400000000ff */
[----:B------:R-:W-:Y:S02]  /*3da0*/  PRMT R16, R12, 0x7773, RZ ;  /* 0x000077730c107816 */ /* 0x000fe400000000ff */
[----:B------:R-:W-:Y:S02]  /*3db0*/  PRMT R24, R13, 0x7772, RZ ;  /* 0x000077720d187816 */ /* 0x000fe400000000ff */
[C---:B------:R-:W-:Y:S02]  /*3dc0*/  PRMT R39, R15.reuse, 0x7770, RZ ;  /* 0x000077700f277816 */ /* 0x040fe400000000ff */
[----:B------:R-:W-:Y:S02]  /*3dd0*/  PRMT R23, R15, 0x7773, RZ ;  /* 0x000077730f177816 */ /* 0x000fe400000000ff */
[----:B------:R-:W-:-:S02]  /*3de0*/  PRMT R28, R14, 0x7771, RZ ;  /* 0x000077710e1c7816 */ /* 0x000fc400000000ff */
[C---:B---3--:R-:W-:Y:S02]  /*3df0*/  PRMT R12, R4.reuse, 0x7770, RZ ;  /* 0x00007770040c7816 */ /* 0x048fe400000000ff */
[C---:B------:R-:W-:Y:S02]  /*3e00*/  PRMT R13, R4.reuse, 0x7771, RZ ;  /* 0x00007771040d7816 */ /* 0x040fe400000000ff */
[C---:B------:R-:W-:Y:S02]  /*3e10*/  PRMT R15, R4.reuse, 0x7772, RZ ;  /* 0x00007772040f7816 */ /* 0x040fe400000000ff */
[----:B------:R-:W-:Y:S02]  /*3e20*/  PRMT R20, R4, 0x7773, RZ ;  /* 0x0000777304147816 */ /* 0x000fe400000000ff */
[C---:B------:R-:W-:Y:S02]  /*3e30*/  PRMT R18, R5.reuse, 0x7770, RZ ;  /* 0x0000777005127816 */ /* 0x040fe400000000ff */
[----:B------:R-:W-:-:S02]  /*3e40*/  PRMT R19, R5, 0x7771, RZ ;  /* 0x0000777105137816 */ /* 0x000fc400000000ff */
[C---:B------:R-:W-:Y:S02]  /*3e50*/  PRMT R22, R5.reuse, 0x7772, RZ ;  /* 0x0000777205167816 */ /* 0x040fe400000000ff */
[----:B------:R-:W-:Y:S02]  /*3e60*/  PRMT R25, R5, 0x7773, RZ ;  /* 0x0000777305197816 */ /* 0x000fe400000000ff */
[C---:B------:R-:W-:Y:S02]  /*3e70*/  PRMT R27, R6.reuse, 0x7770, RZ ;  /* 0x00007770061b7816 */ /* 0x040fe400000000ff */
[C---:B------:R-:W-:Y:S02]  /*3e80*/  PRMT R29, R6.reuse, 0x7771, RZ ;  /* 0x00007771061d7816 */ /* 0x040fe400000000ff */
[C---:B------:R-:W-:Y:S02]  /*3e90*/  PRMT R30, R6.reuse, 0x7772, RZ ;  /* 0x00007772061e7816 */ /* 0x040fe400000000ff */
[----:B------:R-:W-:-:S02]  /*3ea0*/  PRMT R34, R6, 0x7773, RZ ;  /* 0x0000777306227816 */ /* 0x000fc400000000ff */
[C---:B------:R-:W-:Y:S02]  /*3eb0*/  PRMT R38, R7.reuse, 0x7770, RZ ;  /* 0x0000777007267816 */ /* 0x040fe400000000ff */
[C---:B------:R-:W-:Y:S02]  /*3ec0*/  PRMT R40, R7.reuse, 0x7771, RZ ;  /* 0x0000777107287816 */ /* 0x040fe400000000ff */
[C---:B------:R-:W-:Y:S02]  /*3ed0*/  PRMT R36, R7.reuse, 0x7772, RZ ;  /* 0x0000777207247816 */ /* 0x040fe400000000ff */
[----:B------:R-:W-:Y:S02]  /*3ee0*/  PRMT R35, R7, 0x7773, RZ ;  /* 0x0000777307237816 */ /* 0x000fe400000000ff */
[----:B------:R-:W-:Y:S02]  /*3ef0*/  PRMT R14, R8, 0x7610, R14 ;  /* 0x00007610080e7816 */ /* 0x000fe4000000000e */
[----:B------:R-:W-:-:S02]  /*3f00*/  PRMT R6, R2, 0x7610, R6 ;  /* 0x0000761002067816 */ /* 0x000fc40000000006 */
[----:B------:R-:W-:Y:S02]  /*3f10*/  PRMT R5, R0, 0x7610, R5 ;  /* 0x0000761000057816 */ /* 0x000fe40000000005 */
[----:B------:R-:W-:Y:S02]  /*3f20*/  PRMT R4, R3, 0x7610, R4 ;  /* 0x0000761003047816 */ /* 0x000fe40000000004 */
[----:B------:R-:W-:Y:S02]  /*3f30*/  PRMT R8, R31, 0x7610, R8 ;  /* 0x000076101f087816 */ /* 0x000fe40000000008 */
[----:B------:R-:W-:Y:S02]  /*3f40*/  PRMT R7, R32, 0x7610, R7 ;  /* 0x0000761020077816 */ /* 0x000fe40000000007 */
[----:B------:R-:W-:Y:S02]  /*3f50*/  PRMT R3, R26, 0x7610, R3 ;  /* 0x000076101a037816 */ /* 0x000fe40000000003 */
[----:B------:R-:W-:-:S02]  /*3f60*/  PRMT R2, R21, 0x7610, R2 ;  /* 0x0000761015027816 */ /* 0x000fc40000000002 */
[----:B------:R-:W-:-:S07]  /*3f70*/  PRMT R0, R17, 0x7610, R0 ;  /* 0x0000761011007816 */ /* 0x000fce0000000000 */
.L_x_0:
[----:B------:R-:W-:Y:S02]  /*3f80*/  ULEA UR7, UR4, UR6, 0x4 ;  /* 0x0000000604077291 */ /* 0x000fe4000f8e20ff */
[----:B------:R-:W-:-:S04]  /*3f90*/  UIADD3 UR4, UPT, UPT, UR4, 0x1, URZ ;  /* 0x0000000104047890 */ /* 0x000fc8000fffe0ff */
[----:B------:R-:W-:-:S03]  /*3fa0*/  UISETP.NE.AND UP0, UPT, UR4, 0xa, UPT ;  /* 0x0000000a0400788c */ /* 0x000fc6000bf05270 */
[----:B------:R-:W0:Y:S04]  /*3fb0*/  LDS.U8 R31, [UR7+0x12] ;  /* 0x00001207ff1f7984 */ /* 0x000e280008000000 */
[----:B------:R-:W1:Y:S04]  /*3fc0*/  LDS.U8 R42, [UR7+0x11] ;  /* 0x00001107ff2a7984 */ /* 0x000e680008000000 */
[----:B------:R-:W2:Y:S04]  /*3fd0*/  LDS.U8 R26, [UR7+0x10] ;  /* 0x00001007ff1a7984 */ /* 0x000ea80008000000 */
[----:B------:R-:W3:Y:S04]  /*3fe0*/  LDS.U8 R17, [UR7+0x13] ;  /* 0x00001307ff117984 */ /* 0x000ee80008000000 */
[----:B------:R-:W4:Y:S04]  /*3ff0*/  LDS.U8 R21, [UR7+0x14] ;  /* 0x00001407ff157984 */ /* 0x000f280008000000 */
[----:B------:R-:W5:Y:S04]  /*4000*/  LDS.U8 R32, [UR7+0x15] ;  /* 0x00001507ff207984 */ /* 0x000f680008000000 */
[----:B------:R-:W5:Y:S04]  /*4010*/  LDS.U8 R33, [UR7+0x16] ;  /* 0x00001607ff217984 */ /* 0x000f680008000000 */
[----:B------:R-:W5:Y:S04]  /*4020*/  LDS.U8 R44, [UR7+0x18] ;  /* 0x00001807ff2c7984 */ /* 0x000f680008000000 */
[----:B------:R-:W5:Y:S04]  /*4030*/  LDS.U8 R43, [UR7+0x1a] ;  /* 0x00001a07ff2b7984 */ /* 0x000f680008000000 */
[----:B------:R-:W5:Y:S01]  /*4040*/  LDS.U8 R41, [UR7+0x1c] ;  /* 0x00001c07ff297984 */ /* 0x000f620008000000 */
[----:B0-----:R-:W-:-:S03]  /*4050*/  LOP3.LUT R14, R14, R31, RZ, 0x3c, !PT ;  /* 0x0000001f0e0e7212 */ /* 0x001fc600078e3cff */
[----:B------:R-:W0:Y:S01]  /*4060*/  LDS.U8 R37, [UR7+0x1d] ;  /* 0x00001d07ff257984 */ /* 0x000e220008000000 */
[----:B------:R-:W-:Y:S02]  /*4070*/  LOP3.LUT R15, R15, R31, RZ, 0x3c, !PT ;  /* 0x0000001f0f0f7212 */ /* 0x000fe400078e3cff */
[-C--:B-1----:R-:W-:Y:S01]  /*4080*/  LOP3.LUT R9, R9, R42.reuse, RZ, 0x3c, !PT ;  /* 0x0000002a09097212 */ /* 0x082fe200078e3cff */
[----:B------:R-:W1:Y:S01]  /*4090*/  LDS.U8 R31, [UR7+0x19] ;  /* 0x00001907ff1f7984 */ /* 0x000e620008000000 */
[----:B------:R-:W-:Y:S02]  /*40a0*/  LOP3.LUT R13, R13, R42, RZ, 0x3c, !PT ;  /* 0x0000002a0d0d7212 */ /* 0x000fe400078e3cff */
[-C--:B--2---:R-:W-:Y:S01]  /*40b0*/  LOP3.LUT R11, R11, R26.reuse, RZ, 0x3c, !PT ;  /* 0x0000001a0b0b7212 */ /* 0x084fe200078e3cff */
[----:B------:R-:W2:Y:S01]  /*40c0*/  LDS.U8 R42, [UR7+0x1b] ;  /* 0x00001b07ff2a7984 */ /* 0x000ea20008000000 */
[----:B------:R-:W-:Y:S02]  /*40d0*/  LOP3.LUT R12, R12, R26, RZ, 0x3c, !PT ;  /* 0x0000001a0c0c7212 */ /* 0x000fe400078e3cff */
[-C--:B---3--:R-:W-:Y:S01]  /*40e0*/  LOP3.LUT R16, R16, R17.reuse, RZ, 0x3c, !PT ;  /* 0x0000001110107212 */ /* 0x088fe200078e3cff */
[----:B------:R-:W3:Y:S01]  /*40f0*/  LDS.U8 R26, [UR7+0x17] ;  /* 0x00001707ff1a7984 */ /* 0x000ee20008000000 */
[----:B------:R-:W-:-:S02]  /*4100*/  LOP3.LUT R17, R20, R17, RZ, 0x3c, !PT ;  /* 0x0000001114117212 */ /* 0x000fc400078e3cff */
[-C--:B----4-:R-:W-:Y:S02]  /*4110*/  LOP3.LUT R8, R8, R21.reuse, RZ, 0x3c, !PT ;  /* 0x0000001508087212 */ /* 0x090fe400078e3cff */
[----:B------:R-:W-:Y:S02]  /*4120*/  LOP3.LUT R18, R18, R21, RZ, 0x3c, !PT ;  /* 0x0000001512127212 */ /* 0x000fe400078e3cff */
[-C--:B-----5:R-:W-:Y:S02]  /*4130*/  LOP3.LUT R20, R7, R32.reuse, RZ, 0x3c, !PT ;  /* 0x0000002007147212 */ /* 0x0a0fe400078e3cff */
[----:B------:R-:W-:Y:S02]  /*4140*/  LOP3.LUT R19, R19, R32, RZ, 0x3c, !PT ;  /* 0x0000002013137212 */ /* 0x000fe400078e3cff */
[-C--:B------:R-:W-:Y:S01]  /*4150*/  LOP3.LUT R21, R24, R33.reuse, RZ, 0x3c, !PT ;  /* 0x0000002118157212 */ /* 0x080fe200078e3cff */
[----:B------:R-:W-:Y:S01]  /*4160*/  LDS.U8 R32, [UR7+0x1f] ;  /* 0x00001f07ff207984 */ /* 0x000fe20008000000 */
[----:B------:R-:W-:-:S02]  /*4170*/  LOP3.LUT R22, R22, R33, RZ, 0x3c, !PT ;  /* 0x0000002116167212 */ /* 0x000fc400078e3cff */
[----:B------:R-:W-:Y:S01]  /*4180*/  LOP3.LUT R27, R27, R44, RZ, 0x3c, !PT ;  /* 0x0000002c1b1b7212 */ /* 0x000fe200078e3cff */
[----:B------:R-:W4:Y:S01]  /*4190*/  LDS.U8 R33, [UR7+0x1e] ;  /* 0x00001e07ff217984 */ /* 0x000f220008000000 */
[----:B------:R-:W-:Y:S02]  /*41a0*/  LOP3.LUT R30, R30, R43, RZ, 0x3c, !PT ;  /* 0x0000002b1e1e7212 */ /* 0x000fe400078e3cff */
[----:B------:R-:W-:Y:S02]  /*41b0*/  LOP3.LUT R7, R27, 0xffff, RZ, 0xc0, !PT ;  /* 0x0000ffff1b077812 */ /* 0x000fe400078ec0ff */
[-C--:B------:R-:W-:Y:S02]  /*41c0*/  LOP3.LUT R38, R38, R41.reuse, RZ, 0x3c, !PT ;  /* 0x0000002926267212 */ /* 0x080fe400078e3cff */
[----:B------:R-:W-:Y:S02]  /*41d0*/  LOP3.LUT R39, R39, R41, RZ, 0x3c, !PT ;  /* 0x0000002927277212 */ /* 0x000fe400078e3cff */
[----:B0-----:R-:W-:-:S02]  /*41e0*/  LOP3.LUT R40, R40, R37, RZ, 0x3c, !PT ;  /* 0x0000002528287212 */ /* 0x001fc400078e3cff */
[----:B------:R-:W-:Y:S02]  /*41f0*/  LOP3.LUT R2, R2, R37, RZ, 0x3c, !PT ;  /* 0x0000002502027212 */ /* 0x000fe400078e3cff */
[-C--:B-1----:R-:W-:Y:S02]  /*4200*/  LOP3.LUT R29, R29, R31.reuse, RZ, 0x3c, !PT ;  /* 0x0000001f1d1d7212 */ /* 0x082fe400078e3cff */
[----:B------:R-:W-:Y:S02]  /*4210*/  LOP3.LUT R28, R28, R31, RZ, 0x3c, !PT ;  /* 0x0000001f1c1c7212 */ /* 0x000fe400078e3cff */
[----:B--2---:R-:W-:Y:S02]  /*4220*/  LOP3.LUT R34, R34, R42, RZ, 0x3c, !PT ;  /* 0x0000002a22227212 */ /* 0x004fe400078e3cff */
[----:B------:R-:W-:Y:S02]  /*4230*/  LOP3.LUT R31, R4, R43, RZ, 0x3c, !PT ;  /* 0x0000002b041f7212 */ /* 0x000fe400078e3cff */
[----:B---3--:R-:W-:-:S02]  /*4240*/  LOP3.LUT R24, R6, R26, RZ, 0x3c, !PT ;  /* 0x0000001a06187212 */ /* 0x008fc400078e3cff */
[----:B------:R-:W-:Y:S02]  /*4250*/  LOP3.LUT R25, R25, R26, RZ, 0x3c, !PT ;  /* 0x0000001a19197212 */ /* 0x000fe400078e3cff */
[----:B------:R-:W-:Y:S02]  /*4260*/  LOP3.LUT R26, R5, R44, RZ, 0x3c, !PT ;  /* 0x0000002c051a7212 */ /* 0x000fe400078e3cff */
[----:B------:R-:W-:Y:S02]  /*4270*/  LOP3.LUT R6, R29, 0xffff, RZ, 0xc0, !PT ;  /* 0x0000ffff1d067812 */ /* 0x000fe400078ec0ff */
[----:B------:R-:W-:Y:S02]  /*4280*/  LOP3.LUT R5, R30, 0xffff, RZ, 0xc0, !PT ;  /* 0x0000ffff1e057812 */ /* 0x000fe400078ec0ff */
[----:B------:R-:W-:Y:S02]  /*4290*/  LOP3.LUT R4, R34, 0xffff, RZ, 0xc0, !PT ;  /* 0x0000ffff22047812 */ /* 0x000fe400078ec0ff */
[----:B------:R-:W-:-:S02]  /*42a0*/  PRMT R6, R7, 0x3340, R6 ;  /* 0x0000334007067816 */ /* 0x000fc40000000006 */
[----:B------:R-:W-:Y:S02]  /*42b0*/  PRMT R7, R5, 0x3340, R4 ;  /* 0x0000334005077816 */ /* 0x000fe40000000004 */
[----:B------:R-:W-:Y:S02]  /*42c0*/  LOP3.LUT R4, R22, 0xffff, RZ, 0xc0, !PT ;  /* 0x0000ffff16047812 */ /* 0x000fe400078ec0ff */
[----:B------:R-:W-:Y:S02]  /*42d0*/  LOP3.LUT R5, R25, 0xffff, RZ, 0xc0, !PT ;  /* 0x0000ffff19057812 */ /* 0x000fe400078ec0ff */
[----:B------:R-:W-:Y:S02]  /*42e0*/  PRMT R6, R6, 0x5410, R7 ;  /* 0x0000541006067816 */ /* 0x000fe40000000007 */
[----:B------:R-:W-:Y:S02]  /*42f0*/  PRMT R5, R4, 0x3340, R5 ;  /* 0x0000334004057816 */ /* 0x000fe40000000005 */
[----:B------:R-:W-:-:S02]  /*4300*/  LOP3.LUT R4, R38, 0xffff, RZ, 0xc0, !PT ;  /* 0x0000ffff26047812 */ /* 0x000fc400078ec0ff */
[----:B------:R-:W-:Y:S02]  /*4310*/  LOP3.LUT R7, R40, 0xffff, RZ, 0xc0, !PT ;  /* 0x0000ffff28077812 */ /* 0x000fe400078ec0ff */
[----:B----4-:R-:W-:Y:S02]  /*4320*/  LOP3.LUT R36, R36, R33, RZ, 0x3c, !PT ;  /* 0x0000002124247212 */ /* 0x010fe400078e3cff */
[----:B------:R-:W-:Y:S02]  /*4330*/  LOP3.LUT R35, R35, R32, RZ, 0x3c, !PT ;  /* 0x0000002023237212 */ /* 0x000fe400078e3cff */
[----:B------:R-:W-:Y:S02]  /*4340*/  PRMT R7, R4, 0x3340, R7 ;  /* 0x0000334004077816 */ /* 0x000fe40000000007 */
[----:B------:R-:W-:Y:S02]  /*4350*/  LOP3.LUT R41, R36, 0xffff, RZ, 0xc0, !PT ;  /* 0x0000ffff24297812 */ /* 0x000fe400078ec0ff */
[----:B------:R-:W-:-:S02]  /*4360*/  LOP3.LUT R4, R35, 0xffff, RZ, 0xc0, !PT ;  /* 0x0000ffff23047812 */ /* 0x000fc400078ec0ff */
[----:B------:R-:W-:Y:S02]  /*4370*/  LOP3.LUT R3, R3, R42, RZ, 0x3c, !PT ;  /* 0x0000002a03037212 */ /* 0x000fe400078e3cff */
[----:B------:R-:W-:Y:S02]  /*4380*/  PRMT R4, R41, 0x3340, R4 ;  /* 0x0000334029047816 */ /* 0x000fe40000000004 */
[----:B------:R-:W-:Y:S02]  /*4390*/  LOP3.LUT R42, R18, 0xffff, RZ, 0xc0, !PT ;  /* 0x0000ffff122a7812 */ /* 0x000fe400078ec0ff */
[----:B------:R-:W-:Y:S02]  /*43a0*/  LOP3.LUT R41, R19, 0xffff, RZ, 0xc0, !PT ;  /* 0x0000ffff13297812 */ /* 0x000fe400078ec0ff */
[----:B------:R-:W-:Y:S02]  /*43b0*/  PRMT R7, R7, 0x5410, R4 ;  /* 0x0000541007077816 */ /* 0x000fe40000000004 */
[----:B------:R-:W-:-:S02]  /*43c0*/  PRMT R42, R42, 0x3340, R41 ;  /* 0x000033402a2a7816 */ /* 0x000fc40000000029 */
[----:B------:R-:W-:Y:S02]  /*43d0*/  LOP3.LUT R41, R15, 0xffff, RZ, 0xc0, !PT ;  /* 0x0000ffff0f297812 */ /* 0x000fe400078ec0ff */
[----:B------:R-:W-:Y:S02]  /*43e0*/  LOP3.LUT R4, R17, 0xffff, RZ, 0xc0, !PT ;  /* 0x0000ffff11047812 */ /* 0x000fe400078ec0ff */
[----:B------:R-:W-:Y:S02]  /*43f0*/  PRMT R5, R42, 0x5410, R5 ;  /* 0x000054102a057816 */ /* 0x000fe40000000005 */
[----:B------:R-:W-:Y:S02]  /*4400*/  PRMT R4, R41, 0x3340, R4 ;  /* 0x0000334029047816 */ /* 0x000fe40000000004 */
[----:B------:R-:W-:Y:S02]  /*4410*/  LOP3.LUT R42, R12, 0xffff, RZ, 0xc0, !PT ;  /* 0x0000ffff0c2a7812 */ /* 0x000fe400078ec0ff */
[----:B------:R-:W-:-:S02]  /*4420*/  LOP3.LUT R41, R13, 0xffff, RZ, 0xc0, !PT ;  /* 0x0000ffff0d297812 */ /* 0x000fc400078ec0ff */
[----:B------:R-:W-:Y:S02]  /*4430*/  LOP3.LUT R0, R0, R33, RZ, 0x3c, !PT ;  /* 0x0000002100007212 */ /* 0x000fe400078e3cff */
[----:B------:R-:W-:Y:S02]  /*4440*/  PRMT R41, R42, 0x3340, R41 ;  /* 0x000033402a297816 */ /* 0x000fe40000000029 */
[----:B------:R-:W-:Y:S02]  /*4450*/  LOP3.LUT R23, R23, R32, RZ, 0x3c, !PT ;  /* 0x0000002017177212 */ /* 0x000fe400078e3cff */
[----:B------:R-:W-:Y:S02]  /*4460*/  PRMT R4, R41, 0x5410, R4 ;  /* 0x0000541029047816 */ /* 0x000fe40000000004 */
[----:B------:R-:W-:Y:S02]  /*4470*/  LOP3.LUT R33, R26, 0xffff, RZ, 0xc0, !PT ;  /* 0x0000ffff1a217812 */ /* 0x000fe400078ec0ff */
[----:B------:R-:W-:Y:S01]  /*4480*/  LOP3.LUT R32, R28, 0xffff, RZ, 0xc0, !PT ;  /* 0x0000ffff1c207812 */ /* 0x000fe200078ec0ff */
[----:B------:R0:W-:Y:S01]  /*4490*/  STL.128 [R1+0x10], R4 ;  /* 0x0000100401007387 */ /* 0x0001e20000100c00 */
[----:B------:R-:W-:-:S02]  /*44a0*/  LOP3.LUT R44, R11, 0xffff, RZ, 0xc0, !PT ;  /* 0x0000ffff0b2c7812 */ /* 0x000fc400078ec0ff */
[----:B------:R-:W-:Y:S02]  /*44b0*/  LOP3.LUT R41, R9, 0xffff, RZ, 0xc0, !PT ;  /* 0x0000ffff09297812 */ /* 0x000fe400078ec0ff */
[----:B------:R-:W-:Y:S02]  /*44c0*/  LOP3.LUT R43, R14, 0xffff, RZ, 0xc0, !PT ;  /* 0x0000ffff0e2b7812 */ /* 0x000fe400078ec0ff */
[----:B------:R-:W-:Y:S02]  /*44d0*/  LOP3.LUT R42, R16, 0xffff, RZ, 0xc0, !PT ;  /* 0x0000ffff102a7812 */ /* 0x000fe400078ec0ff */
[----:B------:R-:W-:Y:S02]  /*44e0*/  PRMT R32, R33, 0x3340, R32 ;  /* 0x0000334021207816 */ /* 0x000fe40000000020 */
[----:B------:R-:W-:Y:S02]  /*44f0*/  LOP3.LUT R37, R21, 0xffff, RZ, 0xc0, !PT ;  /* 0x0000ffff15257812 */ /* 0x000fe400078ec0ff */
[----:B------:R-:W-:-:S02]  /*4500*/  LOP3.LUT R33, R23, 0xffff, RZ, 0xc0, !PT ;  /* 0x0000ffff17217812 */ /* 0x000fc400078ec0ff */
[----:B------:R-:W-:Y:S02]  /*4510*/  PRMT R41, R44, 0x3340, R41 ;  /* 0x000033402c297816 */ /* 0x000fe40000000029 */
[----:B0-----:R-:W-:Y:S02]  /*4520*/  LOP3.LUT R4, R31, 0xffff, RZ, 0xc0, !PT ;  /* 0x0000ffff1f047812 */ /* 0x001fe400078ec0ff */
[----:B------:R-:W-:Y:S02]  /*4530*/  LOP3.LUT R7, R3, 0xffff, RZ, 0xc0, !PT ;  /* 0x0000ffff03077812 */ /* 0x000fe400078ec0ff */
[----:B------:R-:W-:Y:S02]  /*4540*/  LOP3.LUT R6, R24, 0xffff, RZ, 0xc0, !PT ;  /* 0x0000ffff18067812 */ /* 0x000fe400078ec0ff */
[----:B------:R-:W-:Y:S02]  /*4550*/  PRMT R7, R4, 0x3340, R7 ;  /* 0x0000334004077816 */ /* 0x000fe40000000007 */
[----:B------:R-:W-:-:S02]  /*4560*/  LOP3.LUT R4, R0, 0xffff, RZ, 0xc0, !PT ;  /* 0x0000ffff00047812 */ /* 0x000fc400078ec0ff */
[----:B------:R-:W-:Y:S02]  /*4570*/  PRMT R42, R43, 0x3340, R42 ;  /* 0x000033402b2a7816 */ /* 0x000fe4000000002a */
[----:B------:R-:W-:Y:S02]  /*4580*/  LOP3.LUT R44, R8, 0xffff, RZ, 0xc0, !PT ;  /* 0x0000ffff082c7812 */ /* 0x000fe400078ec0ff */
[----:B------:R-:W-:Y:S02]  /*4590*/  LOP3.LUT R43, R20, 0xffff, RZ, 0xc0, !PT ;  /* 0x0000ffff142b7812 */ /* 0x000fe400078ec0ff */
[----:B------:R-:W-:Y:S02]  /*45a0*/  PRMT R6, R37, 0x3340, R6 ;  /* 0x0000334025067816 */ /* 0x000fe40000000006 */
[----:B------:R-:W-:Y:S02]  /*45b0*/  PRMT R33, R4, 0x3340, R33 ;  /* 0x0000334004217816 */ /* 0x000fe40000000021 */
[----:B------:R-:W-:-:S02]  /*45c0*/  LOP3.LUT R37, R39, 0xffff, RZ, 0xc0, !PT ;  /* 0x0000ffff27257812 */ /* 0x000fc400078ec0ff */
[----:B------:R-:W-:Y:S02]  /*45d0*/  LOP3.LUT R4, R2, 0xffff, RZ, 0xc0, !PT ;  /* 0x0000ffff02047812 */ /* 0x000fe400078ec0ff */
[----:B------:R-:W-:Y:S02]  /*45e0*/  PRMT R5, R44, 0x3340, R43 ;  /* 0x000033402c057816 */ /* 0x000fe4000000002b */
[----:B------:R-:W-:Y:S02]  /*45f0*/  PRMT R44, R37, 0x3340, R4 ;  /* 0x00003340252c7816 */ /* 0x000fe40000000004 */
[----:B------:R-:W-:Y:S02]  /*4600*/  PRMT R5, R5, 0x5410, R6 ;  /* 0x0000541005057816 */ /* 0x000fe40000000006 */
[----:B------:R-:W-:Y:S02]  /*4610*/  PRMT R6, R32, 0x5410, R7 ;  /* 0x0000541020067816 */ /* 0x000fe40000000007 */
[----:B------:R-:W-:-:S02]  /*4620*/  PRMT R4, R41, 0x5410, R42 ;  /* 0x0000541029047816 */ /* 0x000fc4000000002a */
[--C-:B------:R-:W-:Y:S02]  /*4630*/  PRMT R7, R44, 0x5410, R33.reuse ;  /* 0x000054102c077816 */ /* 0x100fe40000000021 */
[----:B------:R-:W-:Y:S02]  /*4640*/  PRMT R33, R20, 0x7610, R33 ;  /* 0x0000761014217816 */ /* 0x000fe40000000021 */
[----:B------:R-:W-:Y:S01]  /*4650*/  PRMT R32, R14, 0x7610, R32 ;  /* 0x000076100e207816 */ /* 0x000fe20000000020 */
[----:B------:R0:W-:Y:S01]  /*4660*/  STL.128 [R1], R4 ;  /* 0x0000000401007387 */ /* 0x0001e20000100c00 */
[----:B------:R-:W-:Y:S02]  /*4670*/  PRMT R20, R30, 0x7610, R20 ;  /* 0x000076101e147816 */ /* 0x000fe40000000014 */
[----:B------:R-:W-:Y:S02]  /*4680*/  PRMT R41, R8, 0x7610, R41 ;  /* 0x0000761008297816 */ /* 0x000fe40000000029 */
[----:B------:R-:W-:-:S02]  /*4690*/  PRMT R30, R0, 0x7610, R30 ;  /* 0x00007610001e7816 */ /* 0x000fc4000000001e */
[----:B------:R-:W-:Y:S02]  /*46a0*/  PRMT R14, R35, 0x7610, R14 ;  /* 0x00007610230e7816 */ /* 0x000fe4000000000e */
[----:B0-----:R-:W-:Y:S02]  /*46b0*/  PRMT R4, R25, 0x7610, R4 ;  /* 0x0000761019047816 */ /* 0x001fe40000000004 */
[----:B------:R-:W-:Y:S02]  /*46c0*/  PRMT R5, R27, 0x7610, R5 ;  /* 0x000076101b057816 */ /* 0x000fe40000000005 */
[----:B------:R-:W-:Y:S02]  /*46d0*/  PRMT R6, R34, 0x7610, R6 ;  /* 0x0000761022067816 */ /* 0x000fe40000000006 */
[----:B------:R-:W-:Y:S02]  /*46e0*/  PRMT R25, R3, 0x7610, R25 ;  /* 0x0000761003197816 */ /* 0x000fe40000000019 */
[----:B------:R-:W-:-:S02]  /*46f0*/  PRMT R27, R2, 0x7610, R27 ;  /* 0x00007610021b7816 */ /* 0x000fc4000000001b */
[----:B------:R-:W-:Y:S02]  /*4700*/  PRMT R7, R36, 0x7610, R7 ;  /* 0x0000761024077816 */ /* 0x000fe40000000007 */
[----:B------:R-:W-:Y:S01]  /*4710*/  PRMT R34, R23, 0x7610, R34 ;  /* 0x0000761017227816 */ /* 0x000fe20000000022 */
[----:B------:R-:W-:Y:S06]  /*4720*/  BRA.U UP0, `(.L_x_98) ;  /* 0xffffffc100307547 */ /* 0x000fec000b83ffff */
[----:B------:R-:W0:Y:S02]  /*4730*/  LDCU.64 UR10, c[0x0][0x388] ;  /* 0x00007100ff0a77ac */ /* 0x000e240008000a00 */
[----:B0-----:R-:W-:-:S04]  /*4740*/  IADD3 R2, P0, PT, R10, UR10, RZ ;  /* 0x0000000a0a027c10 */ /* 0x001fc8000ff1e0ff */
[----:B------:R-:W-:-:S05]  /*4750*/  LEA.HI.X.SX32 R3, R10, UR11, 0x1, P0 ;  /* 0x0000000b0a037c11 */ /* 0x000fca00080f0eff */
[----:B------:R-:W-:Y:S04]  /*4760*/  STG.E.U8 desc[UR8][R2.64], R11 ;  /* 0x0000000b02007986 */ /* 0x000fe8000c101108 */
        /* <DEDUP_REMOVED lines=30> */
[----:B------:R-:W-:Y:S01]  /*4950*/  STG.E.U8 desc[UR8][R2.64+0x1f], R14 ;  /* 0x00001f0e02007986 */ /* 0x000fe2000c101108 */
[----:B------:R-:W-:Y:S05]  /*4960*/  EXIT ;  /* 0x000000000000794d */ /* 0x000fea0003800000 */
.L_x_99:
[----:B------:R-:W-:-:S00]  /*4970*/  BRA `(.L_x_99) ;  /* 0xfffffffc00fc7947 */ /* 0x000fc0000383ffff */
[----:B------:R-:W-:-:S00]  /*4980*/  NOP ;  /* 0x0000000000007918 */ /* 0x000fc00000000000 */
[----:B------:R-:W-:-:S00]  /*4990*/  NOP ;  /* 0x0000000000007918 */ /* 0x000fc00000000000 */
[----:B------:R-:W-:-:S00]  /*49a0*/  NOP ;  /* 0x0000000000007918 */ /* 0x000fc00000000000 */
[----:B------:R-:W-:-:S00]  /*49b0*/  NOP ;  /* 0x0000000000007918 */ /* 0x000fc00000000000 */
[----:B------:R-:W-:-:S00]  /*49c0*/  NOP ;  /* 0x0000000000007918 */ /* 0x000fc00000000000 */
[----:B------:R-:W-:-:S00]  /*49d0*/  NOP ;  /* 0x0000000000007918 */ /* 0x000fc00000000000 */
[----:B------:R-:W-:-:S00]  /*49e0*/  NOP ;  /* 0x0000000000007918 */ /* 0x000fc00000000000 */
[----:B------:R-:W-:-:S00]  /*49f0*/  NOP ;  /* 0x0000000000007918 */ /* 0x000fc00000000000 */
.L_x_490:


//--------------------- .text._Z3aesPhS_S_S_      --------------------------
	.section	.text._Z3aesPhS_S_S_,"ax",@progbits
	.align	128
        .global         _Z3aesPhS_S_S_
        .type           _Z3aesPhS_S_S_,@function
        .size           _Z3aesPhS_S_S_,(.L_x_491 - _Z3aesPhS_S_S_)
        .other          _Z3aesPhS_S_S_,@"STO_CUDA_ENTRY STV_DEFAULT"
_Z3aesPhS_S_S_:
.text._Z3aesPhS_S_S_:
[----:B------:R-:W-:Y:S01]  /*0000*/  LDC R1, c[0x0][0x37c] ;  /* 0x0000df00ff017b82 */ /* 0x000fe20000000800 */
[----:B------:R-:W0:Y:S01]  /*0010*/  S2R R0, SR_TID.X ;  /* 0x0000000000007919 */ /* 0x000e220000002100 */
[----:B------:R-:W1:Y:S06]  /*0020*/  LDCU.64 UR4, c[0x0][0x380] ;  /* 0x00007000ff0477ac */ /* 0x000e6c0008000a00 */
[----:B------:R-:W2:Y:S01]  /*0030*/  LDC.64 R4, c[0x0][0x390] ;  /* 0x0000e400ff047b82 */ /* 0x000ea20000000a00 */
[----:B------:R-:W0:Y:S01]  /*0040*/  S2R R3, SR_CTAID.X ;  /* 0x0000000000037919 */ /* 0x000e220000002500 */
[----:B------:R-:W2:Y:S02]  /*0050*/  LDCU.64 UR8, c[0x0][0x358] ;  /* 0x00006b00ff0877ac */ /* 0x000ea40008000a00 */
[----:B--2---:R-:W2:Y:S04]  /*0060*/  LDG.E.U8 R13, desc[UR8][R4.64] ;  /* 0x00000008040d7981 */ /* 0x004ea8000c1e1100 */
[----:B------:R-:W3:Y:S04]  /*0070*/  LDG.E.U8 R15, desc[UR8][R4.64+0x1] ;  /* 0x00000108040f7981 */ /* 0x000ee8000c1e1100 */
[----:B------:R-:W4:Y:S01]  /*0080*/  LDG.E.U8 R14, desc[UR8][R4.64+0x2] ;  /* 0x00000208040e7981 */ /* 0x000f22000c1e1100 */
[----:B0-----:R-:W-:-:S03]  /*0090*/  IMAD R0, R3, 0x100, R0 ;  /* 0x0000010003007824 */ /* 0x001fc600078e0200 */
[----:B------:R-:W5:Y:S01]  /*00a0*/  LDG.E.U8 R18, desc[UR8][R4.64+0x3] ;  /* 0x0000030804127981 */ /* 0x000f62000c1e1100 */
[----:B------:R-:W-:-:S03]  /*00b0*/  IMAD.SHL.U32 R0, R0, 0x10, RZ ;  /* 0x0000001000007824 */ /* 0x000fc600078e00ff */
[----:B------:R-:W5:Y:S02]  /*00c0*/  LDG.E.U8 R19, desc[UR8][R4.64+0x4] ;  /* 0x0000040804137981 */ /* 0x000f64000c1e1100 */
[----:B------:R-:W-:Y:S02]  /*00d0*/  SHF.R.S32.HI R2, RZ, 0x1f, R0 ;  /* 0x0000001fff027819 */ /* 0x000fe40000011400 */
[----:B------:R-:W5:Y:S01]  /*00e0*/  LDG.E.U8 R10, desc[UR8][R4.64+0x5] ;  /* 0x00000508040a7981 */ /* 0x000f62000c1e1100 */
[----:B-1----:R-:W-:-:S03]  /*00f0*/  IADD3 R8, P0, PT, R0, UR4, RZ ;  /* 0x0000000400087c10 */ /* 0x002fc6000ff1e0ff */
[----:B------:R-:W5:Y:S01]  /*0100*/  LDG.E.U8 R11, desc[UR8][R4.64+0x6] ;  /* 0x00000608040b7981 */ /* 0x000f62000c1e1100 */
[----:B------:R-:W-:-:S03]  /*0110*/  IADD3.X R9, PT, PT, R2, UR5, RZ, P0, !PT ;  /* 0x0000000502097c10 */ /* 0x000fc600087fe4ff */
[----:B------:R-:W5:Y:S04]  /*0120*/  LDG.E.U8 R12, desc[UR8][R4.64+0x7] ;  /* 0x00000708040c7981 */ /* 0x000f68000c1e1100 */
[----:B------:R-:W2:Y:S04]  /*0130*/  LDG.E.U8 R6, desc[UR8][R8.64] ;  /* 0x0000000808067981 */ /* 0x000ea8000c1e1100 */
        /* <DEDUP_REMOVED lines=13> */
[----:B--2---:R-:W-:-:S03]  /*0210*/  LOP3.LUT R6, R13, R6, RZ, 0x3c, !PT ;  /* 0x000000060d067212 */ /* 0x004fc600078e3cff */
[----:B------:R-:W2:Y:S01]  /*0220*/  LDG.E.U8 R13, desc[UR8][R8.64+0xd] ;  /* 0x00000d08080d7981 */ /* 0x000ea2000c1e1100 */
[----:B---3--:R-:W-:-:S03]  /*0230*/  LOP3.LUT R20, R15, R20, RZ, 0x3c, !PT ;  /* 0x000000140f147212 */ /* 0x008fc600078e3cff */
[----:B------:R-:W3:Y:S01]  /*0240*/  LDG.E.U8 R15, desc[UR8][R8.64+0xb] ;  /* 0x00000b08080f7981 */ /* 0x000ee2000c1e1100 */
[----:B----4-:R-:W-:-:S03]  /*0250*/  LOP3.LUT R3, R14, R3, RZ, 0x3c, !PT ;  /* 0x000000030e037212 */ /* 0x010fc600078e3cff */
[----:B------:R-:W4:Y:S01]  /*0260*/  LDG.E.U8 R14, desc[UR8][R8.64+0xc] ;  /* 0x00000c08080e7981 */ /* 0x000f22000c1e1100 */
[----:B-----5:R-:W-:-:S03]  /*0270*/  LOP3.LUT R7, R18, R7, RZ, 0x3c, !PT ;  /* 0x0000000712077212 */ /* 0x020fc600078e3cff */
[----:B------:R-:W5:Y:S01]  /*0280*/  LDG.E.U8 R18, desc[UR8][R8.64+0x9] ;  /* 0x0000090808127981 */ /* 0x000f62000c1e1100 */
[----:B------:R-:W-:-:S03]  /*0290*/  LOP3.LUT R19, R19, R26, RZ, 0x3c, !PT ;  /* 0x0000001a13137212 */ /* 0x000fc600078e3cff */
[----:B------:R-:W2:Y:S01]  /*02a0*/  LDG.E.U8 R26, desc[UR8][R4.64+0xd] ;  /* 0x00000d08041a7981 */ /* 0x000ea2000c1e1100 */
[----:B------:R-:W-:-:S03]  /*02b0*/  LOP3.LUT R10, R10, R27, RZ, 0x3c, !PT ;  /* 0x0000001b0a0a7212 */ /* 0x000fc600078e3cff */
[----:B------:R-:W5:Y:S01]  /*02c0*/  LDG.E.U8 R27, desc[UR8][R4.64+0x9] ;  /* 0x00000908041b7981 */ /* 0x000f62000c1e1100 */
[----:B------:R-:W-:-:S03]  /*02d0*/  LOP3.LUT R11, R11, R24, RZ, 0x3c, !PT ;  /* 0x000000180b0b7212 */ /* 0x000fc600078e3cff */
[----:B------:R-:W3:Y:S01]  /*02e0*/  LDG.E.U8 R8, desc[UR8][R4.64+0xe] ;  /* 0x00000e0804087981 */ /* 0x000ee2000c1e1100 */
[----:B------:R-:W-:-:S03]  /*02f0*/  LOP3.LUT R12, R12, R23, RZ, 0x3c, !PT ;  /* 0x000000170c0c7212 */ /* 0x000fc600078e3cff */
[----:B------:R-:W4:Y:S04]  /*0300*/  LDG.E.U8 R24, desc[UR8][R4.64+0xb] ;  /* 0x00000b0804187981 */ /* 0x000f28000c1e1100 */
[----:B------:R-:W4:Y:S01]  /*0310*/  LDG.E.U8 R23, desc[UR8][R4.64+0xc] ;  /* 0x00000c0804177981 */ /* 0x000f22000c1e1100 */
[----:B------:R-:W-:-:S03]  /*0320*/  LOP3.LUT R16, R16, R25, RZ, 0x3c, !PT ;  /* 0x0000001910107212 */ /* 0x000fc600078e3cff */
[----:B------:R0:W4:Y:S01]  /*0330*/  LDG.E.U8 R25, desc[UR8][R4.64+0xf] ;  /* 0x00000f0804197981 */ /* 0x000122000c1e1100 */
[----:B------:R-:W1:Y:S01]  /*0340*/  S2UR UR7, SR_CgaCtaId ;  /* 0x00000000000779c3 */ /* 0x000e620000008800 */
[----:B------:R-:W-:Y:S02]  /*0350*/  UMOV UR4, 0x400 ;  /* 0x0000040000047882 */ /* 0x000fe40000000000 */
[----:B------:R-:W-:Y:S01]  /*0360*/  UIADD3 UR5, UPT, UPT, UR4, 0xb0, URZ ;  /* 0x000000b004057890 */ /* 0x000fe2000fffe0ff */
[----:B0-----:R-:W-:Y:S02]  /*0370*/  PRMT R4, R7, 0x7610, R4 ;  /* 0x0000761007047816 */ /* 0x001fe40000000004 */
[----:B------:R-:W-:Y:S02]  /*0380*/  PRMT R5, R20, 0x7610, R5 ;  /* 0x0000761014057816 */ /* 0x000fe40000000005 */
[----:B------:R-:W-:Y:S02]  /*0390*/  LOP3.LUT R17, R28, R17, RZ, 0x3c, !PT ;  /* 0x000000111c117212 */ /* 0x000fe400078e3cff */
[----:B------:R-:W-:Y:S01]  /*03a0*/  PRMT R7, R19, 0x7610, R7 ;  /* 0x0000761013077816 */ /* 0x000fe20000000007 */
[----:B-1----:R-:W-:-:S02]  /*03b0*/  ULEA UR6, UR7, UR4, 0x18 ;  /* 0x0000000407067291 */ /* 0x002fc4000f8ec0ff */
[----:B------:R-:W-:Y:S01]  /*03c0*/  ULEA UR5, UR7, UR5, 0x18 ;  /* 0x0000000507057291 */ /* 0x000fe2000f8ec0ff */
[----:B------:R-:W-:Y:S01]  /*03d0*/  UMOV UR4, URZ ;  /* 0x000000ff00047c82 */ /* 0x000fe20008000000 */
[----:B--2---:R-:W-:Y:S02]  /*03e0*/  LOP3.LUT R13, R26, R13, RZ, 0x3c, !PT ;  /* 0x0000000d1a0d7212 */ /* 0x004fe400078e3cff */
[----:B-----5:R-:W-:Y:S02]  /*03f0*/  LOP3.LUT R18, R27, R18, RZ, 0x3c, !PT ;  /* 0x000000121b127212 */ /* 0x020fe400078e3cff */
[----:B---3--:R-:W-:Y:S02]  /*0400*/  LOP3.LUT R9, R8, R21, RZ, 0x3c, !PT ;  /* 0x0000001508097212 */ /* 0x008fe400078e3cff */
[----:B----4-:R-:W-:Y:S02]  /*0410*/  LOP3.LUT R15, R24, R15, RZ, 0x3c, !PT ;  /* 0x0000000f180f7212 */ /* 0x010fe400078e3cff */
[----:B------:R-:W-:-:S02]  /*0420*/  LOP3.LUT R14, R23, R14, RZ, 0x3c, !PT ;  /* 0x0000000e170e7212 */ /* 0x000fc400078e3cff */
[----:B------:R-:W-:-:S07]  /*0430*/  LOP3.LUT R8, R25, R22, RZ, 0x3c, !PT ;  /* 0x0000001619087212 */ /* 0x000fce00078e3cff */
.L_x_293:
[----:B------:R-:W-:Y:S01]  /*0440*/  LOP3.LUT R6, R6, 0xff, RZ, 0xc0, !PT ;  /* 0x000000ff06067812 */ /* 0x000fe200078ec0ff */
[----:B------:R-:W-:Y:S01]  /*0450*/  UISETP.NE.AND UP0, UPT, UR4, 0x9, UPT ;  /* 0x000000090400788c */ /* 0x000fe2000bf05270 */
[----:B------:R-:W-:Y:S02]  /*0460*/  LOP3.LUT R4, R4, 0xff, RZ, 0xc0, !PT ;  /* 0x000000ff04047812 */ /* 0x000fe400078ec0ff */
[----:B------:R-:W-:Y:S02]  /*0470*/  LOP3.LUT R10, R10, 0xff, RZ, 0xc0, !PT ;  /* 0x000000ff0a0a7812 */ /* 0x000fe400078ec0ff */
[----:B------:R-:W-:Y:S01]  /*0480*/  LOP3.LUT R11, R11, 0xff, RZ, 0xc0, !PT ;  /* 0x000000ff0b0b7812 */ /* 0x000fe200078ec0ff */
[----:B------:R-:W0:Y:S01]  /*0490*/  LDS.U8 R6, [R6+UR5] ;  /* 0x0000000506067984 */ /* 0x000e220008000000 */
[----:B------:R-:W-:Y:S02]  /*04a0*/  LOP3.LUT R12, R12, 0xff, RZ, 0xc0, !PT ;  /* 0x000000ff0c0c7812 */ /* 0x000fe400078ec0ff */
[----:B------:R-:W-:Y:S01]  /*04b0*/  LOP3.LUT R18, R18, 0xff, RZ, 0xc0, !PT ;  /* 0x000000ff12127812 */ /* 0x000fe200078ec0ff */
[----:B------:R-:W1:Y:S01]  /*04c0*/  LDS.U8 R4, [R4+UR5] ;  /* 0x0000000504047984 */ /* 0x000e620008000000 */
[----:B------:R-:W-:-:S02]  /*04d0*/  LOP3.LUT R15, R15, 0xff, RZ, 0xc0, !PT ;  /* 0x000000ff0f0f7812 */ /* 0x000fc400078ec0ff */
[----:B------:R-:W-:Y:S01]  /*04e0*/  LOP3.LUT R5, R5, 0xff, RZ, 0xc0, !PT ;  /* 0x000000ff05057812 */ /* 0x000fe200078ec0ff */
[----:B------:R-:W2:Y:S01]  /*04f0*/  LDS.U8 R10, [R10+UR5] ;  /* 0x000000050a0a7984 */ /* 0x000ea20008000000 */
[----:B------:R-:W-:Y:S02]  /*0500*/  LOP3.LUT R3, R3, 0xff, RZ, 0xc0, !PT ;  /* 0x000000ff03037812 */ /* 0x000fe400078ec0ff */
[----:B------:R-:W-:Y:S01]  /*0510*/  LOP3.LUT R7, R7, 0xff, RZ, 0xc0, !PT ;  /* 0x000000ff07077812 */ /* 0x000fe200078ec0ff */
[----:B------:R-:W3:Y:S01]  /*0520*/  LDS.U8 R11, [R11+UR5] ;  /* 0x000000050b0b7984 */ /* 0x000ee20008000000 */
        /* <DEDUP_REMOVED lines=8> */
[----:B------:R-:W5:Y:S04]  /*05b0*/  LDS.U8 R15, [R15+UR5] ;  /* 0x000000050f0f7984 */ /* 0x000f680008000000 */
[----:B------:R-:W5:Y:S04]  /*05c0*/  LDS.U8 R5, [R5+UR5] ;  /* 0x0000000505057984 */ /* 0x000f680008000000 */
[----:B------:R-:W5:Y:S04]  /*05d0*/  LDS.U8 R3, [R3+UR5] ;  /* 0x0000000503037984 */ /* 0x000f680008000000 */
[----:B------:R-:W5:Y:S04]  /*05e0*/  LDS.U8 R7, [R7+UR5] ;  /* 0x0000000507077984 */ /* 0x000f680008000000 */
[----:B------:R-:W5:Y:S01]  /*05f0*/  LDS.U8 R16, [R16+UR5] ;  /* 0x0000000510107984 */ /* 0x000f620008000000 */
[----:B0-----:R-:W-:-:S03]  /*0600*/  PRMT R21, R6, 0x7610, R21 ;  /* 0x0000761006157816 */ /* 0x001fc60000000015 */
[----:B------:R-:W0:Y:S01]  /*0610*/  LDS.U8 R17, [R17+UR5] ;  /* 0x0000000511117984 */ /* 0x000e220008000000 */
[----:B-1----:R-:W-:-:S03]  /*0620*/  PRMT R6, R4, 0x7610, R6 ;  /* 0x0000761004067816 */ /* 0x002fc60000000006 */
[----:B------:R-:W1:Y:S01]  /*0630*/  LDS.U8 R14, [R14+UR5] ;  /* 0x000000050e0e7984 */ /* 0x000e620008000000 */
[----:B--2---:R-:W-:-:S03]  /*0640*/  PRMT R22, R10, 0x7610, R22 ;  /* 0x000076100a167816 */ /* 0x004fc60000000016 */
[----:B------:R-:W2:Y:S01]  /*0650*/  LDS.U8 R13, [R13+UR5] ;  /* 0x000000050d0d7984 */ /* 0x000ea20008000000 */
[----:B---3--:R-:W-:-:S03]  /*0660*/  PRMT R4, R11, 0x7610, R4 ;  /* 0x000076100b047816 */ /* 0x008fc60000000004 */
[----:B------:R-:W3:Y:S01]  /*0670*/  LDS.U8 R9, [R9+UR5] ;  /* 0x0000000509097984 */ /* 0x000ee20008000000 */
[----:B----4-:R-:W-:-:S03]  /*0680*/  PRMT R20, R12, 0x7610, R20 ;  /* 0x000076100c147816 */ /* 0x010fc60000000014 */
[----:B------:R4:W0:Y:S01]  /*0690*/  LDS.U8 R19, [R8+UR5] ;  /* 0x0000000508137984 */ /* 0x0008220008000000 */
[----:B-----5:R-:W-:Y:S02]  /*06a0*/  PRMT R10, R18, 0x7610, R10 ;  /* 0x00007610120a7816 */ /* 0x020fe4000000000a */
[----:B----4-:R-:W-:Y:S01]  /*06b0*/  PRMT R8, R15, 0x7610, R8 ;  /* 0x000076100f087816 */ /* 0x010fe20000000008 */
[----:B------:R-:W-:Y:S06]  /*06c0*/  BRA.U !UP0, `(.L_x_100) ;  /* 0x0000005108b87547 */ /* 0x000fec000b800000 */
[C---:B------:R-:W-:Y:S01]  /*06d0*/  PRMT R11, R21.reuse, 0x9910, RZ ;  /* 0x00009910150b7816 */ /* 0x040fe200000000ff */
[----:B------:R-:W-:Y:S01]  /*06e0*/  BSSY.RECONVERGENT B0, `(.L_x_101) ;  /* 0x000001f000007945 */ /* 0x000fe20003800200 */
[----:B------:R-:W-:Y:S02]  /*06f0*/  PRMT R12, R21, 0x9910, RZ ;  /* 0x00009910150c7816 */ /* 0x000fe400000000ff */
[----:B------:R-:W-:Y:S02]  /*0700*/  ISETP.NE.AND P2, PT, R11, RZ, PT ;  /* 0x000000ff0b00720c */ /* 0x000fe40003f45270 */
[----:B------:R-:W-:Y:S02]  /*0710*/  ISETP.NE.AND P3, PT, R12, RZ, PT ;  /* 0x000000ff0c00720c */ /* 0x000fe40003f65270 */
[----:B------:R-:W-:Y:S02]  /*0720*/  PRMT R11, R22, 0x9910, RZ ;  /* 0x00009910160b7816 */ /* 0x000fe400000000ff */
[----:B0-----:R-:W-:-:S02]  /*0730*/  PRMT R12, R17, 0x9910, RZ ;  /* 0x00009910110c7816 */ /* 0x001fc400000000ff */
[----:B------:R-:W-:Y:S02]  /*0740*/  PRMT R18, R21, 0x9910, RZ ;  /* 0x0000991015127816 */ /* 0x000fe400000000ff */
[----:B------:R-:W-:Y:S02]  /*0750*/  PRMT R15, R19, 0x9910, RZ ;  /* 0x00009910130f7816 */ /* 0x000fe400000000ff */
[----:B------:R-:W-:Y:S02]  /*0760*/  ISETP.NE.AND P4, PT, R11, RZ, PT ;  /* 0x000000ff0b00720c */ /* 0x000fe40003f85270 */
[----:B------:R-:W-:Y:S02]  /*0770*/  ISETP.NE.AND P0, PT, R12, RZ, PT ;  /* 0x000000ff0c00720c */ /* 0x000fe40003f05270 */
[----:B------:R-:W-:Y:S02]  /*0780*/  ISETP.NE.AND P5, PT, R18, RZ, PT ;  /* 0x000000ff1200720c */ /* 0x000fe40003fa5270 */
[----:B------:R-:W-:-:S02]  /*0790*/  ISETP.NE.AND P1, PT, R15, RZ, PT ;  /* 0x000000ff0f00720c */ /* 0x000fc40003f25270 */
[----:B------:R-:W-:Y:S02]  /*07a0*/  PRMT R12, R19, 0x9910, RZ ;  /* 0x00009910130c7816 */ /* 0x000fe400000000ff */
[----:B------:R-:W-:Y:S01]  /*07b0*/  PRMT R11, RZ, 0x7610, R11 ;  /* 0x00007610ff0b7816 */ /* 0x000fe2000000000b */
[----:B------:R-:W-:Y:S08]  /*07c0*/  @!P2 BRA `(.L_x_102) ;  /* 0x000000000040a947 */ /* 0x000ff00003800000 */
[----:B------:R-:W-:Y:S01]  /*07d0*/  IMAD.MOV.U32 R18, RZ, RZ, 0x2 ;  /* 0x00000002ff127424 */ /* 0x000fe200078e00ff */
[----:B------:R-:W-:Y:S02]  /*07e0*/  PRMT R11, RZ, 0x7610, R11 ;  /* 0x00007610ff0b7816 */ /* 0x000fe4000000000b */
[----:B------:R-:W-:-:S07]  /*07f0*/  PRMT R15, R21, 0x7610, R15 ;  /* 0x00007610150f7816 */ /* 0x000fce000000000f */
.L_x_103:
        /* <DEDUP_REMOVED lines=13> */
.L_x_102:
[----:B------:R-:W-:Y:S05]  /*08d0*/  BSYNC.RECONVERGENT B0 ;  /* 0x0000000000007941 */ /* 0x000fea0003800200 */
.L_x_101:
[----:B------:R-:W-:Y:S01]  /*08e0*/  BSSY.RECONVERGENT B0, `(.L_x_104) ;  /* 0x0000015000007945 */ /* 0x000fe20003800200 */
[----:B------:R-:W-:Y:S02]  /*08f0*/  ISETP.NE.AND P2, PT, R12, RZ, PT ;  /* 0x000000ff0c00720c */ /* 0x000fe40003f45270 */
[----:B------:R-:W-:Y:S02]  /*0900*/  PRMT R12, R19, 0x9910, RZ ;  /* 0x00009910130c7816 */ /* 0x000fe400000000ff */
[----:B------:R-:W-:Y:S02]  /*0910*/  PRMT R18, RZ, 0x7610, R18 ;  /* 0x00007610ff127816 */ /* 0x000fe40000000012 */
[----:B------:R-:W-:Y:S01]  /*0920*/  PRMT R15, RZ, 0x7610, R15 ;  /* 0x00007610ff0f7816 */ /* 0x000fe2000000000f */
[----:B------:R-:W-:Y:S06]  /*0930*/  @!P3 BRA `(.L_x_105) ;  /* 0x00000000003cb947 */ /* 0x000fec0003800000 */
[----:B------:R-:W-:Y:S01]  /*0940*/  IMAD.MOV.U32 R24, RZ, RZ, 0x1 ;  /* 0x00000001ff187424 */ /* 0x000fe200078e00ff */
[----:B------:R-:W-:Y:S02]  /*0950*/  PRMT R15, RZ, 0x7610, R15 ;  /* 0x00007610ff0f7816 */ /* 0x000fe4000000000f */
[----:B------:R-:W-:-:S07]  /*0960*/  PRMT R23, R21, 0x7610, R23 ;  /* 0x0000761015177816 */ /* 0x000fce0000000017 */
.L_x_106:
[----:B------:R-:W-:-:S04]  /*0970*/  PRMT R25, R24, 0x8880, RZ ;  /* 0x0000888018197816 */ /* 0x000fc800000000ff */
[----:B------:R-:W-:Y:S02]  /*0980*/  ISETP.GE.AND P3, PT, R25, RZ, PT ;  /* 0x000000ff1900720c */ /* 0x000fe40003f66270 */
[C---:B------:R-:W-:Y:S02]  /*0990*/  LOP3.LUT R25, R23.reuse, 0x1, RZ, 0xc0, !PT ;  /* 0x0000000117197812 */ /* 0x040fe400078ec0ff */
[----:B------:R-:W-:-:S03]  /*09a0*/  LOP3.LUT R23, R23, 0xff, RZ, 0xc0, !PT ;  /* 0x000000ff17177812 */ /* 0x000fc600078ec0ff */
[----:B------:R-:W-:Y:S01]  /*09b0*/  IMAD.MOV R25, RZ, RZ, -R25 ;  /* 0x000000ffff197224 */ /* 0x000fe200078e0a19 */
[----:B------:R-:W-:Y:S02]  /*09c0*/  ISETP.GT.U32.AND P6, PT, R23, 0x1, PT ;  /* 0x000000011700780c */ /* 0x000fe40003fc4070 */
[----:B------:R-:W-:Y:S02]  /*09d0*/  SHF.R.U32.HI R23, RZ, 0x1, R23 ;  /* 0x00000001ff177819 */ /* 0x000fe40000011617 */
[----:B------:R-:W-:-:S04]  /*09e0*/  PRMT R25, R25, 0x7710, RZ ;  /* 0x0000771019197816 */ /* 0x000fc800000000ff */
[----:B------:R-:W-:Y:S01]  /*09f0*/  LOP3.LUT R15, R15, R25, R24, 0x78, !PT ;  /* 0x000000190f0f7212 */ /* 0x000fe200078e7818 */
[----:B------:R-:W-:-:S05]  /*0a00*/  IMAD.SHL.U32 R24, R24, 0x2, RZ ;  /* 0x0000000218187824 */ /* 0x000fca00078e00ff */
[----:B------:R-:W-:Y:S01]  /*0a10*/  @!P3 LOP3.LUT R24, R24, 0x1b, RZ, 0x3c, !PT ;  /* 0x0000001b1818b812 */ /* 0x000fe200078e3cff */
[----:B------:R-:W-:Y:S06]  /*0a20*/  @P6 BRA `(.L_x_106) ;  /* 0xfffffffc00d06947 */ /* 0x000fec000383ffff */
.L_x_105:
[----:B------:R-:W-:Y:S05]  /*0a30*/  BSYNC.RECONVERGENT B0 ;  /* 0x0000000000007941 */ /* 0x000fea0003800200 */
.L_x_104:
[----:B------:R-:W-:Y:S04]  /*0a40*/  BSSY.RECONVERGENT B0, `(.L_x_107) ;  /* 0x0000011000007945 */ /* 0x000fe80003800200 */
[----:B------:R-:W-:Y:S05]  /*0a50*/  @!P5 BRA `(.L_x_108) ;  /* 0x00000000003cd947 */ /* 0x000fea0003800000 */
[----:B------:R-:W-:Y:S01]  /*0a60*/  IMAD.MOV.U32 R25, RZ, RZ, 0x1 ;  /* 0x00000001ff197424 */ /* 0x000fe200078e00ff */
[----:B------:R-:W-:Y:S02]  /*0a70*/  PRMT R18, RZ, 0x7610, R18 ;  /* 0x00007610ff127816 */ /* 0x000fe40000000012 */
[----:B------:R-:W-:-:S07]  /*0a80*/  PRMT R23, R21, 0x7610, R23 ;  /* 0x0000761015177816 */ /* 0x000fce0000000017 */
.L_x_109:
        /* <DEDUP_REMOVED lines=12> */
.L_x_108:
[----:B------:R-:W-:Y:S05]  /*0b50*/  BSYNC.RECONVERGENT B0 ;  /* 0x0000000000007941 */ /* 0x000fea0003800200 */
.L_x_107:
[----:B------:R-:W-:Y:S01]  /*0b60*/  BSSY.RECONVERGENT B0, `(.L_x_110) ;  /* 0x0000012000007945 */ /* 0x000fe20003800200 */
[----:B------:R-:W-:Y:S02]  /*0b70*/  ISETP.NE.AND P3, PT, R12, RZ, PT ;  /* 0x000000ff0c00720c */ /* 0x000fe40003f65270 */
[----:B------:R-:W-:Y:S01]  /*0b80*/  PRMT R12, RZ, 0x7610, R12 ;  /* 0x00007610ff0c7816 */ /* 0x000fe2000000000c */
[----:B------:R-:W-:Y:S10]  /*0b90*/  @!P5 BRA `(.L_x_111) ;  /* 0x000000000038d947 */ /* 0x000ff40003800000 */
[----:B------:R-:W-:Y:S01]  /*0ba0*/  IMAD.MOV.U32 R23, RZ, RZ, 0x3 ;  /* 0x00000003ff177424 */ /* 0x000fe200078e00ff */
[----:B------:R-:W-:-:S07]  /*0bb0*/  PRMT R12, RZ, 0x7610, R12 ;  /* 0x00007610ff0c7816 */ /* 0x000fce000000000c */
.L_x_112:
[C---:B------:R-:W-:Y:S02]  /*0bc0*/  LOP3.LUT R24, R21.reuse, 0x1, RZ, 0xc0, !PT ;  /* 0x0000000115187812 */ /* 0x040fe400078ec0ff */
[----:B------:R-:W-:Y:S02]  /*0bd0*/  LOP3.LUT R21, R21, 0xff, RZ, 0xc0, !PT ;  /* 0x000000ff15157812 */ /* 0x000fe400078ec0ff */
[----:B------:R-:W-:Y:S01]  /*0be0*/  PRMT R25, R23, 0x8880, RZ ;  /* 0x0000888017197816 */ /* 0x000fe200000000ff */
[----:B------:R-:W-:Y:S01]  /*0bf0*/  IMAD.MOV R24, RZ, RZ, -R24 ;  /* 0x000000ffff187224 */ /* 0x000fe200078e0a18 */
[----:B------:R-:W-:Y:S02]  /*0c00*/  ISETP.GT.U32.AND P6, PT, R21, 0x1, PT ;  /* 0x000000011500780c */ /* 0x000fe40003fc4070 */
[----:B------:R-:W-:Y:S02]  /*0c10*/  ISETP.GE.AND P5, PT, R25, RZ, PT ;  /* 0x000000ff1900720c */ /* 0x000fe40003fa6270 */
[----:B------:R-:W-:-:S02]  /*0c20*/  PRMT R24, R24, 0x7710, RZ ;  /* 0x0000771018187816 */ /* 0x000fc400000000ff */
[----:B------:R-:W-:Y:S02]  /*0c30*/  SHF.R.U32.HI R21, RZ, 0x1, R21 ;  /* 0x00000001ff157819 */ /* 0x000fe40000011615 */
[----:B------:R-:W-:Y:S01]  /*0c40*/  LOP3.LUT R12, R12, R24, R23, 0x78, !PT ;  /* 0x000000180c0c7212 */ /* 0x000fe200078e7817 */
[----:B------:R-:W-:-:S06]  /*0c50*/  IMAD.SHL.U32 R23, R23, 0x2, RZ ;  /* 0x0000000217177824 */ /* 0x000fcc00078e00ff */
[----:B------:R-:W-:Y:S01]  /*0c60*/  @!P5 LOP3.LUT R23, R23, 0x1b, RZ, 0x3c, !PT ;  /* 0x0000001b1717d812 */ /* 0x000fe200078e3cff */
[----:B------:R-:W-:Y:S06]  /*0c70*/  @P6 BRA `(.L_x_112) ;  /* 0xfffffffc00d06947 */ /* 0x000fec000383ffff */
.L_x_111:
[----:B------:R-:W-:Y:S05]  /*0c80*/  BSYNC.RECONVERGENT B0 ;  /* 0x0000000000007941 */ /* 0x000fea0003800200 */
.L_x_110:
[----:B------:R-:W-:Y:S01]  /*0c90*/  BSSY.RECONVERGENT B0, `(.L_x_113) ;  /* 0x0000012000007945 */ /* 0x000fe20003800200 */
[----:B------:R-:W-:-:S03]  /*0ca0*/  PRMT R24, RZ, 0x7610, R24 ;  /* 0x00007610ff187816 */ /* 0x000fc60000000018 */
[----:B------:R-:W-:Y:S05]  /*0cb0*/  @!P4 BRA `(.L_x_114) ;  /* 0x00000000003cc947 */ /* 0x000fea0003800000 */
[----:B------:R-:W-:Y:S01]  /*0cc0*/  IMAD.MOV.U32 R23, RZ, RZ, 0x3 ;  /* 0x00000003ff177424 */ /* 0x000fe200078e00ff */
[----:B------:R-:W-:Y:S02]  /*0cd0*/  PRMT R24, RZ, 0x7610, R24 ;  /* 0x00007610ff187816 */ /* 0x000fe40000000018 */
[----:B------:R-:W-:-:S07]  /*0ce0*/  PRMT R21, R22, 0x7610, R21 ;  /* 0x0000761016157816 */ /* 0x000fce0000000015 */
.L_x_115:
        /* <DEDUP_REMOVED lines=12> */
.L_x_114:
[----:B------:R-:W-:Y:S05]  /*0db0*/  BSYNC.RECONVERGENT B0 ;  /* 0x0000000000007941 */ /* 0x000fea0003800200 */
.L_x_113:
[----:B------:R-:W-:Y:S01]  /*0dc0*/  BSSY.RECONVERGENT B0, `(.L_x_116) ;  /* 0x0000013000007945 */ /* 0x000fe20003800200 */
[----:B------:R-:W-:Y:S02]  /*0dd0*/  LOP3.LUT R21, R24, R11, RZ, 0x3c, !PT ;  /* 0x0000000b18157212 */ /* 0x000fe400078e3cff */
[----:B------:R-:W-:Y:S01]  /*0de0*/  PRMT R24, RZ, 0x7610, R24 ;  /* 0x00007610ff187816 */ /* 0x000fe20000000018 */
[----:B------:R-:W-:Y:S06]  /*0df0*/  @!P4 BRA `(.L_x_117) ;  /* 0x00000000003cc947 */ /* 0x000fec0003800000 */
[----:B------:R-:W-:Y:S01]  /*0e00*/  IMAD.MOV.U32 R23, RZ, RZ, 0x2 ;  /* 0x00000002ff177424 */ /* 0x000fe200078e00ff */
[----:B------:R-:W-:Y:S02]  /*0e10*/  PRMT R24, RZ, 0x7610, R24 ;  /* 0x00007610ff187816 */ /* 0x000fe40000000018 */
[----:B------:R-:W-:-:S07]  /*0e20*/  PRMT R11, R22, 0x7610, R11 ;  /* 0x00007610160b7816 */ /* 0x000fce000000000b */
.L_x_118:
        /* <DEDUP_REMOVED lines=12> */
.L_x_117:
[----:B------:R-:W-:Y:S05]  /*0ef0*/  BSYNC.RECONVERGENT B0 ;  /* 0x0000000000007941 */ /* 0x000fea0003800200 */
.L_x_116:
[----:B------:R-:W-:Y:S01]  /*0f00*/  BSSY.RECONVERGENT B0, `(.L_x_119) ;  /* 0x0000013000007945 */ /* 0x000fe20003800200 */
[----:B------:R-:W-:Y:S02]  /*0f10*/  LOP3.LUT R15, R24, R15, RZ, 0x3c, !PT ;  /* 0x0000000f180f7212 */ /* 0x000fe400078e3cff */
[----:B------:R-:W-:Y:S01]  /*0f20*/  PRMT R23, RZ, 0x7610, R23 ;  /* 0x00007610ff177816 */ /* 0x000fe20000000017 */
[----:B------:R-:W-:Y:S06]  /*0f30*/  @!P4 BRA `(.L_x_120) ;  /* 0x00000000003cc947 */ /* 0x000fec0003800000 */
[----:B------:R-:W-:Y:S01]  /*0f40*/  IMAD.MOV.U32 R24, RZ, RZ, 0x1 ;  /* 0x00000001ff187424 */ /* 0x000fe200078e00ff */
[----:B------:R-:W-:Y:S02]  /*0f50*/  PRMT R23, RZ, 0x7610, R23 ;  /* 0x00007610ff177816 */ /* 0x000fe40000000017 */
[----:B------:R-:W-:-:S07]  /*0f60*/  PRMT R11, R22, 0x7610, R11 ;  /* 0x00007610160b7816 */ /* 0x000fce000000000b */
.L_x_121:
        /* <DEDUP_REMOVED lines=12> */
.L_x_120:
[----:B------:R-:W-:Y:S05]  /*1030*/  BSYNC.RECONVERGENT B0 ;  /* 0x0000000000007941 */ /* 0x000fea0003800200 */
.L_x_119:
[----:B------:R-:W-:Y:S01]  /*1040*/  BSSY.RECONVERGENT B0, `(.L_x_122) ;  /* 0x0000012000007945 */ /* 0x000fe20003800200 */
[----:B------:R-:W-:Y:S02]  /*1050*/  LOP3.LUT R18, R23, R18, RZ, 0x3c, !PT ;  /* 0x0000001217127212 */ /* 0x000fe400078e3cff */
[----:B------:R-:W-:Y:S01]  /*1060*/  PRMT R11, RZ, 0x7610, R11 ;  /* 0x00007610ff0b7816 */ /* 0x000fe2000000000b */
[----:B------:R-:W-:Y:S06]  /*1070*/  @!P4 BRA `(.L_x_123) ;  /* 0x000000000038c947 */ /* 0x000fec0003800000 */
[----:B------:R-:W-:Y:S01]  /*1080*/  IMAD.MOV.U32 R24, RZ, RZ, 0x1 ;  /* 0x00000001ff187424 */ /* 0x000fe200078e00ff */
[----:B------:R-:W-:-:S07]  /*1090*/  PRMT R11, RZ, 0x7610, R11 ;  /* 0x00007610ff0b7816 */ /* 0x000fce000000000b */
.L_x_124:
        /* <DEDUP_REMOVED lines=12> */
.L_x_123:
[----:B------:R-:W-:Y:S05]  /*1160*/  BSYNC.RECONVERGENT B0 ;  /* 0x0000000000007941 */ /* 0x000fea0003800200 */
.L_x_122:
[----:B------:R-:W-:Y:S01]  /*1170*/  BSSY.RECONVERGENT B0, `(.L_x_125) ;  /* 0x0000015000007945 */ /* 0x000fe20003800200 */
[----:B------:R-:W-:Y:S02]  /*1180*/  LOP3.LUT R11, R11, R12, RZ, 0x3c, !PT ;  /* 0x0000000c0b0b7212 */ /* 0x000fe400078e3cff */
[----:B------:R-:W-:Y:S02]  /*1190*/  PRMT R22, RZ, 0x7610, R22 ;  /* 0x00007610ff167816 */ /* 0x000fe40000000016 */
[----:B------:R-:W-:Y:S02]  /*11a0*/  PRMT R23, RZ, 0x7610, R23 ;  /* 0x00007610ff177816 */ /* 0x000fe40000000017 */
[----:B------:R-:W-:Y:S01]  /*11b0*/  PRMT R12, RZ, 0x7610, R12 ;  /* 0x00007610ff0c7816 */ /* 0x000fe2000000000c */
[----:B------:R-:W-:Y:S06]  /*11c0*/  @!P0 BRA `(.L_x_126) ;  /* 0x00000000003c8947 */ /* 0x000fec0003800000 */
[----:B------:R-:W-:Y:S01]  /*11d0*/  IMAD.MOV.U32 R25, RZ, RZ, 0x1 ;  /* 0x00000001ff197424 */ /* 0x000fe200078e00ff */
[----:B------:R-:W-:Y:S02]  /*11e0*/  PRMT R12, RZ, 0x7610, R12 ;  /* 0x00007610ff0c7816 */ /* 0x000fe4000000000c */
[----:B------:R-:W-:-:S07]  /*11f0*/  PRMT R24, R17, 0x7610, R24 ;  /* 0x0000761011187816 */ /* 0x000fce0000000018 */
.L_x_127:
[C---:B------:R-:W-:Y:S02]  /*1200*/  LOP3.LUT R26, R24.reuse, 0x1, RZ, 0xc0, !PT ;  /* 0x00000001181a7812 */ /* 0x040fe400078ec0ff */
[----:B------:R-:W-:-:S03]  /*1210*/  LOP3.LUT R24, R24, 0xff, RZ, 0xc0, !PT ;  /* 0x000000ff18187812 */ /* 0x000fc600078ec0ff */
[----:B------:R-:W-:Y:S01]  /*1220*/  IMAD.MOV R26, RZ, RZ, -R26 ;  /* 0x000000ffff1a7224 */ /* 0x000fe200078e0a1a */
[----:B------:R-:W-:Y:S02]  /*1230*/  ISETP.GT.U32.AND P5, PT, R24, 0x1, PT ;  /* 0x000000011800780c */ /* 0x000fe40003fa4070 */
[----:B------:R-:W-:Y:S02]  /*1240*/  SHF.R.U32.HI R24, RZ, 0x1, R24 ;  /* 0x00000001ff187819 */ /* 0x000fe40000011618 */
[----:B------:R-:W-:-:S04]  /*1250*/  PRMT R26, R26, 0x7710, RZ ;  /* 0x000077101a1a7816 */ /* 0x000fc800000000ff */
[----:B------:R-:W-:Y:S02]  /*1260*/  LOP3.LUT R12, R12, R26, R25, 0x78, !PT ;  /* 0x0000001a0c0c7212 */ /* 0x000fe400078e7819 */
[C---:B------:R-:W-:Y:S01]  /*1270*/  PRMT R26, R25.reuse, 0x8880, RZ ;  /* 0x00008880191a7816 */ /* 0x040fe200000000ff */
[----:B------:R-:W-:-:S03]  /*1280*/  IMAD.SHL.U32 R25, R25, 0x2, RZ ;  /* 0x0000000219197824 */ /* 0x000fc600078e00ff */
[----:B------:R-:W-:-:S13]  /*1290*/  ISETP.GE.AND P4, PT, R26, RZ, PT ;  /* 0x000000ff1a00720c */ /* 0x000fda0003f86270 */
[----:B------:R-:W-:Y:S01]  /*12a0*/  @!P4 LOP3.LUT R25, R25, 0x1b, RZ, 0x3c, !PT ;  /* 0x0000001b1919c812 */ /* 0x000fe200078e3cff */
[----:B------:R-:W-:Y:S06]  /*12b0*/  @P5 BRA `(.L_x_127) ;  /* 0xfffffffc00d05947 */ /* 0x000fec000383ffff */
.L_x_126:
[----:B------:R-:W-:Y:S05]  /*12c0*/  BSYNC.RECONVERGENT B0 ;  /* 0x0000000000007941 */ /* 0x000fea0003800200 */
.L_x_125:
[----:B------:R-:W-:Y:S04]  /*12d0*/  BSSY.RECONVERGENT B0, `(.L_x_128) ;  /* 0x0000011000007945 */ /* 0x000fe80003800200 */
[----:B------:R-:W-:Y:S05]  /*12e0*/  @!P0 BRA `(.L_x_129) ;  /* 0x00000000003c8947 */ /* 0x000fea0003800000 */
[----:B------:R-:W-:Y:S01]  /*12f0*/  IMAD.MOV.U32 R25, RZ, RZ, 0x3 ;  /* 0x00000003ff197424 */ /* 0x000fe200078e00ff */
[----:B------:R-:W-:Y:S02]  /*1300*/  PRMT R22, RZ, 0x7610, R22 ;  /* 0x00007610ff167816 */ /* 0x000fe40000000016 */
[----:B------:R-:W-:-:S07]  /*1310*/  PRMT R24, R17, 0x7610, R24 ;  /* 0x0000761011187816 */ /* 0x000fce0000000018 */
.L_x_130:
        /* <DEDUP_REMOVED lines=12> */
.L_x_129:
[----:B------:R-:W-:Y:S05]  /*13e0*/  BSYNC.RECONVERGENT B0 ;  /* 0x0000000000007941 */ /* 0x000fea0003800200 */
.L_x_128:
[----:B------:R-:W-:Y:S04]  /*13f0*/  BSSY.RECONVERGENT B0, `(.L_x_131) ;  /* 0x0000011000007945 */ /* 0x000fe80003800200 */
[----:B------:R-:W-:Y:S05]  /*1400*/  @!P0 BRA `(.L_x_132) ;  /* 0x00000000003c8947 */ /* 0x000fea0003800000 */
[----:B------:R-:W-:Y:S01]  /*1410*/  IMAD.MOV.U32 R24, RZ, RZ, 0x2 ;  /* 0x00000002ff187424 */ /* 0x000fe200078e00ff */
[----:B------:R-:W-:Y:S02]  /*1420*/  PRMT R23, RZ, 0x7610, R23 ;  /* 0x00007610ff177816 */ /* 0x000fe40000000017 */
[----:B------:R-:W-:-:S07]  /*1430*/  PRMT R25, R17, 0x7610, R25 ;  /* 0x0000761011197816 */ /* 0x000fce0000000019 */
.L_x_133:
        /* <DEDUP_REMOVED lines=12> */
.L_x_132:
[----:B------:R-:W-:Y:S05]  /*1500*/  BSYNC.RECONVERGENT B0 ;  /* 0x0000000000007941 */ /* 0x000fea0003800200 */
.L_x_131:
[----:B------:R-:W-:Y:S01]  /*1510*/  PRMT R24, R7, 0x9910, RZ ;  /* 0x0000991007187816 */ /* 0x000fe200000000ff */
[----:B------:R-:W-:Y:S01]  /*1520*/  BSSY.RECONVERGENT B0, `(.L_x_134) ;  /* 0x0000015000007945 */ /* 0x000fe20003800200 */
[----:B------:R-:W-:Y:S02]  /*1530*/  PRMT R25, R19, 0x9910, RZ ;  /* 0x0000991013197816 */ /* 0x000fe400000000ff */
[----:B------:R-:W-:Y:S02]  /*1540*/  ISETP.NE.AND P5, PT, R24, RZ, PT ;  /* 0x000000ff1800720c */ /* 0x000fe40003fa5270 */
[----:B------:R-:W-:Y:S02]  /*1550*/  ISETP.NE.AND P4, PT, R25, RZ, PT ;  /* 0x000000ff1900720c */ /* 0x000fe40003f85270 */
[----:B------:R-:W-:Y:S02]  /*1560*/  LOP3.LUT R21, R12, R21, RZ, 0x3c, !PT ;  /* 0x000000150c157212 */ /* 0x000fe400078e3cff */
[----:B------:R-:W-:Y:S01]  /*1570*/  PRMT R24, RZ, 0x7610, R24 ;  /* 0x00007610ff187816 */ /* 0x000fe20000000018 */
[----:B------:R-:W-:Y:S08]  /*1580*/  @!P0 BRA `(.L_x_135) ;  /* 0x0000000000388947 */ /* 0x000ff00003800000 */
[----:B------:R-:W-:Y:S01]  /*1590*/  IMAD.MOV.U32 R25, RZ, RZ, 0x1 ;  /* 0x00000001ff197424 */ /* 0x000fe200078e00ff */
[----:B------:R-:W-:-:S07]  /*15a0*/  PRMT R24, RZ, 0x7610, R24 ;  /* 0x00007610ff187816 */ /* 0x000fce0000000018 */
.L_x_136:
        /* <DEDUP_REMOVED lines=12> */
.L_x_135:
[----:B------:R-:W-:Y:S05]  /*1670*/  BSYNC.RECONVERGENT B0 ;  /* 0x0000000000007941 */ /* 0x000fea0003800200 */
.L_x_134:
[----:B------:R-:W-:Y:S01]  /*1680*/  BSSY.RECONVERGENT B0, `(.L_x_137) ;  /* 0x0000012000007945 */ /* 0x000fe20003800200 */
[----:B------:R-:W-:-:S03]  /*1690*/  PRMT R12, RZ, 0x7610, R12 ;  /* 0x00007610ff0c7816 */ /* 0x000fc6000000000c */
[----:B------:R-:W-:Y:S05]  /*16a0*/  @!P1 BRA `(.L_x_138) ;  /* 0x00000000003c9947 */ /* 0x000fea0003800000 */
[----:B------:R-:W-:Y:S01]  /*16b0*/  IMAD.MOV.U32 R17, RZ, RZ, 0x1 ;  /* 0x00000001ff117424 */ /* 0x000fe200078e00ff */
[----:B------:R-:W-:Y:S02]  /*16c0*/  PRMT R12, RZ, 0x7610, R12 ;  /* 0x00007610ff0c7816 */ /* 0x000fe4000000000c */
[----:B------:R-:W-:-:S07]  /*16d0*/  PRMT R25, R19, 0x7610, R25 ;  /* 0x0000761013197816 */ /* 0x000fce0000000019 */
.L_x_139:
        /* <DEDUP_REMOVED lines=12> */
.L_x_138:
[----:B------:R-:W-:Y:S05]  /*17a0*/  BSYNC.RECONVERGENT B0 ;  /* 0x0000000000007941 */ /* 0x000fea0003800200 */
.L_x_137:
[C---:B------:R-:W-:Y:S01]  /*17b0*/  PRMT R17, R7.reuse, 0x9910, RZ ;  /* 0x0000991007117816 */ /* 0x040fe200000000ff */
[----:B------:R-:W-:Y:S01]  /*17c0*/  BSSY.RECONVERGENT B0, `(.L_x_140) ;  /* 0x0000018000007945 */ /* 0x000fe20003800200 */
[----:B------:R-:W-:Y:S02]  /*17d0*/  PRMT R25, R7, 0x9910, RZ ;  /* 0x0000991007197816 */ /* 0x000fe400000000ff */
[----:B------:R-:W-:Y:S02]  /*17e0*/  ISETP.NE.AND P0, PT, R17, RZ, PT ;  /* 0x000000ff1100720c */ /* 0x000fe40003f05270 */
[----:B------:R-:W-:Y:S02]  /*17f0*/  LOP3.LUT R22, R22, R15, RZ, 0x3c, !PT ;  /* 0x0000000f16167212 */ /* 0x000fe400078e3cff */
[----:B------:R-:W-:Y:S02]  /*1800*/  LOP3.LUT R17, R23, R18, RZ, 0x3c, !PT ;  /* 0x0000001217117212 */ /* 0x000fe400078e3cff */
[----:B------:R-:W-:-:S02]  /*1810*/  ISETP.NE.AND P1, PT, R25, RZ, PT ;  /* 0x000000ff1900720c */ /* 0x000fc40003f25270 */
[----:B------:R-:W-:Y:S02]  /*1820*/  PRMT R18, RZ, 0x7610, R18 ;  /* 0x00007610ff127816 */ /* 0x000fe40000000012 */
[----:B------:R-:W-:Y:S01]  /*1830*/  PRMT R15, RZ, 0x7610, R15 ;  /* 0x00007610ff0f7816 */ /* 0x000fe2000000000f */
[----:B------:R-:W-:Y:S08]  /*1840*/  @!P2 BRA `(.L_x_141) ;  /* 0x00000000003ca947 */ /* 0x000ff00003800000 */
[----:B------:R-:W-:Y:S01]  /*1850*/  IMAD.MOV.U32 R26, RZ, RZ, 0x1 ;  /* 0x00000001ff1a7424 */ /* 0x000fe200078e00ff */
[----:B------:R-:W-:Y:S02]  /*1860*/  PRMT R15, RZ, 0x7610, R15 ;  /* 0x00007610ff0f7816 */ /* 0x000fe4000000000f */
[----:B------:R-:W-:-:S07]  /*1870*/  PRMT R23, R19, 0x7610, R23 ;  /* 0x0000761013177816 */ /* 0x000fce0000000017 */
.L_x_142:
        /* <DEDUP_REMOVED lines=12> */
.L_x_141:
[----:B------:R-:W-:Y:S05]  /*1940*/  BSYNC.RECONVERGENT B0 ;  /* 0x0000000000007941 */ /* 0x000fea0003800200 */
.L_x_140:
[----:B------:R-:W-:Y:S04]  /*1950*/  BSSY.RECONVERGENT B0, `(.L_x_143) ;  /* 0x0000011000007945 */ /* 0x000fe80003800200 */
[----:B------:R-:W-:Y:S05]  /*1960*/  @!P3 BRA `(.L_x_144) ;  /* 0x00000000003cb947 */ /* 0x000fea0003800000 */
[----:B------:R-:W-:Y:S01]  /*1970*/  IMAD.MOV.U32 R23, RZ, RZ, 0x3 ;  /* 0x00000003ff177424 */ /* 0x000fe200078e00ff */
[----:B------:R-:W-:Y:S02]  /*1980*/  PRMT R18, RZ, 0x7610, R18 ;  /* 0x00007610ff127816 */ /* 0x000fe40000000012 */
[----:B------:R-:W-:-:S07]  /*1990*/  PRMT R25, R19, 0x7610, R25 ;  /* 0x0000761013197816 */ /* 0x000fce0000000019 */
.L_x_145:
        /* <DEDUP_REMOVED lines=12> */
.L_x_144:
[----:B------:R-:W-:Y:S05]  /*1a60*/  BSYNC.RECONVERGENT B0 ;  /* 0x0000000000007941 */ /* 0x000fea0003800200 */
.L_x_143:
[----:B------:R-:W-:Y:S01]  /*1a70*/  PRMT R23, R10, 0x9910, RZ ;  /* 0x000099100a177816 */ /* 0x000fe200000000ff */
[----:B------:R-:W-:Y:S01]  /*1a80*/  BSSY.RECONVERGENT B0, `(.L_x_146) ;  /* 0x0000015000007945 */ /* 0x000fe20003800200 */
[----:B---3--:R-:W-:Y:S02]  /*1a90*/  PRMT R25, R9, 0x9910, RZ ;  /* 0x0000991009197816 */ /* 0x008fe400000000ff */
[----:B------:R-:W-:Y:S02]  /*1aa0*/  ISETP.NE.AND P2, PT, R23, RZ, PT ;  /* 0x000000ff1700720c */ /* 0x000fe40003f45270 */
[----:B------:R-:W-:Y:S02]  /*1ab0*/  ISETP.NE.AND P3, PT, R25, RZ, PT ;  /* 0x000000ff1900720c */ /* 0x000fe40003f65270 */
[----:B------:R-:W-:Y:S02]  /*1ac0*/  LOP3.LUT R24, R24, R11, RZ, 0x3c, !PT ;  /* 0x0000000b18187212 */ /* 0x000fe400078e3cff */
[----:B------:R-:W-:Y:S01]  /*1ad0*/  PRMT R23, RZ, 0x7610, R23 ;  /* 0x00007610ff177816 */ /* 0x000fe20000000017 */
[----:B------:R-:W-:Y:S08]  /*1ae0*/  @!P4 BRA `(.L_x_147) ;  /* 0x000000000038c947 */ /* 0x000ff00003800000 */
[----:B------:R-:W-:Y:S01]  /*1af0*/  IMAD.MOV.U32 R26, RZ, RZ, 0x2 ;  /* 0x00000002ff1a7424 */ /* 0x000fe200078e00ff */
[----:B------:R-:W-:-:S07]  /*1b00*/  PRMT R23, RZ, 0x7610, R23 ;  /* 0x00007610ff177816 */ /* 0x000fce0000000017 */
.L_x_148:
        /* <DEDUP_REMOVED lines=12> */
.L_x_147:
[----:B------:R-:W-:Y:S05]  /*1bd0*/  BSYNC.RECONVERGENT B0 ;  /* 0x0000000000007941 */ /* 0x000fea0003800200 */
.L_x_146:
[----:B------:R-:W-:Y:S01]  /*1be0*/  BSSY.RECONVERGENT B0, `(.L_x_149) ;  /* 0x0000012000007945 */ /* 0x000fe20003800200 */
[----:B------:R-:W-:-:S03]  /*1bf0*/  PRMT R11, RZ, 0x7610, R11 ;  /* 0x00007610ff0b7816 */ /* 0x000fc6000000000b */
[----:B------:R-:W-:Y:S05]  /*1c00*/  @!P5 BRA `(.L_x_150) ;  /* 0x00000000003cd947 */ /* 0x000fea0003800000 */
[----:B------:R-:W-:Y:S01]  /*1c10*/  IMAD.MOV.U32 R26, RZ, RZ, 0x2 ;  /* 0x00000002ff1a7424 */ /* 0x000fe200078e00ff */
[----:B------:R-:W-:Y:S02]  /*1c20*/  PRMT R11, RZ, 0x7610, R11 ;  /* 0x00007610ff0b7816 */ /* 0x000fe4000000000b */
[----:B------:R-:W-:-:S07]  /*1c30*/  PRMT R19, R7, 0x7610, R19 ;  /* 0x0000761007137816 */ /* 0x000fce0000000013 */
.L_x_151:
        /* <DEDUP_REMOVED lines=12> */
.L_x_150:
[----:B------:R-:W-:Y:S05]  /*1d00*/  BSYNC.RECONVERGENT B0 ;  /* 0x0000000000007941 */ /* 0x000fea0003800200 */
.L_x_149:
[C---:B------:R-:W-:Y:S01]  /*1d10*/  PRMT R19, R6.reuse, 0x9910, RZ ;  /* 0x0000991006137816 */ /* 0x040fe200000000ff */
[----:B------:R-:W-:Y:S01]  /*1d20*/  BSSY.RECONVERGENT B0, `(.L_x_152) ;  /* 0x000001b000007945 */ /* 0x000fe20003800200 */
[----:B------:R-:W-:Y:S02]  /*1d30*/  PRMT R25, R6, 0x9910, RZ ;  /* 0x0000991006197816 */ /* 0x000fe400000000ff */
[----:B------:R-:W-:Y:S02]  /*1d40*/  ISETP.NE.AND P4, PT, R19, RZ, PT ;  /* 0x000000ff1300720c */ /* 0x000fe40003f85270 */
[----:B------:R-:W-:Y:S02]  /*1d50*/  LOP3.LUT R22, R15, R22, RZ, 0x3c, !PT ;  /* 0x000000160f167212 */ /* 0x000fe400078e3cff */
[----:B------:R-:W-:Y:S02]  /*1d60*/  LOP3.LUT R17, R18, R17, RZ, 0x3c, !PT ;  /* 0x0000001112117212 */ /* 0x000fe400078e3cff */
[----:B------:R-:W-:-:S02]  /*1d70*/  LOP3.LUT R19, R23, R24, RZ, 0x3c, !PT ;  /* 0x0000001817137212 */ /* 0x000fc400078e3cff */
[----:B------:R-:W-:Y:S02]  /*1d80*/  ISETP.NE.AND P5, PT, R25, RZ, PT ;  /* 0x000000ff1900720c */ /* 0x000fe40003fa5270 */
        /* <DEDUP_REMOVED lines=8> */
.L_x_154:
        /* <DEDUP_REMOVED lines=12> */
.L_x_153:
[----:B------:R-:W-:Y:S05]  /*1ed0*/  BSYNC.RECONVERGENT B0 ;  /* 0x0000000000007941 */ /* 0x000fea0003800200 */
.L_x_152:
[----:B------:R-:W-:Y:S04]  /*1ee0*/  BSSY.RECONVERGENT B0, `(.L_x_155) ;  /* 0x0000011000007945 */ /* 0x000fe80003800200 */
[----:B------:R-:W-:Y:S05]  /*1ef0*/  @!P1 BRA `(.L_x_156) ;  /* 0x00000000003c9947 */ /* 0x000fea0003800000 */
[----:B------:R-:W-:Y:S01]  /*1f00*/  IMAD.MOV.U32 R25, RZ, RZ, 0x1 ;  /* 0x00000001ff197424 */ /* 0x000fe200078e00ff */
[----:B------:R-:W-:Y:S02]  /*1f10*/  PRMT R18, RZ, 0x7610, R18 ;  /* 0x00007610ff127816 */ /* 0x000fe40000000012 */
[----:B------:R-:W-:-:S07]  /*1f20*/  PRMT R12, R7, 0x7610, R12 ;  /* 0x00007610070c7816 */ /* 0x000fce000000000c */
.L_x_157:
        /* <DEDUP_REMOVED lines=12> */
.L_x_156:
[----:B------:R-:W-:Y:S05]  /*1ff0*/  BSYNC.RECONVERGENT B0 ;  /* 0x0000000000007941 */ /* 0x000fea0003800200 */
.L_x_155:
[----:B------:R-:W-:Y:S04]  /*2000*/  BSSY.RECONVERGENT B0, `(.L_x_158) ;  /* 0x0000010000007945 */ /* 0x000fe80003800200 */
[----:B------:R-:W-:Y:S05]  /*2010*/  @!P1 BRA `(.L_x_159) ;  /* 0x0000000000389947 */ /* 0x000fea0003800000 */
[----:B------:R-:W-:Y:S01]  /*2020*/  IMAD.MOV.U32 R12, RZ, RZ, 0x3 ;  /* 0x00000003ff0c7424 */ /* 0x000fe200078e00ff */
[----:B------:R-:W-:-:S07]  /*2030*/  PRMT R15, RZ, 0x7610, R15 ;  /* 0x00007610ff0f7816 */ /* 0x000fce000000000f */
.L_x_160:
        /* <DEDUP_REMOVED lines=12> */
.L_x_159:
[----:B------:R-:W-:Y:S05]  /*2100*/  BSYNC.RECONVERGENT B0 ;  /* 0x0000000000007941 */ /* 0x000fea0003800200 */
.L_x_158:
[----:B------:R-:W-:Y:S01]  /*2110*/  BSSY.RECONVERGENT B0, `(.L_x_161) ;  /* 0x0000012000007945 */ /* 0x000fe20003800200 */
[----:B------:R-:W-:-:S03]  /*2120*/  PRMT R12, RZ, 0x7610, R12 ;  /* 0x00007610ff0c7816 */ /* 0x000fc6000000000c */
[----:B------:R-:W-:Y:S05]  /*2130*/  @!P2 BRA `(.L_x_162) ;  /* 0x00000000003ca947 */ /* 0x000fea0003800000 */
[----:B------:R-:W-:Y:S01]  /*2140*/  IMAD.MOV.U32 R25, RZ, RZ, 0x3 ;  /* 0x00000003ff197424 */ /* 0x000fe200078e00ff */
[----:B------:R-:W-:Y:S02]  /*2150*/  PRMT R12, RZ, 0x7610, R12 ;  /* 0x00007610ff0c7816 */ /* 0x000fe4000000000c */
[----:B------:R-:W-:-:S07]  /*2160*/  PRMT R7, R10, 0x7610, R7 ;  /* 0x000076100a077816 */ /* 0x000fce0000000007 */
.L_x_163:
        /* <DEDUP_REMOVED lines=12> */
.L_x_162:
[----:B------:R-:W-:Y:S05]  /*2230*/  BSYNC.RECONVERGENT B0 ;  /* 0x0000000000007941 */ /* 0x000fea0003800200 */
.L_x_161:
[----:B------:R-:W-:Y:S01]  /*2240*/  BSSY.RECONVERGENT B0, `(.L_x_164) ;  /* 0x0000014000007945 */ /* 0x000fe20003800200 */
[----:B------:R-:W-:Y:S02]  /*2250*/  LOP3.LUT R12, R12, R11, RZ, 0x3c, !PT ;  /* 0x0000000b0c0c7212 */ /* 0x000fe400078e3cff */
[----:B------:R-:W-:Y:S02]  /*2260*/  PRMT R11, RZ, 0x7610, R11 ;  /* 0x00007610ff0b7816 */ /* 0x000fe4000000000b */
[----:B------:R-:W-:Y:S01]  /*2270*/  PRMT R24, RZ, 0x7610, R24 ;  /* 0x00007610ff187816 */ /* 0x000fe20000000018 */
[----:B------:R-:W-:Y:S06]  /*2280*/  @!P2 BRA `(.L_x_165) ;  /* 0x00000000003ca947 */ /* 0x000fec0003800000 */
[----:B------:R-:W-:Y:S01]  /*2290*/  IMAD.MOV.U32 R7, RZ, RZ, 0x2 ;  /* 0x00000002ff077424 */ /* 0x000fe200078e00ff */
[----:B------:R-:W-:Y:S02]  /*22a0*/  PRMT R24, RZ, 0x7610, R24 ;  /* 0x00007610ff187816 */ /* 0x000fe40000000018 */
[----:B------:R-:W-:-:S07]  /*22b0*/  PRMT R25, R10, 0x7610, R25 ;  /* 0x000076100a197816 */ /* 0x000fce0000000019 */
.L_x_166:
        /* <DEDUP_REMOVED lines=12> */
.L_x_165:
[----:B------:R-:W-:Y:S05]  /*2380*/  BSYNC.RECONVERGENT B0 ;  /* 0x0000000000007941 */ /* 0x000fea0003800200 */
.L_x_164:
[----:B------:R-:W-:Y:S04]  /*2390*/  BSSY.RECONVERGENT B0, `(.L_x_167) ;  /* 0x0000011000007945 */ /* 0x000fe80003800200 */
[----:B------:R-:W-:Y:S05]  /*23a0*/  @!P2 BRA `(.L_x_168) ;  /* 0x00000000003ca947 */ /* 0x000fea0003800000 */
[----:B------:R-:W-:Y:S01]  /*23b0*/  IMAD.MOV.U32 R26, RZ, RZ, 0x1 ;  /* 0x00000001ff1a7424 */ /* 0x000fe200078e00ff */
[----:B------:R-:W-:Y:S02]  /*23c0*/  PRMT R11, RZ, 0x7610, R11 ;  /* 0x00007610ff0b7816 */ /* 0x000fe4000000000b */
[----:B------:R-:W-:-:S07]  /*23d0*/  PRMT R7, R10, 0x7610, R7 ;  /* 0x000076100a077816 */ /* 0x000fce0000000007 */
.L_x_169:
        /* <DEDUP_REMOVED lines=12> */
.L_x_168:
[----:B------:R-:W-:Y:S05]  /*24a0*/  BSYNC.RECONVERGENT B0 ;  /* 0x0000000000007941 */ /* 0x000fea0003800200 */
.L_x_167:
[C---:B------:R-:W-:Y:S01]  /*24b0*/  PRMT R7, R6.reuse, 0x9910, RZ ;  /* 0x0000991006077816 */ /* 0x040fe200000000ff */
[----:B------:R-:W-:Y:S01]  /*24c0*/  BSSY.RECONVERGENT B0, `(.L_x_170) ;  /* 0x0000016000007945 */ /* 0x000fe20003800200 */
[----:B------:R-:W-:Y:S02]  /*24d0*/  PRMT R25, R6, 0x9910, RZ ;  /* 0x0000991006197816 */ /* 0x000fe400000000ff */
[----:B------:R-:W-:Y:S02]  /*24e0*/  LOP3.LUT R11, R11, R18, RZ, 0x3c, !PT ;  /* 0x000000120b0b7212 */ /* 0x000fe400078e3cff */
[----:B------:R-:W-:Y:S02]  /*24f0*/  ISETP.NE.AND P0, PT, R7, RZ, PT ;  /* 0x000000ff0700720c */ /* 0x000fe40003f05270 */
[----:B------:R-:W-:Y:S02]  /*2500*/  ISETP.NE.AND P1, PT, R25, RZ, PT ;  /* 0x000000ff1900720c */ /* 0x000fe40003f25270 */
[----:B------:R-:W-:-:S02]  /*2510*/  LOP3.LUT R23, R24, R23, RZ, 0x3c, !PT ;  /* 0x0000001718177212 */ /* 0x000fc400078e3cff */
[----:B------:R-:W-:Y:S01]  /*2520*/  PRMT R18, RZ, 0x7610, R18 ;  /* 0x00007610ff127816 */ /* 0x000fe20000000012 */
[----:B------:R-:W-:Y:S08]  /*2530*/  @!P2 BRA `(.L_x_171) ;  /* 0x000000000038a947 */ /* 0x000ff00003800000 */
[----:B------:R-:W-:Y:S01]  /*2540*/  IMAD.MOV.U32 R7, RZ, RZ, 0x1 ;  /* 0x00000001ff077424 */ /* 0x000fe200078e00ff */
[----:B------:R-:W-:-:S07]  /*2550*/  PRMT R18, RZ, 0x7610, R18 ;  /* 0x00007610ff127816 */ /* 0x000fce0000000012 */
.L_x_172:
        /* <DEDUP_REMOVED lines=12> */
.L_x_171:
[----:B------:R-:W-:Y:S05]  /*2620*/  BSYNC.RECONVERGENT B0 ;  /* 0x0000000000007941 */ /* 0x000fea0003800200 */
.L_x_170:
        /* <DEDUP_REMOVED lines=9> */
.L_x_175:
        /* <DEDUP_REMOVED lines=12> */
.L_x_174:
[----:B------:R-:W-:Y:S05]  /*2780*/  BSYNC.RECONVERGENT B0 ;  /* 0x0000000000007941 */ /* 0x000fea0003800200 */
.L_x_173:
[----:B------:R-:W-:Y:S04]  /*2790*/  BSSY.RECONVERGENT B0, `(.L_x_176) ;  /* 0x0000011000007945 */ /* 0x000fe80003800200 */
[----:B------:R-:W-:Y:S05]  /*27a0*/  @!P3 BRA `(.L_x_177) ;  /* 0x00000000003cb947 */ /* 0x000fea0003800000 */
[----:B------:R-:W-:Y:S01]  /*27b0*/  IMAD.MOV.U32 R25, RZ, RZ, 0x3 ;  /* 0x00000003ff197424 */ /* 0x000fe200078e00ff */
[----:B------:R-:W-:Y:S02]  /*27c0*/  PRMT R24, RZ, 0x7610, R24 ;  /* 0x00007610ff187816 */ /* 0x000fe40000000018 */
[----:B------:R-:W-:-:S07]  /*27d0*/  PRMT R10, R9, 0x7610, R10 ;  /* 0x00007610090a7816 */ /* 0x000fce000000000a */
.L_x_178:
        /* <DEDUP_REMOVED lines=12> */
.L_x_177:
[----:B------:R-:W-:Y:S05]  /*28a0*/  BSYNC.RECONVERGENT B0 ;  /* 0x0000000000007941 */ /* 0x000fea0003800200 */
.L_x_176:
[----:B------:R-:W-:Y:S04]  /*28b0*/  BSSY.RECONVERGENT B0, `(.L_x_179) ;  /* 0x0000011000007945 */ /* 0x000fe80003800200 */
[----:B------:R-:W-:Y:S05]  /*28c0*/  @!P3 BRA `(.L_x_180) ;  /* 0x00000000003cb947 */ /* 0x000fea0003800000 */
[----:B------:R-:W-:Y:S01]  /*28d0*/  IMAD.MOV.U32 R25, RZ, RZ, 0x2 ;  /* 0x00000002ff197424 */ /* 0x000fe200078e00ff */
[----:B------:R-:W-:Y:S02]  /*28e0*/  PRMT R18, RZ, 0x7610, R18 ;  /* 0x00007610ff127816 */ /* 0x000fe40000000012 */
[----:B------:R-:W-:-:S07]  /*28f0*/  PRMT R10, R9, 0x7610, R10 ;  /* 0x00007610090a7816 */ /* 0x000fce000000000a */
.L_x_181:
        /* <DEDUP_REMOVED lines=12> */
.L_x_180:
[----:B------:R-:W-:Y:S05]  /*29c0*/  BSYNC.RECONVERGENT B0 ;  /* 0x0000000000007941 */ /* 0x000fea0003800200 */
.L_x_179:
[----:B------:R-:W-:Y:S01]  /*29d0*/  BSSY.RECONVERGENT B0, `(.L_x_182) ;  /* 0x0000011000007945 */ /* 0x000fe20003800200 */
[----:B------:R-:W-:-:S03]  /*29e0*/  PRMT R10, RZ, 0x7610, R10 ;  /* 0x00007610ff0a7816 */ /* 0x000fc6000000000a */
[----:B------:R-:W-:Y:S05]  /*29f0*/  @!P3 BRA `(.L_x_183) ;  /* 0x000000000038b947 */ /* 0x000fea0003800000 */
[----:B------:R-:W-:Y:S01]  /*2a00*/  IMAD.MOV.U32 R25, RZ, RZ, 0x1 ;  /* 0x00000001ff197424 */ /* 0x000fe200078e00ff */
[----:B------:R-:W-:-:S07]  /*2a10*/  PRMT R10, RZ, 0x7610, R10 ;  /* 0x00007610ff0a7816 */ /* 0x000fce000000000a */
.L_x_184:
        /* <DEDUP_REMOVED lines=12> */
.L_x_183:
[----:B------:R-:W-:Y:S05]  /*2ae0*/  BSYNC.RECONVERGENT B0 ;  /* 0x0000000000007941 */ /* 0x000fea0003800200 */
.L_x_182:
[C---:B------:R-:W-:Y:S01]  /*2af0*/  PRMT R9, R16.reuse, 0x9910, RZ ;  /* 0x0000991010097816 */ /* 0x040fe200000000ff */
[----:B------:R-:W-:Y:S01]  /*2b00*/  BSSY.RECONVERGENT B0, `(.L_x_185) ;  /* 0x0000018000007945 */ /* 0x000fe20003800200 */
[----:B------:R-:W-:Y:S02]  /*2b10*/  PRMT R25, R16, 0x9910, RZ ;  /* 0x0000991010197816 */ /* 0x000fe400000000ff */
[----:B------:R-:W-:Y:S02]  /*2b20*/  LOP3.LUT R23, R24, R23, RZ, 0x3c, !PT ;  /* 0x0000001718177212 */ /* 0x000fe400078e3cff */
[----:B------:R-:W-:Y:S02]  /*2b30*/  ISETP.NE.AND P2, PT, R9, RZ, PT ;  /* 0x000000ff0900720c */ /* 0x000fe40003f45270 */
[----:B------:R-:W-:Y:S02]  /*2b40*/  ISETP.NE.AND P3, PT, R25, RZ, PT ;  /* 0x000000ff1900720c */ /* 0x000fe40003f65270 */
[----:B------:R-:W-:-:S02]  /*2b50*/  LOP3.LUT R15, R15, R12, RZ, 0x3c, !PT ;  /* 0x0000000c0f0f7212 */ /* 0x000fc400078e3cff */
[----:B------:R-:W-:Y:S02]  /*2b60*/  PRMT R24, RZ, 0x7610, R24 ;  /* 0x00007610ff187816 */ /* 0x000fe40000000018 */
[----:B------:R-:W-:Y:S01]  /*2b70*/  PRMT R26, RZ, 0x7610, R26 ;  /* 0x00007610ff1a7816 */ /* 0x000fe2000000001a */
[----:B------:R-:W-:Y:S06]  /*2b80*/  @!P4 BRA `(.L_x_186) ;  /* 0x00000000003cc947 */ /* 0x000fec0003800000 */
[----:B------:R-:W-:Y:S01]  /*2b90*/  IMAD.MOV.U32 R9, RZ, RZ, 0x1 ;  /* 0x00000001ff097424 */ /* 0x000fe200078e00ff */
[----:B------:R-:W-:Y:S02]  /*2ba0*/  PRMT R26, RZ, 0x7610, R26 ;  /* 0x00007610ff1a7816 */ /* 0x000fe4000000001a */
[----:B------:R-:W-:-:S07]  /*2bb0*/  PRMT R12, R6, 0x7610, R12 ;  /* 0x00007610060c7816 */ /* 0x000fce000000000c */
.L_x_187:
        /* <DEDUP_REMOVED lines=12> */
.L_x_186:
[----:B------:R-:W-:Y:S05]  /*2c80*/  BSYNC.RECONVERGENT B0 ;  /* 0x0000000000007941 */ /* 0x000fea0003800200 */
.L_x_185:
[----:B------:R-:W-:Y:S04]  /*2c90*/  BSSY.RECONVERGENT B0, `(.L_x_188) ;  /* 0x0000011000007945 */ /* 0x000fe80003800200 */
[----:B------:R-:W-:Y:S05]  /*2ca0*/  @!P5 BRA `(.L_x_189) ;  /* 0x00000000003cd947 */ /* 0x000fea0003800000 */
[----:B------:R-:W-:Y:S01]  /*2cb0*/  IMAD.MOV.U32 R9, RZ, RZ, 0x1 ;  /* 0x00000001ff097424 */ /* 0x000fe200078e00ff */
[----:B------:R-:W-:Y:S02]  /*2cc0*/  PRMT R24, RZ, 0x7610, R24 ;  /* 0x00007610ff187816 */ /* 0x000fe40000000018 */
[----:B------:R-:W-:-:S07]  /*2cd0*/  PRMT R12, R6, 0x7610, R12 ;  /* 0x00007610060c7816 */ /* 0x000fce000000000c */
.L_x_190:
        /* <DEDUP_REMOVED lines=12> */
.L_x_189:
[----:B------:R-:W-:Y:S05]  /*2da0*/  BSYNC.RECONVERGENT B0 ;  /* 0x0000000000007941 */ /* 0x000fea0003800200 */
.L_x_188:
[----:B------:R-:W-:Y:S01]  /*2db0*/  PRMT R12, R16, 0x9910, RZ ;  /* 0x00009910100c7816 */ /* 0x000fe200000000ff */
[----:B------:R-:W-:Y:S01]  /*2dc0*/  BSSY.RECONVERGENT B0, `(.L_x_191) ;  /* 0x0000016000007945 */ /* 0x000fe20003800200 */
[----:B--2---:R-:W-:Y:S02]  /*2dd0*/  PRMT R9, R13, 0x9910, RZ ;  /* 0x000099100d097816 */ /* 0x004fe400000000ff */
[----:B------:R-:W-:Y:S02]  /*2de0*/  ISETP.NE.AND P5, PT, R12, RZ, PT ;  /* 0x000000ff0c00720c */ /* 0x000fe40003fa5270 */
[----:B------:R-:W-:Y:S02]  /*2df0*/  ISETP.NE.AND P4, PT, R9, RZ, PT ;  /* 0x000000ff0900720c */ /* 0x000fe40003f85270 */
[----:B------:R-:W-:Y:S02]  /*2e00*/  LOP3.LUT R9, R18, R11, RZ, 0x3c, !PT ;  /* 0x0000000b12097212 */ /* 0x000fe400078e3cff */
[----:B------:R-:W-:Y:S01]  /*2e10*/  PRMT R12, RZ, 0x7610, R12 ;  /* 0x00007610ff0c7816 */ /* 0x000fe2000000000c */
[----:B------:R-:W-:Y:S08]  /*2e20*/  @!P0 BRA `(.L_x_192) ;  /* 0x00000000003c8947 */ /* 0x000ff00003800000 */
[----:B------:R-:W-:Y:S01]  /*2e30*/  IMAD.MOV.U32 R11, RZ, RZ, 0x3 ;  /* 0x00000003ff0b7424 */ /* 0x000fe200078e00ff */
[----:B------:R-:W-:Y:S02]  /*2e40*/  PRMT R12, RZ, 0x7610, R12 ;  /* 0x00007610ff0c7816 */ /* 0x000fe4000000000c */
[----:B------:R-:W-:-:S07]  /*2e50*/  PRMT R18, R6, 0x7610, R18 ;  /* 0x0000761006127816 */ /* 0x000fce0000000012 */
.L_x_193:
        /* <DEDUP_REMOVED lines=12> */
.L_x_192:
[----:B------:R-:W-:Y:S05]  /*2f20*/  BSYNC.RECONVERGENT B0 ;  /* 0x0000000000007941 */ /* 0x000fea0003800200 */
.L_x_191:
[----:B------:R-:W-:Y:S01]  /*2f30*/  BSSY.RECONVERGENT B0, `(.L_x_194) ;  /* 0x0000011000007945 */ /* 0x000fe20003800200 */
[----:B------:R-:W-:-:S03]  /*2f40*/  PRMT R11, RZ, 0x7610, R11 ;  /* 0x00007610ff0b7816 */ /* 0x000fc6000000000b */
[----:B------:R-:W-:Y:S05]  /*2f50*/  @!P1 BRA `(.L_x_195) ;  /* 0x0000000000389947 */ /* 0x000fea0003800000 */
[----:B------:R-:W-:Y:S01]  /*2f60*/  IMAD.MOV.U32 R18, RZ, RZ, 0x2 ;  /* 0x00000002ff127424 */ /* 0x000fe200078e00ff */
[----:B------:R-:W-:-:S07]  /*2f70*/  PRMT R11, RZ, 0x7610, R11 ;  /* 0x00007610ff0b7816 */ /* 0x000fce000000000b */
.L_x_196:
        /* <DEDUP_REMOVED lines=12> */
.L_x_195:
[----:B------:R-:W-:Y:S05]  /*3040*/  BSYNC.RECONVERGENT B0 ;  /* 0x0000000000007941 */ /* 0x000fea0003800200 */
.L_x_194:
[----:B------:R-:W-:Y:S01]  /*3050*/  PRMT R6, R3, 0x9910, RZ ;  /* 0x0000991003067816 */ /* 0x000fe200000000ff */
[----:B------:R-:W-:Y:S01]  /*3060*/  BSSY.RECONVERGENT B0, `(.L_x_197) ;  /* 0x000001a000007945 */ /* 0x000fe20003800200 */
[----:B------:R-:W-:Y:S02]  /*3070*/  PRMT R18, R20, 0x9910, RZ ;  /* 0x0000991014127816 */ /* 0x000fe400000000ff */
[----:B------:R-:W-:Y:S02]  /*3080*/  ISETP.NE.AND P1, PT, R6, RZ, PT ;  /* 0x000000ff0600720c */ /* 0x000fe40003f25270 */
[----:B------:R-:W-:Y:S02]  /*3090*/  LOP3.LUT R6, R10, R7, RZ, 0x3c, !PT ;  /* 0x000000070a067212 */ /* 0x000fe400078e3cff */
[----:B------:R-:W-:Y:S02]  /*30a0*/  ISETP.NE.AND P0, PT, R18, RZ, PT ;  /* 0x000000ff1200720c */ /* 0x000fe40003f05270 */
[----:B------:R-:W-:-:S02]  /*30b0*/  LOP3.LUT R7, R26, R15, RZ, 0x3c, !PT ;  /* 0x0000000f1a077212 */ /* 0x000fc400078e3cff */
        /* <DEDUP_REMOVED lines=8> */
.L_x_199:
        /* <DEDUP_REMOVED lines=12> */
.L_x_198:
[----:B------:R-:W-:Y:S05]  /*3200*/  BSYNC.RECONVERGENT B0 ;  /* 0x0000000000007941 */ /* 0x000fea0003800200 */
.L_x_197:
[----:B------:R-:W-:Y:S04]  /*3210*/  BSSY.RECONVERGENT B0, `(.L_x_200) ;  /* 0x0000011000007945 */ /* 0x000fe80003800200 */
[----:B------:R-:W-:Y:S05]  /*3220*/  @!P3 BRA `(.L_x_201) ;  /* 0x00000000003cb947 */ /* 0x000fea0003800000 */
[----:B------:R-:W-:Y:S01]  /*3230*/  IMAD.MOV.U32 R25, RZ, RZ, 0x1 ;  /* 0x00000001ff197424 */ /* 0x000fe200078e00ff */
[----:B------:R-:W-:Y:S02]  /*3240*/  PRMT R18, RZ, 0x7610, R18 ;  /* 0x00007610ff127816 */ /* 0x000fe40000000012 */
[----:B------:R-:W-:-:S07]  /*3250*/  PRMT R24, R16, 0x7610, R24 ;  /* 0x0000761010187816 */ /* 0x000fce0000000018 */
.L_x_202:
        /* <DEDUP_REMOVED lines=12> */
.L_x_201:
[----:B------:R-:W-:Y:S05]  /*3320*/  BSYNC.RECONVERGENT B0 ;  /* 0x0000000000007941 */ /* 0x000fea0003800200 */
.L_x_200:
[----:B------:R-:W-:Y:S04]  /*3330*/  BSSY.RECONVERGENT B0, `(.L_x_203) ;  /* 0x0000011000007945 */ /* 0x000fe80003800200 */
[----:B------:R-:W-:Y:S05]  /*3340*/  @!P5 BRA `(.L_x_204) ;  /* 0x00000000003cd947 */ /* 0x000fea0003800000 */
[----:B------:R-:W-:Y:S01]  /*3350*/  IMAD.MOV.U32 R24, RZ, RZ, 0x1 ;  /* 0x00000001ff187424 */ /* 0x000fe200078e00ff */
[----:B------:R-:W-:Y:S02]  /*3360*/  PRMT R15, RZ, 0x7610, R15 ;  /* 0x00007610ff0f7816 */ /* 0x000fe4000000000f */
[----:B------:R-:W-:-:S07]  /*3370*/  PRMT R25, R16, 0x7610, R25 ;  /* 0x0000761010197816 */ /* 0x000fce0000000019 */
.L_x_205:
        /* <DEDUP_REMOVED lines=12> */
.L_x_204:
[----:B------:R-:W-:Y:S05]  /*3440*/  BSYNC.RECONVERGENT B0 ;  /* 0x0000000000007941 */ /* 0x000fea0003800200 */
.L_x_203:
        /* <DEDUP_REMOVED lines=11> */
.L_x_208:
        /* <DEDUP_REMOVED lines=12> */
.L_x_207:
[----:B------:R-:W-:Y:S05]  /*35c0*/  BSYNC.RECONVERGENT B0 ;  /* 0x0000000000007941 */ /* 0x000fea0003800200 */
.L_x_206:
[----:B------:R-:W-:Y:S01]  /*35d0*/  BSSY.RECONVERGENT B0, `(.L_x_209) ;  /* 0x0000012000007945 */ /* 0x000fe20003800200 */
[----:B------:R-:W-:-:S03]  /*35e0*/  PRMT R16, RZ, 0x7610, R16 ;  /* 0x00007610ff107816 */ /* 0x000fc60000000010 */
[----:B------:R-:W-:Y:S05]  /*35f0*/  @!P4 BRA `(.L_x_210) ;  /* 0x00000000003cc947 */ /* 0x000fea0003800000 */
[----:B------:R-:W-:Y:S01]  /*3600*/  IMAD.MOV.U32 R25, RZ, RZ, 0x3 ;  /* 0x00000003ff197424 */ /* 0x000fe200078e00ff */
[----:B------:R-:W-:Y:S02]  /*3610*/  PRMT R16, RZ, 0x7610, R16 ;  /* 0x00007610ff107816 */ /* 0x000fe40000000010 */
[----:B------:R-:W-:-:S07]  /*3620*/  PRMT R12, R13, 0x7610, R12 ;  /* 0x000076100d0c7816 */ /* 0x000fce000000000c */
.L_x_211:
        /* <DEDUP_REMOVED lines=12> */
.L_x_210:
[----:B------:R-:W-:Y:S05]  /*36f0*/  BSYNC.RECONVERGENT B0 ;  /* 0x0000000000007941 */ /* 0x000fea0003800200 */
.L_x_209:
[----:B------:R-:W-:Y:S01]  /*3700*/  BSSY.RECONVERGENT B0, `(.L_x_212) ;  /* 0x0000013000007945 */ /* 0x000fe20003800200 */
[----:B------:R-:W-:Y:S02]  /*3710*/  LOP3.LUT R16, R16, R23, RZ, 0x3c, !PT ;  /* 0x0000001710107212 */ /* 0x000fe400078e3cff */
[----:B------:R-:W-:Y:S01]  /*3720*/  PRMT R23, RZ, 0x7610, R23 ;  /* 0x00007610ff177816 */ /* 0x000fe20000000017 */
[----:B------:R-:W-:Y:S06]  /*3730*/  @!P4 BRA `(.L_x_213) ;  /* 0x00000000003cc947 */ /* 0x000fec0003800000 */
[----:B------:R-:W-:Y:S01]  /*3740*/  IMAD.MOV.U32 R24, RZ, RZ, 0x2 ;  /* 0x00000002ff187424 */ /* 0x000fe200078e00ff */
[----:B------:R-:W-:Y:S02]  /*3750*/  PRMT R23, RZ, 0x7610, R23 ;  /* 0x00007610ff177816 */ /* 0x000fe40000000017 */
[----:B------:R-:W-:-:S07]  /*3760*/  PRMT R12, R13, 0x7610, R12 ;  /* 0x000076100d0c7816 */ /* 0x000fce000000000c */
.L_x_214:
        /* <DEDUP_REMOVED lines=12> */
.L_x_213:
[----:B------:R-:W-:Y:S05]  /*3830*/  BSYNC.RECONVERGENT B0 ;  /* 0x0000000000007941 */ /* 0x000fea0003800200 */
.L_x_212:
[----:B------:R-:W-:Y:S01]  /*3840*/  BSSY.RECONVERGENT B0, `(.L_x_215) ;  /* 0x0000013000007945 */ /* 0x000fe20003800200 */
[----:B------:R-:W-:Y:S02]  /*3850*/  LOP3.LUT R18, R23, R18, RZ, 0x3c, !PT ;  /* 0x0000001217127212 */ /* 0x000fe400078e3cff */
[----:B------:R-:W-:Y:S01]  /*3860*/  PRMT R24, RZ, 0x7610, R24 ;  /* 0x00007610ff187816 */ /* 0x000fe20000000018 */
[----:B------:R-:W-:Y:S06]  /*3870*/  @!P4 BRA `(.L_x_216) ;  /* 0x00000000003cc947 */ /* 0x000fec0003800000 */
[----:B------:R-:W-:Y:S01]  /*3880*/  IMAD.MOV.U32 R23, RZ, RZ, 0x1 ;  /* 0x00000001ff177424 */ /* 0x000fe200078e00ff */
[----:B------:R-:W-:Y:S02]  /*3890*/  PRMT R24, RZ, 0x7610, R24 ;  /* 0x00007610ff187816 */ /* 0x000fe40000000018 */
[----:B------:R-:W-:-:S07]  /*38a0*/  PRMT R12, R13, 0x7610, R12 ;  /* 0x000076100d0c7816 */ /* 0x000fce000000000c */
.L_x_217:
        /* <DEDUP_REMOVED lines=12> */
.L_x_216:
[----:B------:R-:W-:Y:S05]  /*3970*/  BSYNC.RECONVERGENT B0 ;  /* 0x0000000000007941 */ /* 0x000fea0003800200 */
.L_x_215:
[----:B------:R-:W-:Y:S01]  /*3980*/  BSSY.RECONVERGENT B0, `(.L_x_218) ;  /* 0x0000012000007945 */ /* 0x000fe20003800200 */
[----:B------:R-:W-:Y:S02]  /*3990*/  LOP3.LUT R15, R24, R15, RZ, 0x3c, !PT ;  /* 0x0000000f180f7212 */ /* 0x000fe400078e3cff */
[----:B------:R-:W-:Y:S01]  /*39a0*/  PRMT R12, RZ, 0x7610, R12 ;  /* 0x00007610ff0c7816 */ /* 0x000fe2000000000c */
[----:B------:R-:W-:Y:S06]  /*39b0*/  @!P4 BRA `(.L_x_219) ;  /* 0x000000000038c947 */ /* 0x000fec0003800000 */
[----:B------:R-:W-:Y:S01]  /*39c0*/  IMAD.MOV.U32 R23, RZ, RZ, 0x1 ;  /* 0x00000001ff177424 */ /* 0x000fe200078e00ff */
[----:B------:R-:W-:-:S07]  /*39d0*/  PRMT R12, RZ, 0x7610, R12 ;  /* 0x00007610ff0c7816 */ /* 0x000fce000000000c */
.L_x_220:
        /* <DEDUP_REMOVED lines=12> */
.L_x_219:
[----:B------:R-:W-:Y:S05]  /*3aa0*/  BSYNC.RECONVERGENT B0 ;  /* 0x0000000000007941 */ /* 0x000fea0003800200 */
.L_x_218:
        /* <DEDUP_REMOVED lines=9> */
.L_x_223:
        /* <DEDUP_REMOVED lines=12> */
.L_x_222:
[----:B------:R-:W-:Y:S05]  /*3c00*/  BSYNC.RECONVERGENT B0 ;  /* 0x0000000000007941 */ /* 0x000fea0003800200 */
.L_x_221:
[----:B------:R-:W-:Y:S04]  /*3c10*/  BSSY.RECONVERGENT B0, `(.L_x_224) ;  /* 0x0000011000007945 */ /* 0x000fe80003800200 */
[----:B------:R-:W-:Y:S05]  /*3c20*/  @!P1 BRA `(.L_x_225) ;  /* 0x00000000003c9947 */ /* 0x000fea0003800000 */
[----:B------:R-:W-:Y:S01]  /*3c30*/  IMAD.MOV.U32 R24, RZ, RZ, 0x3 ;  /* 0x00000003ff187424 */ /* 0x000fe200078e00ff */
[----:B------:R-:W-:Y:S02]  /*3c40*/  PRMT R13, RZ, 0x7610, R13 ;  /* 0x00007610ff0d7816 */ /* 0x000fe4000000000d */
[----:B------:R-:W-:-:S07]  /*3c50*/  PRMT R25, R3, 0x7610, R25 ;  /* 0x0000761003197816 */ /* 0x000fce0000000019 */
.L_x_226:
        /* <DEDUP_REMOVED lines=12> */
.L_x_225:
[----:B------:R-:W-:Y:S05]  /*3d20*/  BSYNC.RECONVERGENT B0 ;  /* 0x0000000000007941 */ /* 0x000fea0003800200 */
.L_x_224:
[----:B------:R-:W-:Y:S04]  /*3d30*/  BSSY.RECONVERGENT B0, `(.L_x_227) ;  /* 0x0000011000007945 */ /* 0x000fe80003800200 */
[----:B------:R-:W-:Y:S05]  /*3d40*/  @!P1 BRA `(.L_x_228) ;  /* 0x00000000003c9947 */ /* 0x000fea0003800000 */
[----:B------:R-:W-:Y:S01]  /*3d50*/  IMAD.MOV.U32 R25, RZ, RZ, 0x2 ;  /* 0x00000002ff197424 */ /* 0x000fe200078e00ff */
[----:B------:R-:W-:Y:S02]  /*3d60*/  PRMT R12, RZ, 0x7610, R12 ;  /* 0x00007610ff0c7816 */ /* 0x000fe4000000000c */
[----:B------:R-:W-:-:S07]  /*3d70*/  PRMT R24, R3, 0x7610, R24 ;  /* 0x0000761003187816 */ /* 0x000fce0000000018 */
.L_x_229:
        /* <DEDUP_REMOVED lines=12> */
.L_x_228:
[----:B------:R-:W-:Y:S05]  /*3e40*/  BSYNC.RECONVERGENT B0 ;  /* 0x0000000000007941 */ /* 0x000fea0003800200 */
.L_x_227:
[----:B-1----:R-:W-:Y:S01]  /*3e50*/  PRMT R24, R14, 0x9910, RZ ;  /* 0x000099100e187816 */ /* 0x002fe200000000ff */
        /* <DEDUP_REMOVED lines=9> */
.L_x_232:
        /* <DEDUP_REMOVED lines=12> */
.L_x_231:
[----:B------:R-:W-:Y:S05]  /*3fb0*/  BSYNC.RECONVERGENT B0 ;  /* 0x0000000000007941 */ /* 0x000fea0003800200 */
.L_x_230:
[----:B------:R-:W-:Y:S01]  /*3fc0*/  BSSY.RECONVERGENT B0, `(.L_x_233) ;  /* 0x0000012000007945 */ /* 0x000fe20003800200 */
[----:B------:R-:W-:-:S03]  /*3fd0*/  PRMT R3, RZ, 0x7610, R3 ;  /* 0x00007610ff037816 */ /* 0x000fc60000000003 */
[----:B------:R-:W-:Y:S05]  /*3fe0*/  @!P0 BRA `(.L_x_234) ;  /* 0x00000000003c8947 */ /* 0x000fea0003800000 */
[----:B------:R-:W-:Y:S01]  /*3ff0*/  IMAD.MOV.U32 R26, RZ, RZ, 0x1 ;  /* 0x00000001ff1a7424 */ /* 0x000fe200078e00ff */
[----:B------:R-:W-:Y:S02]  /*4000*/  PRMT R3, RZ, 0x7610, R3 ;  /* 0x00007610ff037816 */ /* 0x000fe40000000003 */
[----:B------:R-:W-:-:S07]  /*4010*/  PRMT R23, R20, 0x7610, R23 ;  /* 0x0000761014177816 */ /* 0x000fce0000000017 */
.L_x_235:
        /* <DEDUP_REMOVED lines=12> */
.L_x_234:
[----:B------:R-:W-:Y:S05]  /*40e0*/  BSYNC.RECONVERGENT B0 ;  /* 0x0000000000007941 */ /* 0x000fea0003800200 */
.L_x_233:
[C---:B------:R-:W-:Y:S01]  /*40f0*/  PRMT R23, R14.reuse, 0x9910, RZ ;  /* 0x000099100e177816 */ /* 0x040fe200000000ff */
[----:B------:R-:W-:Y:S01]  /*4100*/  BSSY.RECONVERGENT B0, `(.L_x_236) ;  /* 0x0000018000007945 */ /* 0x000fe20003800200 */
[----:B------:R-:W-:Y:S02]  /*4110*/  PRMT R25, R14, 0x9910, RZ ;  /* 0x000099100e197816 */ /* 0x000fe400000000ff */
[----:B------:R-:W-:Y:S02]  /*4120*/  LOP3.LUT R13, R13, R18, RZ, 0x3c, !PT ;  /* 0x000000120d0d7212 */ /* 0x000fe400078e3cff */
[----:B------:R-:W-:Y:S02]  /*4130*/  LOP3.LUT R15, R12, R15, RZ, 0x3c, !PT ;  /* 0x0000000f0c0f7212 */ /* 0x000fe400078e3cff */
[----:B------:R-:W-:Y:S02]  /*4140*/  ISETP.NE.AND P1, PT, R23, RZ, PT ;  /* 0x000000ff1700720c */ /* 0x000fe40003f25270 */
[----:B------:R-:W-:-:S02]  /*4150*/  ISETP.NE.AND P0, PT, R25, RZ, PT ;  /* 0x000000ff1900720c */ /* 0x000fc40003f05270 */
[----:B------:R-:W-:Y:S02]  /*4160*/  PRMT R12, RZ, 0x7610, R12 ;  /* 0x00007610ff0c7816 */ /* 0x000fe4000000000c */
[----:B------:R-:W-:Y:S01]  /*4170*/  PRMT R18, RZ, 0x7610, R18 ;  /* 0x00007610ff127816 */ /* 0x000fe20000000012 */
[----:B------:R-:W-:Y:S08]  /*4180*/  @!P3 BRA `(.L_x_237) ;  /* 0x00000000003cb947 */ /* 0x000ff00003800000 */
[----:B------:R-:W-:Y:S01]  /*4190*/  IMAD.MOV.U32 R23, RZ, RZ, 0x1 ;  /* 0x00000001ff177424 */ /* 0x000fe200078e00ff */
[----:B------:R-:W-:Y:S02]  /*41a0*/  PRMT R18, RZ, 0x7610, R18 ;  /* 0x00007610ff127816 */ /* 0x000fe40000000012 */
[----:B------:R-:W-:-:S07]  /*41b0*/  PRMT R25, R20, 0x7610, R25 ;  /* 0x0000761014197816 */ /* 0x000fce0000000019 */
.L_x_238:
        /* <DEDUP_REMOVED lines=12> */
.L_x_237:
[----:B------:R-:W-:Y:S05]  /*4280*/  BSYNC.RECONVERGENT B0 ;  /* 0x0000000000007941 */ /* 0x000fea0003800200 */
.L_x_236:
[----:B------:R-:W-:Y:S04]  /*4290*/  BSSY.RECONVERGENT B0, `(.L_x_239) ;  /* 0x0000011000007945 */ /* 0x000fe80003800200 */
[----:B------:R-:W-:Y:S05]  /*42a0*/  @!P2 BRA `(.L_x_240) ;  /* 0x00000000003ca947 */ /* 0x000fea0003800000 */
[----:B------:R-:W-:Y:S01]  /*42b0*/  IMAD.MOV.U32 R23, RZ, RZ, 0x3 ;  /* 0x00000003ff177424 */ /* 0x000fe200078e00ff */
[----:B------:R-:W-:Y:S02]  /*42c0*/  PRMT R12, RZ, 0x7610, R12 ;  /* 0x00007610ff0c7816 */ /* 0x000fe4000000000c */
[----:B------:R-:W-:-:S07]  /*42d0*/  PRMT R25, R20, 0x7610, R25 ;  /* 0x0000761014197816 */ /* 0x000fce0000000019 */
.L_x_241:
        /* <DEDUP_REMOVED lines=12> */
.L_x_240:
[----:B------:R-:W-:Y:S05]  /*43a0*/  BSYNC.RECONVERGENT B0 ;  /* 0x0000000000007941 */ /* 0x000fea0003800200 */
.L_x_239:
        /* <DEDUP_REMOVED lines=10> */
.L_x_244:
        /* <DEDUP_REMOVED lines=12> */
.L_x_243:
[----:B------:R-:W-:Y:S05]  /*4510*/  BSYNC.RECONVERGENT B0 ;  /* 0x0000000000007941 */ /* 0x000fea0003800200 */
.L_x_242:
[----:B------:R-:W-:Y:S01]  /*4520*/  BSSY.RECONVERGENT B0, `(.L_x_245) ;  /* 0x0000012000007945 */ /* 0x000fe20003800200 */
[----:B------:R-:W-:-:S03]  /*4530*/  PRMT R11, RZ, 0x7610, R11 ;  /* 0x00007610ff0b7816 */ /* 0x000fc6000000000b */
[----:B------:R-:W-:Y:S05]  /*4540*/  @!P4 BRA `(.L_x_246) ;  /* 0x00000000003cc947 */ /* 0x000fea0003800000 */
[----:B------:R-:W-:Y:S01]  /*4550*/  IMAD.MOV.U32 R20, RZ, RZ, 0x2 ;  /* 0x00000002ff147424 */ /* 0x000fe200078e00ff */
[----:B------:R-:W-:Y:S02]  /*4560*/  PRMT R11, RZ, 0x7610, R11 ;  /* 0x00007610ff0b7816 */ /* 0x000fe4000000000b */
[----:B------:R-:W-:-:S07]  /*4570*/  PRMT R25, R14, 0x7610, R25 ;  /* 0x000076100e197816 */ /* 0x000fce0000000019 */
.L_x_247:
        /* <DEDUP_REMOVED lines=12> */
.L_x_246:
[----:B------:R-:W-:Y:S05]  /*4640*/  BSYNC.RECONVERGENT B0 ;  /* 0x0000000000007941 */ /* 0x000fea0003800200 */
.L_x_245:
[C---:B------:R-:W-:Y:S01]  /*4650*/  PRMT R20, R8.reuse, 0x9910, RZ ;  /* 0x0000991008147816 */ /* 0x040fe200000000ff */
[----:B------:R-:W-:Y:S01]  /*4660*/  BSSY.RECONVERGENT B0, `(.L_x_248) ;  /* 0x000001b000007945 */ /* 0x000fe20003800200 */
[----:B------:R-:W-:Y:S02]  /*4670*/  PRMT R25, R8, 0x9910, RZ ;  /* 0x0000991008197816 */ /* 0x000fe400000000ff */
[----:B------:R-:W-:Y:S02]  /*4680*/  LOP3.LUT R16, R3, R16, RZ, 0x3c, !PT ;  /* 0x0000001003107212 */ /* 0x000fe400078e3cff */
[----:B------:R-:W-:Y:S02]  /*4690*/  ISETP.NE.AND P5, PT, R20, RZ, PT ;  /* 0x000000ff1400720c */ /* 0x000fe40003fa5270 */
        /* <DEDUP_REMOVED lines=11> */
.L_x_250:
        /* <DEDUP_REMOVED lines=12> */
.L_x_249:
[----:B------:R-:W-:Y:S05]  /*4810*/  BSYNC.RECONVERGENT B0 ;  /* 0x0000000000007941 */ /* 0x000fea0003800200 */
.L_x_248:
[----:B------:R-:W-:Y:S04]  /*4820*/  BSSY.RECONVERGENT B0, `(.L_x_251) ;  /* 0x0000011000007945 */ /* 0x000fe80003800200 */
[----:B------:R-:W-:Y:S05]  /*4830*/  @!P0 BRA `(.L_x_252) ;  /* 0x00000000003c8947 */ /* 0x000fea0003800000 */
[----:B------:R-:W-:Y:S01]  /*4840*/  IMAD.MOV.U32 R24, RZ, RZ, 0x1 ;  /* 0x00000001ff187424 */ /* 0x000fe200078e00ff */
[----:B------:R-:W-:Y:S02]  /*4850*/  PRMT R15, RZ, 0x7610, R15 ;  /* 0x00007610ff0f7816 */ /* 0x000fe4000000000f */
[----:B------:R-:W-:-:S07]  /*4860*/  PRMT R23, R14, 0x7610, R23 ;  /* 0x000076100e177816 */ /* 0x000fce0000000017 */
.L_x_253:
        /* <DEDUP_REMOVED lines=12> */
.L_x_252:
[----:B------:R-:W-:Y:S05]  /*4930*/  BSYNC.RECONVERGENT B0 ;  /* 0x0000000000007941 */ /* 0x000fea0003800200 */
.L_x_251:
[----:B------:R-:W-:Y:S04]  /*4940*/  BSSY.RECONVERGENT B0, `(.L_x_254) ;  /* 0x0000010000007945 */ /* 0x000fe80003800200 */
[----:B------:R-:W-:Y:S05]  /*4950*/  @!P0 BRA `(.L_x_255) ;  /* 0x0000000000388947 */ /* 0x000fea0003800000 */
[----:B------:R-:W-:Y:S01]  /*4960*/  IMAD.MOV.U32 R23, RZ, RZ, 0x3 ;  /* 0x00000003ff177424 */ /* 0x000fe200078e00ff */
[----:B------:R-:W-:-:S07]  /*4970*/  PRMT R12, RZ, 0x7610, R12 ;  /* 0x00007610ff0c7816 */ /* 0x000fce000000000c */
.L_x_256:
        /* <DEDUP_REMOVED lines=12> */
.L_x_255:
[----:B------:R-:W-:Y:S05]  /*4a40*/  BSYNC.RECONVERGENT B0 ;  /* 0x0000000000007941 */ /* 0x000fea0003800200 */
.L_x_254:
[----:B------:R-:W-:Y:S01]  /*4a50*/  BSSY.RECONVERGENT B0, `(.L_x_257) ;  /* 0x0000012000007945 */ /* 0x000fe20003800200 */
[----:B------:R-:W-:-:S03]  /*4a60*/  PRMT R24, RZ, 0x7610, R24 ;  /* 0x00007610ff187816 */ /* 0x000fc60000000018 */
[----:B------:R-:W-:Y:S05]  /*4a70*/  @!P3 BRA `(.L_x_258) ;  /* 0x00000000003cb947 */ /* 0x000fea0003800000 */
[----:B------:R-:W-:Y:S01]  /*4a80*/  IMAD.MOV.U32 R23, RZ, RZ, 0x3 ;  /* 0x00000003ff177424 */ /* 0x000fe200078e00ff */
[----:B------:R-:W-:Y:S02]  /*4a90*/  PRMT R24, RZ, 0x7610, R24 ;  /* 0x00007610ff187816 */ /* 0x000fe40000000018 */
[----:B------:R-:W-:-:S07]  /*4aa0*/  PRMT R14, R5, 0x7610, R14 ;  /* 0x00007610050e7816 */ /* 0x000fce000000000e */
.L_x_259:
        /* <DEDUP_REMOVED lines=12> */
.L_x_258:
[----:B------:R-:W-:Y:S05]  /*4b70*/  BSYNC.RECONVERGENT B0 ;  /* 0x0000000000007941 */ /* 0x000fea0003800200 */
.L_x_257:
        /* <DEDUP_REMOVED lines=8> */
.L_x_262:
        /* <DEDUP_REMOVED lines=12> */
.L_x_261:
[----:B------:R-:W-:Y:S05]  /*4cc0*/  BSYNC.RECONVERGENT B0 ;  /* 0x0000000000007941 */ /* 0x000fea0003800200 */
.L_x_260:
[----:B------:R-:W-:Y:S04]  /*4cd0*/  BSSY.RECONVERGENT B0, `(.L_x_263) ;  /* 0x0000011000007945 */ /* 0x000fe80003800200 */
[----:B------:R-:W-:Y:S05]  /*4ce0*/  @!P3 BRA `(.L_x_264) ;  /* 0x00000000003cb947 */ /* 0x000fea0003800000 */
[----:B------:R-:W-:Y:S01]  /*4cf0*/  IMAD.MOV.U32 R25, RZ, RZ, 0x1 ;  /* 0x00000001ff197424 */ /* 0x000fe200078e00ff */
[----:B------:R-:W-:Y:S02]  /*4d00*/  PRMT R14, RZ, 0x7610, R14 ;  /* 0x00007610ff0e7816 */ /* 0x000fe4000000000e */
[----:B------:R-:W-:-:S07]  /*4d10*/  PRMT R24, R5, 0x7610, R24 ;  /* 0x0000761005187816 */ /* 0x000fce0000000018 */
.L_x_265:
        /* <DEDUP_REMOVED lines=12> */
.L_x_264:
[----:B------:R-:W-:Y:S05]  /*4de0*/  BSYNC.RECONVERGENT B0 ;  /* 0x0000000000007941 */ /* 0x000fea0003800200 */
.L_x_263:
        /* <DEDUP_REMOVED lines=11> */
.L_x_268:
        /* <DEDUP_REMOVED lines=12> */
.L_x_267:
[----:B------:R-:W-:Y:S05]  /*4f60*/  BSYNC.RECONVERGENT B0 ;  /* 0x0000000000007941 */ /* 0x000fea0003800200 */
.L_x_266:
[----:B------:R-:W-:Y:S01]  /*4f70*/  BSSY.RECONVERGENT B0, `(.L_x_269) ;  /* 0x0000013000007945 */ /* 0x000fe20003800200 */
[----:B------:R-:W-:Y:S02]  /*4f80*/  LOP3.LUT R12, R23, R12, RZ, 0x3c, !PT ;  /* 0x0000000c170c7212 */ /* 0x000fe400078e3cff */
[----:B------:R-:W-:Y:S01]  /*4f90*/  PRMT R14, RZ, 0x7610, R14 ;  /* 0x00007610ff0e7816 */ /* 0x000fe2000000000e */
[----:B------:R-:W-:Y:S06]  /*4fa0*/  @!P2 BRA `(.L_x_270) ;  /* 0x00000000003ca947 */ /* 0x000fec0003800000 */
[----:B------:R-:W-:Y:S01]  /*4fb0*/  IMAD.MOV.U32 R23, RZ, RZ, 0x1 ;  /* 0x00000001ff177424 */ /* 0x000fe200078e00ff */
[----:B------:R-:W-:Y:S02]  /*4fc0*/  PRMT R14, RZ, 0x7610, R14 ;  /* 0x00007610ff0e7816 */ /* 0x000fe4000000000e */
[----:B------:R-:W-:-:S07]  /*4fd0*/  PRMT R5, R4, 0x7610, R5 ;  /* 0x0000761004057816 */ /* 0x000fce0000000005 */
.L_x_271:
        /* <DEDUP_REMOVED lines=12> */
.L_x_270:
[----:B------:R-:W-:Y:S05]  /*50a0*/  BSYNC.RECONVERGENT B0 ;  /* 0x0000000000007941 */ /* 0x000fea0003800200 */
.L_x_269:
[----:B------:R-:W-:Y:S01]  /*50b0*/  BSSY.RECONVERGENT B0, `(.L_x_272) ;  /* 0x0000013000007945 */ /* 0x000fe20003800200 */
[----:B------:R-:W-:Y:S02]  /*50c0*/  LOP3.LUT R11, R14, R11, RZ, 0x3c, !PT ;  /* 0x0000000b0e0b7212 */ /* 0x000fe400078e3cff */
[----:B------:R-:W-:Y:S01]  /*50d0*/  PRMT R23, RZ, 0x7610, R23 ;  /* 0x00007610ff177816 */ /* 0x000fe20000000017 */
[----:B------:R-:W-:Y:S06]  /*50e0*/  @!P2 BRA `(.L_x_273) ;  /* 0x00000000003ca947 */ /* 0x000fec0003800000 */
[----:B------:R-:W-:Y:S01]  /*50f0*/  IMAD.MOV.U32 R14, RZ, RZ, 0x3 ;  /* 0x00000003ff0e7424 */ /* 0x000fe200078e00ff */
[----:B------:R-:W-:Y:S02]  /*5100*/  PRMT R23, RZ, 0x7610, R23 ;  /* 0x00007610ff177816 */ /* 0x000fe40000000017 */
[----:B------:R-:W-:-:S07]  /*5110*/  PRMT R5, R4, 0x7610, R5 ;  /* 0x0000761004057816 */ /* 0x000fce0000000005 */
.L_x_274:
        /* <DEDUP_REMOVED lines=12> */
.L_x_273:
[----:B------:R-:W-:Y:S05]  /*51e0*/  BSYNC.RECONVERGENT B0 ;  /* 0x0000000000007941 */ /* 0x000fea0003800200 */
.L_x_272:
[----:B------:R-:W-:Y:S01]  /*51f0*/  BSSY.RECONVERGENT B0, `(.L_x_275) ;  /* 0x0000013000007945 */ /* 0x000fe20003800200 */
[----:B------:R-:W-:Y:S02]  /*5200*/  LOP3.LUT R5, R23, R18, RZ, 0x3c, !PT ;  /* 0x0000001217057212 */ /* 0x000fe400078e3cff */
[----:B------:R-:W-:Y:S01]  /*5210*/  PRMT R18, RZ, 0x7610, R18 ;  /* 0x00007610ff127816 */ /* 0x000fe20000000012 */
[----:B------:R-:W-:Y:S06]  /*5220*/  @!P2 BRA `(.L_x_276) ;  /* 0x00000000003ca947 */ /* 0x000fec0003800000 */
[----:B------:R-:W-:Y:S01]  /*5230*/  IMAD.MOV.U32 R23, RZ, RZ, 0x2 ;  /* 0x00000002ff177424 */ /* 0x000fe200078e00ff */
[----:B------:R-:W-:Y:S02]  /*5240*/  PRMT R18, RZ, 0x7610, R18 ;  /* 0x00007610ff127816 */ /* 0x000fe40000000012 */
[----:B------:R-:W-:-:S07]  /*5250*/  PRMT R14, R4, 0x7610, R14 ;  /* 0x00007610040e7816 */ /* 0x000fce000000000e */
.L_x_277:
        /* <DEDUP_REMOVED lines=12> */
.L_x_276:
[----:B------:R-:W-:Y:S05]  /*5320*/  BSYNC.RECONVERGENT B0 ;  /* 0x0000000000007941 */ /* 0x000fea0003800200 */
.L_x_275:
[----:B------:R-:W-:Y:S01]  /*5330*/  BSSY.RECONVERGENT B0, `(.L_x_278) ;  /* 0x0000013000007945 */ /* 0x000fe20003800200 */
[----:B------:R-:W-:Y:S02]  /*5340*/  LOP3.LUT R15, R18, R15, RZ, 0x3c, !PT ;  /* 0x0000000f120f7212 */ /* 0x000fe400078e3cff */
[----:B------:R-:W-:Y:S01]  /*5350*/  PRMT R23, RZ, 0x7610, R23 ;  /* 0x00007610ff177816 */ /* 0x000fe20000000017 */
[----:B------:R-:W-:Y:S06]  /*5360*/  @!P2 BRA `(.L_x_279) ;  /* 0x00000000003ca947 */ /* 0x000fec0003800000 */
[----:B------:R-:W-:Y:S01]  /*5370*/  IMAD.MOV.U32 R14, RZ, RZ, 0x1 ;  /* 0x00000001ff0e7424 */ /* 0x000fe200078e00ff */
[----:B------:R-:W-:-:S07]  /*5380*/  PRMT R23, RZ, 0x7610, R23 ;  /* 0x00007610ff177816 */ /* 0x000fce0000000017 */
.L_x_280:
        /* <DEDUP_REMOVED lines=13> */
.L_x_279:
[----:B------:R-:W-:Y:S05]  /*5460*/  BSYNC.RECONVERGENT B0 ;  /* 0x0000000000007941 */ /* 0x000fea0003800200 */
.L_x_278:
[----:B------:R-:W-:Y:S01]  /*5470*/  BSSY.RECONVERGENT B0, `(.L_x_281) ;  /* 0x0000014000007945 */ /* 0x000fe20003800200 */
[----:B------:R-:W-:Y:S02]  /*5480*/  LOP3.LUT R12, R23, R12, RZ, 0x3c, !PT ;  /* 0x0000000c170c7212 */ /* 0x000fe400078e3cff */
[----:B------:R-:W-:Y:S01]  /*5490*/  PRMT R14, RZ, 0x7610, R14 ;  /* 0x00007610ff0e7816 */ /* 0x000fe2000000000e */
[----:B------:R-:W-:Y:S06]  /*54a0*/  @!P5 BRA `(.L_x_282) ;  /* 0x000000000040d947 */ /* 0x000fec0003800000 */
[----:B------:R-:W-:Y:S01]  /*54b0*/  IMAD.MOV.U32 R23, RZ, RZ, 0x1 ;  /* 0x00000001ff177424 */ /* 0x000fe200078e00ff */
[----:B------:R-:W-:Y:S02]  /*54c0*/  PRMT R14, RZ, 0x7610, R14 ;  /* 0x00007610ff0e7816 */ /* 0x000fe4000000000e */
[----:B------:R-:W-:-:S07]  /*54d0*/  PRMT R4, R8, 0x7610, R4 ;  /* 0x0000761008047816 */ /* 0x000fce0000000004 */
.L_x_283:
        /* <DEDUP_REMOVED lines=13> */
.L_x_282:
[----:B------:R-:W-:Y:S05]  /*55b0*/  BSYNC.RECONVERGENT B0 ;  /* 0x0000000000007941 */ /* 0x000fea0003800200 */
.L_x_281:
[----:B------:R-:W-:Y:S01]  /*55c0*/  BSSY.RECONVERGENT B0, `(.L_x_284) ;  /* 0x0000014000007945 */ /* 0x000fe20003800200 */
[----:B------:R-:W-:Y:S02]  /*55d0*/  LOP3.LUT R14, R14, R11, RZ, 0x3c, !PT ;  /* 0x0000000b0e0e7212 */ /* 0x000fe400078e3cff */
[----:B------:R-:W-:Y:S01]  /*55e0*/  PRMT R4, RZ, 0x7610, R4 ;  /* 0x00007610ff047816 */ /* 0x000fe20000000004 */
[----:B------:R-:W-:Y:S06]  /*55f0*/  @!P4 BRA `(.L_x_285) ;  /* 0x000000000040c947 */ /* 0x000fec0003800000 */
[----:B------:R-:W-:Y:S01]  /*5600*/  IMAD.MOV.U32 R11, RZ, RZ, 0x1 ;  /* 0x00000001ff0b7424 */ /* 0x000fe200078e00ff */
[----:B------:R-:W-:Y:S02]  /*5610*/  PRMT R4, RZ, 0x7610, R4 ;  /* 0x00007610ff047816 */ /* 0x000fe40000000004 */
[----:B------:R-:W-:-:S07]  /*5620*/  PRMT R18, R8, 0x7610, R18 ;  /* 0x0000761008127816 */ /* 0x000fce0000000012 */
.L_x_286:
        /* <DEDUP_REMOVED lines=13> */
.L_x_285:
[----:B------:R-:W-:Y:S05]  /*5700*/  BSYNC.RECONVERGENT B0 ;  /* 0x0000000000007941 */ /* 0x000fea0003800200 */
.L_x_284:
[----:B------:R-:W-:Y:S01]  /*5710*/  BSSY.RECONVERGENT B0, `(.L_x_287) ;  /* 0x0000014000007945 */ /* 0x000fe20003800200 */
[----:B------:R-:W-:Y:S02]  /*5720*/  LOP3.LUT R5, R4, R5, RZ, 0x3c, !PT ;  /* 0x0000000504057212 */ /* 0x000fe400078e3cff */
[----:B------:R-:W-:Y:S01]  /*5730*/  PRMT R4, RZ, 0x7610, R4 ;  /* 0x00007610ff047816 */ /* 0x000fe20000000004 */
[----:B------:R-:W-:Y:S06]  /*5740*/  @!P0 BRA `(.L_x_288) ;  /* 0x0000000000408947 */ /* 0x000fec0003800000 */
[----:B------:R-:W-:Y:S01]  /*5750*/  IMAD.MOV.U32 R11, RZ, RZ, 0x3 ;  /* 0x00000003ff0b7424 */ /* 0x000fe200078e00ff */
[----:B------:R-:W-:Y:S02]  /*5760*/  PRMT R4, RZ, 0x7610, R4 ;  /* 0x00007610ff047816 */ /* 0x000fe40000000004 */
[----:B------:R-:W-:-:S07]  /*5770*/  PRMT R18, R8, 0x7610, R18 ;  /* 0x0000761008127816 */ /* 0x000fce0000000012 */
.L_x_289:
        /* <DEDUP_REMOVED lines=13> */
.L_x_288:
[----:B------:R-:W-:Y:S05]  /*5850*/  BSYNC.RECONVERGENT B0 ;  /* 0x0000000000007941 */ /* 0x000fea0003800200 */
.L_x_287:
[----:B------:R-:W-:Y:S01]  /*5860*/  BSSY.RECONVERGENT B0, `(.L_x_290) ;  /* 0x0000013000007945 */ /* 0x000fe20003800200 */
[----:B------:R-:W-:Y:S02]  /*5870*/  LOP3.LUT R4, R4, R15, RZ, 0x3c, !PT ;  /* 0x0000000f04047212 */ /* 0x000fe400078e3cff */
[----:B------:R-:W-:Y:S01]  /*5880*/  PRMT R11, RZ, 0x7610, R11 ;  /* 0x00007610ff0b7816 */ /* 0x000fe2000000000b */
[----:B------:R-:W-:Y:S06]  /*5890*/  @!P1 BRA `(.L_x_291) ;  /* 0x00000000003c9947 */ /* 0x000fec0003800000 */
[----:B------:R-:W-:Y:S01]  /*58a0*/  IMAD.MOV.U32 R18, RZ, RZ, 0x2 ;  /* 0x00000002ff127424 */ /* 0x000fe200078e00ff */
[----:B------:R-:W-:-:S07]  /*58b0*/  PRMT R11, RZ, 0x7610, R11 ;  /* 0x00007610ff0b7816 */ /* 0x000fce000000000b */
.L_x_292:
        /* <DEDUP_REMOVED lines=13> */
.L_x_291:
[----:B------:R-:W-:Y:S05]  /*5990*/  BSYNC.RECONVERGENT B0 ;  /* 0x0000000000007941 */ /* 0x000fea0003800200 */
.L_x_290:
[----:B------:R-:W-:-:S07]  /*59a0*/  LOP3.LUT R8, R11, R12, RZ, 0x3c, !PT ;  /* 0x0000000c0b087212 */ /* 0x000fce00078e3cff */
.L_x_100:
[----:B------:R-:W-:Y:S02]  /*59b0*/  ULEA UR7, UR4, UR6, 0x4 ;  /* 0x0000000604077291 */ /* 0x000fe4000f8e20ff */
[----:B------:R-:W-:-:S04]  /*59c0*/  UIADD3 UR4, UPT, UPT, UR4, 0x1, URZ ;  /* 0x0000000104047890 */ /* 0x000fc8000fffe0ff */
[----:B------:R-:W-:-:S03]  /*59d0*/  UISETP.NE.AND UP0, UPT, UR4, 0xa, UPT ;  /* 0x0000000a0400788c */ /* 0x000fc6000bf05270 */
[----:B------:R-:W4:Y:S04]  /*59e0*/  LDS.U8 R24, [UR7+0x10] ;  /* 0x00001007ff187984 */ /* 0x000f280008000000 */
[----:B------:R-:W5:Y:S04]  /*59f0*/  LDS.U8 R11, [UR7+0x15] ;  /* 0x00001507ff0b7984 */ /* 0x000f680008000000 */
[----:B------:R-:W0:Y:S04]  /*5a00*/  LDS.U8 R26, [UR7+0x12] ;  /* 0x00001207ff1a7984 */ /* 0x000e280008000000 */
[----:B------:R-:W1:Y:S04]  /*5a10*/  LDS.U8 R18, [UR7+0x14] ;  /* 0x00001407ff127984 */ /* 0x000e680008000000 */
[----:B------:R-:W3:Y:S04]  /*5a20*/  LDS.U8 R12, [UR7+0x16] ;  /* 0x00001607ff0c7984 */ /* 0x000ee80008000000 */
[----:B------:R-:W2:Y:S04]  /*5a30*/  LDS.U8 R15, [UR7+0x17] ;  /* 0x00001707ff0f7984 */ /* 0x000ea80008000000 */
[----:B------:R-:W2:Y:S04]  /*5a40*/  LDS.U8 R25, [UR7+0x11] ;  /* 0x00001107ff197984 */ /* 0x000ea80008000000 */
[----:B------:R-:W2:Y:S04]  /*5a50*/  LDS.U8 R28, [UR7+0x13] ;  /* 0x00001307ff1c7984 */ /* 0x000ea80008000000 */
[----:B------:R-:W-:Y:S04]  /*5a60*/  LDS.U8 R27, [UR7+0x1e] ;  /* 0x00001e07ff1b7984 */ /* 0x000fe80008000000 */
[----:B------:R-:W2:Y:S01]  /*5a70*/  LDS.U8 R29, [UR7+0x1b] ;  /* 0x00001b07ff1d7984 */ /* 0x000ea20008000000 */
[----:B----4-:R-:W-:-:S03]  /*5a80*/  LOP3.LUT R23, R24, R21, RZ, 0x3c, !PT ;  /* 0x0000001518177212 */ /* 0x010fc600078e3cff */
[----:B------:R-:W-:Y:S01]  /*5a90*/  LDS.U8 R24, [UR7+0x1a] ;  /* 0x00001a07ff187984 */ /* 0x000fe20008000000 */
[----:B-----5:R-:W-:Y:S02]  /*5aa0*/  LOP3.LUT R10, R11, R10, RZ, 0x3c, !PT ;  /* 0x0000000a0b0a7212 */ /* 0x020fe400078e3cff */
[----:B0-----:R-:W-:Y:S02]  /*5ab0*/  LOP3.LUT R21, R26, R17, RZ, 0x3c, !PT ;  /* 0x000000111a157212 */ /* 0x001fe400078e3cff */
[----:B------:R-:W0:Y:S01]  /*5ac0*/  LDS.U8 R17, [UR7+0x18] ;  /* 0x00001807ff117984 */ /* 0x000e220008000000 */
[----:B-1----:R-:W-:-:S03]  /*5ad0*/  LOP3.LUT R7, R18, R7, RZ, 0x3c, !PT ;  /* 0x0000000712077212 */ /* 0x002fc600078e3cff */
[----:B------:R-:W1:Y:S01]  /*5ae0*/  LDS.U8 R18, [UR7+0x19] ;  /* 0x00001907ff127984 */ /* 0x000e620008000000 */
[----:B---3--:R-:W-:-:S03]  /*5af0*/  LOP3.LUT R11, R12, R9, RZ, 0x3c, !PT ;  /* 0x000000090c0b7212 */ /* 0x008fc600078e3cff */
[----:B------:R-:W3:Y:S01]  /*5b00*/  LDS.U8 R9, [UR7+0x1c] ;  /* 0x00001c07ff097984 */ /* 0x000ee20008000000 */
[----:B--2---:R-:W-:-:S03]  /*5b10*/  LOP3.LUT R12, R15, R6, RZ, 0x3c, !PT ;  /* 0x000000060f0c7212 */ /* 0x004fc600078e3cff */
[----:B------:R-:W2:Y:S01]  /*5b20*/  LDS.U8 R6, [UR7+0x1d] ;  /* 0x00001d07ff067984 */ /* 0x000ea20008000000 */
[----:B------:R-:W-:-:S03]  /*5b30*/  LOP3.LUT R22, R25, R22, RZ, 0x3c, !PT ;  /* 0x0000001619167212 */ /* 0x000fc600078e3cff */
[----:B------:R-:W4:Y:S01]  /*5b40*/  LDS.U8 R25, [UR7+0x1f] ;  /* 0x00001f07ff197984 */ /* 0x000f220008000000 */
[----:B------:R-:W-:Y:S02]  /*5b50*/  LOP3.LUT R19, R28, R19, RZ, 0x3c, !PT ;  /* 0x000000131c137212 */ /* 0x000fe400078e3cff */
[----:B------:R-:W-:Y:S02]  /*5b60*/  LOP3.LUT R15, R29, R20, RZ, 0x3c, !PT ;  /* 0x000000141d0f7212 */ /* 0x000fe400078e3cff */
[----:B0-----:R-:W-:Y:S02]  /*5b70*/  LOP3.LUT R16, R17, R16, RZ, 0x3c, !PT ;  /* 0x0000001011107212 */ /* 0x001fe400078e3cff */
[----:B------:R-:W-:Y:S02]  /*5b80*/  LOP3.LUT R17, R24, R3, RZ, 0x3c, !PT ;  /* 0x0000000318117212 */ /* 0x000fe400078e3cff */
[----:B-1----:R-:W-:Y:S02]  /*5b90*/  LOP3.LUT R18, R18, R13, RZ, 0x3c, !PT ;  /* 0x0000000d12127212 */ /* 0x002fe400078e3cff */
[----:B------:R-:W-:-:S02]  /*5ba0*/  PRMT R3, R21, 0x7610, R3 ;  /* 0x0000761015037816 */ /* 0x000fc40000000003 */
[----:B---3--:R-:W-:Y:S02]  /*5bb0*/  LOP3.LUT R14, R9, R14, RZ, 0x3c, !PT ;  /* 0x0000000e090e7212 */ /* 0x008fe400078e3cff */
[----:B------:R-:W-:Y:S02]  /*5bc0*/  LOP3.LUT R9, R27, R4, RZ, 0x3c, !PT ;  /* 0x000000041b097212 */ /* 0x000fe400078e3cff */
[----:B--2---:R-:W-:Y:S02]  /*5bd0*/  LOP3.LUT R13, R6, R5, RZ, 0x3c, !PT ;  /* 0x00000005060d7212 */ /* 0x004fe400078e3cff */
[----:B------:R-:W-:Y:S02]  /*5be0*/  PRMT R6, R23, 0x7610, R6 ;  /* 0x0000761017067816 */ /* 0x000fe40000000006 */
[----:B----4-:R-:W-:Y:S02]  /*5bf0*/  LOP3.LUT R8, R25, R8, RZ, 0x3c, !PT ;  /* 0x0000000819087212 */ /* 0x010fe400078e3cff */
[----:B------:R-:W-:-:S02]  /*5c00*/  PRMT R5, R22, 0x7610, R5 ;  /* 0x0000761016057816 */ /* 0x000fc40000000005 */
[----:B------:R-:W-:Y:S01]  /*5c10*/  PRMT R4, R19, 0x7610, R4 ;  /* 0x0000761013047816 */ /* 0x000fe20000000004 */
[----:B------:R-:W-:Y:S06]  /*5c20*/  BRA.U UP0, `(.L_x_293) ;  /* 0xffffffa900047547 */ /* 0x000fec000b83ffff */
[----:B------:R-:W0:Y:S02]  /*5c30*/  LDCU.64 UR10, c[0x0][0x388] ;  /* 0x00007100ff0a77ac */ /* 0x000e240008000a00 */
[----:B0-----:R-:W-:-:S04]  /*5c40*/  IADD3 R20, P0, PT, R0, UR10, RZ ;  /* 0x0000000a00147c10 */ /* 0x001fc8000ff1e0ff */
[----:B------:R-:W-:-:S05]  /*5c50*/  IADD3.X R21, PT, PT, R2, UR11, RZ, P0, !PT ;  /* 0x0000000b02157c10 */ /* 0x000fca00087fe4ff */
        /* <DEDUP_REMOVED lines=17> */
.L_x_294:
        /* <DEDUP_REMOVED lines=9> */
.L_x_491:


//--------------------- .text._Z9aes_naivePhS_S_S_ --------------------------
	.section	.text._Z9aes_naivePhS_S_S_,"ax",@progbits
	.align	128
        .global         _Z9aes_naivePhS_S_S_
        .type           _Z9aes_naivePhS_S_S_,@function
        .size           _Z9aes_naivePhS_S_S_,(.L_x_492 - _Z9aes_naivePhS_S_S_)
        .other          _Z9aes_naivePhS_S_S_,@"STO_CUDA_ENTRY STV_DEFAULT"
_Z9aes_naivePhS_S_S_:
.text._Z9aes_naivePhS_S_S_:
[----:B------:R-:W-:Y:S01]  /*0000*/  LDC R1, c[0x0][0x37c] ;  /* 0x0000df00ff017b82 */ /* 0x000fe20000000800 */
[----:B------:R-:W0:Y:S01]  /*0010*/  S2R R0, SR_CTAID.X ;  /* 0x0000000000007919 */ /* 0x000e220000002500 */
[----:B------:R-:W1:Y:S06]  /*0020*/  LDCU.64 UR4, c[0x0][0x380] ;  /* 0x00007000ff0477ac */ /* 0x000e6c0008000a00 */
[----:B------:R-:W2:Y:S01]  /*0030*/  LDC.64 R10, c[0x0][0x390] ;  /* 0x0000e400ff0a7b82 */ /* 0x000ea20000000a00 */
[----:B------:R-:W0:Y:S01]  /*0040*/  S2R R3, SR_TID.X ;  /* 0x0000000000037919 */ /* 0x000e220000002100 */
[----:B------:R-:W2:Y:S02]  /*0050*/  LDCU.64 UR8, c[0x0][0x358] ;  /* 0x00006b00ff0877ac */ /* 0x000ea40008000a00 */
[----:B--2---:R-:W2:Y:S04]  /*0060*/  LDG.E.U8 R8, desc[UR8][R10.64+0x1] ;  /* 0x000001080a087981 */ /* 0x004ea8000c1e1100 */
[----:B------:R-:W3:Y:S04]  /*0070*/  LDG.E.U8 R17, desc[UR8][R10.64+0x2] ;  /* 0x000002080a117981 */ /* 0x000ee8000c1e1100 */
[----:B------:R-:W4:Y:S01]  /*0080*/  LDG.E.U8 R14, desc[UR8][R10.64+0x5] ;  /* 0x000005080a0e7981 */ /* 0x000f22000c1e1100 */
[----:B0-----:R-:W-:-:S03]  /*0090*/  IMAD R0, R0, 0x100, R3 ;  /* 0x0000010000007824 */ /* 0x001fc600078e0203 */
[----:B------:R-:W5:Y:S01]  /*00a0*/  LDG.E.U8 R22, desc[UR8][R10.64+0x6] ;  /* 0x000006080a167981 */ /* 0x000f62000c1e1100 */
[----:B------:R-:W-:-:S03]  /*00b0*/  IMAD.SHL.U32 R2, R0, 0x10, RZ ;  /* 0x0000001000027824 */ /* 0x000fc600078e00ff */
[----:B------:R-:W2:Y:S02]  /*00c0*/  LDG.E.U8 R0, desc[UR8][R10.64] ;  /* 0x000000080a007981 */ /* 0x000ea4000c1e1100 */
[C---:B-1----:R-:W-:Y:S02]  /*00d0*/  IADD3 R6, P0, PT, R2.reuse, UR4, RZ ;  /* 0x0000000402067c10 */ /* 0x042fe4000ff1e0ff */
[----:B------:R-:W5:Y:S02]  /*00e0*/  LDG.E.U8 R12, desc[UR8][R10.64+0x7] ;  /* 0x000007080a0c7981 */ /* 0x000f64000c1e1100 */
[----:B------:R-:W-:Y:S02]  /*00f0*/  LEA.HI.X.SX32 R7, R2, UR5, 0x1, P0 ;  /* 0x0000000502077c11 */ /* 0x000fe400080f0eff */
        /* <DEDUP_REMOVED lines=14> */
[----:B------:R0:W5:Y:S04]  /*01e0*/  LDG.E.U8 R16, desc[UR8][R6.64+0xf] ;  /* 0x00000f0806107981 */ /* 0x000168000c1e1100 */
[----:B------:R-:W5:Y:S04]  /*01f0*/  LDG.E.U8 R4, desc[UR8][R10.64+0x4] ;  /* 0x000004080a047981 */ /* 0x000f68000c1e1100 */
[----:B------:R-:W5:Y:S04]  /*0200*/  LDG.E.U8 R26, desc[UR8][R10.64+0x8] ;  /* 0x000008080a1a7981 */ /* 0x000f68000c1e1100 */
[----:B------:R-:W5:Y:S01]  /*0210*/  LDG.E.U8 R28, desc[UR8][R10.64+0x9] ;  /* 0x000009080a1c7981 */ /* 0x000f62000c1e1100 */
[----:B--2---:R-:W-:-:S03]  /*0220*/  LOP3.LUT R5, R0, R5, RZ, 0x3c, !PT ;  /* 0x0000000500057212 */ /* 0x004fc600078e3cff */
[----:B------:R-:W0:Y:S01]  /*0230*/  LDG.E.U8 R0, desc[UR8][R6.64+0xe] ;  /* 0x00000e0806007981 */ /* 0x000e22000c1e1100 */
[----:B---3--:R-:W-:-:S03]  /*0240*/  LOP3.LUT R15, R8, R15, RZ, 0x3c, !PT ;  /* 0x0000000f080f7212 */ /* 0x008fc600078e3cff */
[----:B------:R-:W2:Y:S01]  /*0250*/  LDG.E.U8 R8, desc[UR8][R6.64+0xa] ;  /* 0x00000a0806087981 */ /* 0x000ea2000c1e1100 */
[----:B----4-:R-:W-:-:S03]  /*0260*/  LOP3.LUT R17, R17, R20, RZ, 0x3c, !PT ;  /* 0x0000001411117212 */ /* 0x010fc600078e3cff */
[----:B------:R-:W3:Y:S01]  /*0270*/  LDG.E.U8 R20, desc[UR8][R10.64+0xb] ;  /* 0x00000b080a147981 */ /* 0x000ee2000c1e1100 */
[----:B-----5:R-:W-:-:S03]  /*0280*/  LOP3.LUT R14, R14, R23, RZ, 0x3c, !PT ;  /* 0x000000170e0e7212 */ /* 0x020fc600078e3cff */
[----:B------:R-:W2:Y:S01]  /*0290*/  LDG.E.U8 R23, desc[UR8][R10.64+0xa] ;  /* 0x00000a080a177981 */ /* 0x000ea2000c1e1100 */
[----:B------:R-:W-:-:S03]  /*02a0*/  LOP3.LUT R22, R22, R21, RZ, 0x3c, !PT ;  /* 0x0000001516167212 */ /* 0x000fc600078e3cff */
[----:B------:R-:W0:Y:S01]  /*02b0*/  LDG.E.U8 R7, desc[UR8][R10.64+0xe] ;  /* 0x00000e080a077981 */ /* 0x000e22000c1e1100 */
[----:B------:R-:W-:-:S03]  /*02c0*/  LOP3.LUT R12, R12, R19, RZ, 0x3c, !PT ;  /* 0x000000130c0c7212 */ /* 0x000fc600078e3cff */
[----:B------:R-:W4:Y:S04]  /*02d0*/  LDG.E.U8 R21, desc[UR8][R10.64+0xc] ;  /* 0x00000c080a157981 */ /* 0x000f28000c1e1100 */
[----:B------:R-:W5:Y:S04]  /*02e0*/  LDG.E.U8 R6, desc[UR8][R10.64+0xd] ;  /* 0x00000d080a067981 */ /* 0x000f68000c1e1100 */
[----:B------:R-:W5:Y:S01]  /*02f0*/  LDG.E.U8 R19, desc[UR8][R10.64+0xf] ;  /* 0x00000f080a137981 */ /* 0x000f62000c1e1100 */
[----:B------:R-:W-:Y:S01]  /*0300*/  LOP3.LUT R18, R18, R29, RZ, 0x3c, !PT ;  /* 0x0000001d12127212 */ /* 0x000fe200078e3cff */
[----:B------:R-:W-:Y:S01]  /*0310*/  UMOV UR4, URZ ;  /* 0x000000ff00047c82 */ /* 0x000fe20008000000 */
[----:B------:R-:W-:-:S02]  /*0320*/  LOP3.LUT R4, R4, R27, RZ, 0x3c, !PT ;  /* 0x0000001b04047212 */ /* 0x000fc400078e3cff */
[----:B------:R-:W-:Y:S02]  /*0330*/  LOP3.LUT R9, R26, R9, RZ, 0x3c, !PT ;  /* 0x000000091a097212 */ /* 0x000fe400078e3cff */
[----:B------:R-:W-:Y:S02]  /*0340*/  LOP3.LUT R13, R28, R13, RZ, 0x3c, !PT ;  /* 0x0000000d1c0d7212 */ /* 0x000fe400078e3cff */
[----:B---3--:R-:W-:Y:S02]  /*0350*/  LOP3.LUT R25, R20, R25, RZ, 0x3c, !PT ;  /* 0x0000001914197212 */ /* 0x008fe400078e3cff */
[----:B--2---:R-:W-:Y:S02]  /*0360*/  LOP3.LUT R8, R23, R8, RZ, 0x3c, !PT ;  /* 0x0000000817087212 */ /* 0x004fe400078e3cff */
[----:B0-----:R-:W-:Y:S02]  /*0370*/  LOP3.LUT R7, R7, R0, RZ, 0x3c, !PT ;  /* 0x0000000007077212 */ /* 0x001fe400078e3cff */
[----:B----4-:R-:W-:-:S02]  /*0380*/  LOP3.LUT R24, R21, R24, RZ, 0x3c, !PT ;  /* 0x0000001815187212 */ /* 0x010fc400078e3cff */
[----:B-----5:R-:W-:Y:S02]  /*0390*/  LOP3.LUT R6, R6, R3, RZ, 0x3c, !PT ;  /* 0x0000000306067212 */ /* 0x020fe400078e3cff */
[----:B------:R-:W-:-:S07]  /*03a0*/  LOP3.LUT R0, R19, R16, RZ, 0x3c, !PT ;  /* 0x0000001013007212 */ /* 0x000fce00078e3cff */
.L_x_488:
[----:B------:R-:W0:Y:S01]  /*03b0*/  LDCU.64 UR6, c[0x0][0x398] ;  /* 0x00007300ff0677ac */ /* 0x000e220008000a00 */
[----:B------:R-:W-:Y:S02]  /*03c0*/  LOP3.LUT R5, R5, 0xff, RZ, 0xc0, !PT ;  /* 0x000000ff05057812 */ /* 0x000fe400078ec0ff */
[----:B------:R-:W-:Y:S02]  /*03d0*/  LOP3.LUT R15, R15, 0xff, RZ, 0xc0, !PT ;  /* 0x000000ff0f0f7812 */ /* 0x000fe400078ec0ff */
[----:B------:R-:W-:Y:S02]  /*03e0*/  LOP3.LUT R17, R17, 0xff, RZ, 0xc0, !PT ;  /* 0x000000ff11117812 */ /* 0x000fe400078ec0ff */
[----:B------:R-:W-:Y:S02]  /*03f0*/  LOP3.LUT R18, R18, 0xff, RZ, 0xc0, !PT ;  /* 0x000000ff12127812 */ /* 0x000fe400078ec0ff */
[----:B0-----:R-:W-:Y:S02]  /*0400*/  IADD3 R28, P0, PT, R5, UR6, RZ ;  /* 0x00000006051c7c10 */ /* 0x001fe4000ff1e0ff */
[----:B------:R-:W-:-:S03]  /*0410*/  IADD3 R20, P1, PT, R17, UR6, RZ ;  /* 0x0000000611147c10 */ /* 0x000fc6000ff3e0ff */
[----:B------:R-:W-:Y:S01]  /*0420*/  IMAD.X R29, RZ, RZ, UR7, P0 ;  /* 0x00000007ff1d7e24 */ /* 0x000fe200080e06ff */
[----:B------:R-:W-:Y:S02]  /*0430*/  IADD3 R26, P0, PT, R15, UR6, RZ ;  /* 0x000000060f1a7c10 */ /* 0x000fe4000ff1e0ff */
[----:B------:R-:W-:Y:S02]  /*0440*/  LOP3.LUT R14, R14, 0xff, RZ, 0xc0, !PT ;  /* 0x000000ff0e0e7812 */ /* 0x000fe400078ec0ff */
[----:B------:R-:W-:Y:S01]  /*0450*/  LOP3.LUT R4, R4, 0xff, RZ, 0xc0, !PT ;  /* 0x000000ff04047812 */ /* 0x000fe200078ec0ff */
[----:B------:R-:W-:Y:S01]  /*0460*/  IMAD.X R27, RZ, RZ, UR7, P0 ;  /* 0x00000007ff1b7e24 */ /* 0x000fe200080e06ff */
[----:B------:R-:W-:Y:S01]  /*0470*/  IADD3 R18, P0, PT, R18, UR6, RZ ;  /* 0x0000000612127c10 */ /* 0x000fe2000ff1e0ff */
[----:B------:R-:W-:Y:S01]  /*0480*/  IMAD.X R21, RZ, RZ, UR7, P1 ;  /* 0x00000007ff157e24 */ /* 0x000fe200088e06ff */
[----:B------:R-:W-:Y:S01]  /*0490*/  IADD3 R14, P1, PT, R14, UR6, RZ ;  /* 0x000000060e0e7c10 */ /* 0x000fe2000ff3e0ff */
[----:B------:R-:W5:Y:S01]  /*04a0*/  LDG.E.U8 R5, desc[UR8][R28.64] ;  /* 0x000000081c057981 */ /* 0x000f62000c1e1100 */
[----:B------:R-:W-:-:S02]  /*04b0*/  LOP3.LUT R23, R22, 0xff, RZ, 0xc0, !PT ;  /* 0x000000ff16177812 */ /* 0x000fc400078ec0ff */
[----:B------:R-:W-:Y:S01]  /*04c0*/  IADD3 R16, P2, PT, R4, UR6, RZ ;  /* 0x0000000604107c10 */ /* 0x000fe2000ff5e0ff */
[----:B------:R-:W-:Y:S01]  /*04d0*/  IMAD.X R19, RZ, RZ, UR7, P0 ;  /* 0x00000007ff137e24 */ /* 0x000fe200080e06ff */
[----:B------:R-:W-:Y:S01]  /*04e0*/  LOP3.LUT R22, R12, 0xff, RZ, 0xc0, !PT ;  /* 0x000000ff0c167812 */ /* 0x000fe200078ec0ff */
[----:B------:R-:W-:Y:S01]  /*04f0*/  IMAD.X R15, RZ, RZ, UR7, P1 ;  /* 0x00000007ff0f7e24 */ /* 0x000fe200088e06ff */
[----:B------:R-:W-:Y:S01]  /*0500*/  IADD3 R12, P0, PT, R23, UR6, RZ ;  /* 0x00000006170c7c10 */ /* 0x000fe2000ff1e0ff */
[----:B------:R-:W-:Y:S01]  /*0510*/  IMAD.X R17, RZ, RZ, UR7, P2 ;  /* 0x00000007ff117e24 */ /* 0x000fe200090e06ff */
[----:B------:R-:W-:Y:S01]  /*0520*/  LOP3.LUT R23, R9, 0xff, RZ, 0xc0, !PT ;  /* 0x000000ff09177812 */ /* 0x000fe200078ec0ff */
[----:B------:R0:W5:Y:S01]  /*0530*/  LDG.E.U8 R3, desc[UR8][R20.64] ;  /* 0x0000000814037981 */ /* 0x000162000c1e1100 */
[----:B------:R-:W-:Y:S02]  /*0540*/  IADD3 R22, P1, PT, R22, UR6, RZ ;  /* 0x0000000616167c10 */ /* 0x000fe4000ff3e0ff */
[----:B------:R-:W-:Y:S01]  /*0550*/  LOP3.LUT R9, R13, 0xff, RZ, 0xc0, !PT ;  /* 0x000000ff0d097812 */ /* 0x000fe200078ec0ff */
[----:B------:R-:W-:Y:S01]  /*0560*/  IMAD.X R13, RZ, RZ, UR7, P0 ;  /* 0x00000007ff0d7e24 */ /* 0x000fe200080e06ff */
[----:B------:R-:W-:Y:S01]  /*0570*/  LOP3.LUT R8, R8, 0xff, RZ, 0xc0, !PT ;  /* 0x000000ff08087812 */ /* 0x000fe200078ec0ff */
[----:B------:R1:W5:Y:S01]  /*0580*/  LDG.E.U8 R4, desc[UR8][R16.64] ;  /* 0x0000000810047981 */ /* 0x000362000c1e1100 */
[----:B0-----:R-:W-:Y:S01]  /*0590*/  IADD3 R20, P0, PT, R23, UR6, RZ ;  /* 0x0000000617147c10 */ /* 0x001fe2000ff1e0ff */
[----:B------:R-:W-:-:S02]  /*05a0*/  IMAD.X R23, RZ, RZ, UR7, P1 ;  /* 0x00000007ff177e24 */ /* 0x000fc400088e06ff */
[----:B------:R0:W5:Y:S01]  /*05b0*/  LDG.E.U8 R11, desc[UR8][R18.64] ;  /* 0x00000008120b7981 */ /* 0x000162000c1e1100 */
[----:B------:R-:W-:Y:S02]  /*05c0*/  LOP3.LUT R25, R25, 0xff, RZ, 0xc0, !PT ;  /* 0x000000ff19197812 */ /* 0x000fe400078ec0ff */
[----:B-1----:R-:W-:Y:S01]  /*05d0*/  IADD3 R16, P1, PT, R8, UR6, RZ ;  /* 0x0000000608107c10 */ /* 0x002fe2000ff3e0ff */
[----:B------:R1:W5:Y:S01]  /*05e0*/  LDG.E.U8 R10, desc[UR8][R26.64] ;  /* 0x000000081a0a7981 */ /* 0x000362000c1e1100 */
[----:B------:R-:W-:Y:S02]  /*05f0*/  LOP3.LUT R24, R24, 0xff, RZ, 0xc0, !PT ;  /* 0x000000ff18187812 */ /* 0x000fe400078ec0ff */
[----:B------:R-:W-:Y:S01]  /*0600*/  LOP3.LUT R6, R6, 0xff, RZ, 0xc0, !PT ;  /* 0x000000ff06067812 */ /* 0x000fe200078ec0ff */
[----:B------:R-:W5:Y:S01]  /*0610*/  LDG.E.U8 R15, desc[UR8][R14.64] ;  /* 0x000000080e0f7981 */ /* 0x000f62000c1e1100 */
[----:B0-----:R-:W-:Y:S01]  /*0620*/  IADD3 R18, P2, PT, R9, UR6, RZ ;  /* 0x0000000609127c10 */ /* 0x001fe2000ff5e0ff */
[----:B------:R-:W-:-:S02]  /*0630*/  IMAD.X R21, RZ, RZ, UR7, P0 ;  /* 0x00000007ff157e24 */ /* 0x000fc400080e06ff */
[----:B------:R-:W-:Y:S01]  /*0640*/  IMAD.X R17, RZ, RZ, UR7, P1 ;  /* 0x00000007ff117e24 */ /* 0x000fe200088e06ff */
[----:B------:R-:W-:Y:S01]  /*0650*/  IADD3 R24, P1, PT, R24, UR6, RZ ;  /* 0x0000000618187c10 */ /* 0x000fe2000ff3e0ff */
[----:B------:R-:W-:Y:S01]  /*0660*/  IMAD.X R19, RZ, RZ, UR7, P2 ;  /* 0x00000007ff137e24 */ /* 0x000fe200090e06ff */
[----:B-1----:R-:W-:Y:S01]  /*0670*/  IADD3 R26, P0, PT, R25, UR6, RZ ;  /* 0x00000006191a7c10 */ /* 0x002fe2000ff1e0ff */
[----:B------:R0:W5:Y:S01]  /*0680*/  LDG.E.U8 R9, desc[UR8][R22.64] ;  /* 0x0000000816097981 */ /* 0x000162000c1e1100 */
[----:B------:R-:W-:Y:S02]  /*0690*/  LOP3.LUT R7, R7, 0xff, RZ, 0xc0, !PT ;  /* 0x000000ff07077812 */ /* 0x000fe400078ec0ff */
[----:B------:R-:W-:Y:S01]  /*06a0*/  LOP3.LUT R0, R0, 0xff, RZ, 0xc0, !PT ;  /* 0x000000ff00007812 */ /* 0x000fe200078ec0ff */
[----:B------:R1:W5:Y:S01]  /*06b0*/  LDG.E.U8 R8, desc[UR8][R20.64] ;  /* 0x0000000814087981 */ /* 0x000362000c1e1100 */
[----:B------:R-:W-:Y:S02]  /*06c0*/  IMAD.X R27, RZ, RZ, UR7, P0 ;  /* 0x00000007ff1b7e24 */ /* 0x000fe400080e06ff */
[----:B------:R-:W-:Y:S01]  /*06d0*/  IMAD.X R25, RZ, RZ, UR7, P1 ;  /* 0x00000007ff197e24 */ /* 0x000fe200088e06ff */
[----:B------:R2:W5:Y:S01]  /*06e0*/  LDG.E.U8 R14, desc[UR8][R18.64] ;  /* 0x00000008120e7981 */ /* 0x000562000c1e1100 */
[----:B0-----:R-:W-:-:S03]  /*06f0*/  IADD3 R22, P0, PT, R6, UR6, RZ ;  /* 0x0000000606167c10 */ /* 0x001fc6000ff1e0ff */
[----:B------:R0:W5:Y:S01]  /*0700*/  LDG.E.U8 R13, desc[UR8][R12.64] ;  /* 0x000000080c0d7981 */ /* 0x000162000c1e1100 */
[----:B-1----:R-:W-:-:S03]  /*0710*/  IADD3 R20, P2, PT, R7, UR6, RZ ;  /* 0x0000000607147c10 */ /* 0x002fc6000ff5e0ff */
[----:B------:R0:W5:Y:S01]  /*0720*/  LDG.E.U8 R17, desc[UR8][R16.64] ;  /* 0x0000000810117981 */ /* 0x000162000c1e1100 */
[----:B--2---:R-:W-:Y:S01]  /*0730*/  IADD3 R18, P1, PT, R0, UR6, RZ ;  /* 0x0000000600127c10 */ /* 0x004fe2000ff3e0ff */
[----:B------:R-:W-:Y:S02]  /*0740*/  IMAD.X R23, RZ, RZ, UR7, P0 ;  /* 0x00000007ff177e24 */ /* 0x000fe400080e06ff */
[----:B------:R0:W5:Y:S01]  /*0750*/  LDG.E.U8 R7, desc[UR8][R26.64] ;  /* 0x000000081a077981 */ /* 0x000162000c1e1100 */
[----:B------:R-:W-:Y:S02]  /*0760*/  IMAD.X R21, RZ, RZ, UR7, P2 ;  /* 0x00000007ff157e24 */ /* 0x000fe400090e06ff */
[----:B------:R-:W-:Y:S01]  /*0770*/  IMAD.X R19, RZ, RZ, UR7, P1 ;  /* 0x00000007ff137e24 */ /* 0x000fe200088e06ff */
[----:B------:R0:W5:Y:S04]  /*0780*/  LDG.E.U8 R0, desc[UR8][R24.64] ;  /* 0x0000000818007981 */ /* 0x000168000c1e1100 */
[----:B------:R0:W5:Y:S04]  /*0790*/  LDG.E.U8 R12, desc[UR8][R22.64] ;  /* 0x00000008160c7981 */ /* 0x000168000c1e1100 */
[----:B------:R0:W5:Y:S04]  /*07a0*/  LDG.E.U8 R16, desc[UR8][R20.64] ;  /* 0x0000000814107981 */ /* 0x000168000c1e1100 */
[----:B------:R0:W5:Y:S01]  /*07b0*/  LDG.E.U8 R6, desc[UR8][R18.64] ;  /* 0x0000000812067981 */ /* 0x000162000c1e1100 */
[----:B------:R-:W-:-:S09]  /*07c0*/  UISETP.NE.AND UP0, UPT, UR4, 0x9, UPT ;  /* 0x000000090400788c */ /* 0x000fd2000bf05270 */
[----:B0-----:R-:W-:Y:S05]  /*07d0*/  BRA.U !UP0, `(.L_x_295) ;  /* 0x00000051087c7547 */ /* 0x001fea000b800000 */
[----:B-----5:R-:W-:Y:S01]  /*07e0*/  PRMT R18, R5, 0x9910, RZ ;  /* 0x0000991005127816 */ /* 0x020fe200000000ff */
[----:B------:R-:W-:Y:S01]  /*07f0*/  BSSY.RECONVERGENT B0, `(.L_x_296) ;  /* 0x0000022000007945 */ /* 0x000fe20003800200 */
[----:B------:R-:W-:Y:S02]  /*0800*/  PRMT R19, R15, 0x9910, RZ ;  /* 0x000099100f137816 */ /* 0x000fe400000000ff */
[----:B------:R-:W-:Y:S02]  /*0810*/  ISETP.NE.AND P2, PT, R18, RZ, PT ;  /* 0x000000ff1200720c */ /* 0x000fe40003f45270 */
[----:B------:R-:W-:Y:S01]  /*0820*/  PRMT R20, R17, 0x9910, RZ ;  /* 0x0000991011147816 */ /* 0x000fe200000000ff */
[----:B------:R-:W-:Y:S01]  /*0830*/  IMAD.MOV.U32 R18, RZ, RZ, R19 ;  /* 0x000000ffff127224 */ /* 0x000fe200078e0013 */
[----:B------:R-:W-:Y:S02]  /*0840*/  PRMT R21, R6, 0x9910, RZ ;  /* 0x0000991006157816 */ /* 0x000fe400000000ff */
[----:B------:R-:W-:Y:S01]  /*0850*/  PRMT R22, R4, 0x9910, RZ ;  /* 0x0000991004167816 */ /* 0x000fe200000000ff */
[----:B------:R-:W-:Y:S01]  /*0860*/  IMAD.MOV.U32 R19, RZ, RZ, R20 ;  /* 0x000000ffff137224 */ /* 0x000fe200078e0014 */
[----:B------:R-:W-:Y:S01]  /*0870*/  ISETP.NE.AND P3, PT, R18, RZ, PT ;  /* 0x000000ff1200720c */ /* 0x000fe20003f65270 */
[----:B------:R-:W-:Y:S01]  /*0880*/  IMAD.MOV.U32 R20, RZ, RZ, R21 ;  /* 0x000000ffff147224 */ /* 0x000fe200078e0015 */
[----:B------:R-:W-:Y:S01]  /*0890*/  PRMT R18, R14, 0x9910, RZ ;  /* 0x000099100e127816 */ /* 0x000fe200000000ff */
[----:B------:R-:W-:Y:S01]  /*08a0*/  IMAD.MOV.U32 R21, RZ, RZ, R22 ;  /* 0x000000ffff157224 */ /* 0x000fe200078e0016 */
[----:B------:R-:W-:-:S02]  /*08b0*/  ISETP.NE.AND P0, PT, R19, RZ, PT ;  /* 0x000000ff1300720c */ /* 0x000fc40003f05270 */
[----:B------:R-:W-:Y:S02]  /*08c0*/  ISETP.NE.AND P1, PT, R20, RZ, PT ;  /* 0x000000ff1400720c */ /* 0x000fe40003f25270 */
[----:B------:R-:W-:Y:S02]  /*08d0*/  ISETP.NE.AND P4, PT, R21, RZ, PT ;  /* 0x000000ff1500720c */ /* 0x000fe40003f85270 */
[----:B------:R-:W-:Y:S02]  /*08e0*/  PRMT R19, RZ, 0x7610, R19 ;  /* 0x00007610ff137816 */ /* 0x000fe40000000013 */
[----:B------:R-:W-:Y:S02]  /*08f0*/  PRMT R20, RZ, 0x7610, R20 ;  /* 0x00007610ff147816 */ /* 0x000fe40000000014 */
[----:B------:R-:W-:Y:S01]  /*0900*/  PRMT R21, RZ, 0x7610, R21 ;  /* 0x00007610ff157816 */ /* 0x000fe20000000015 */
[----:B------:R-:W-:Y:S06]  /*0910*/  @!P2 BRA `(.L_x_297) ;  /* 0x00000000003ca947 */ /* 0x000fec0003800000 */
[----:B------:R-:W-:Y:S01]  /*0920*/  IMAD.MOV.U32 R24, RZ, RZ, 0x2 ;  /* 0x00000002ff187424 */ /* 0x000fe200078e00ff */
[----:B------:R-:W-:Y:S02]  /*0930*/  PRMT R21, RZ, 0x7610, R21 ;  /* 0x00007610ff157816 */ /* 0x000fe40000000015 */
[----:B------:R-:W-:-:S07]  /*0940*/  PRMT R22, R5, 0x7610, R22 ;  /* 0x0000761005167816 */ /* 0x000fce0000000016 */
.L_x_298:
        /* <DEDUP_REMOVED lines=12> */
.L_x_297:
[----:B------:R-:W-:Y:S05]  /*0a10*/  BSYNC.RECONVERGENT B0 ;  /* 0x0000000000007941 */ /* 0x000fea0003800200 */
.L_x_296:
[----:B------:R-:W-:Y:S04]  /*0a20*/  BSSY.RECONVERGENT B0, `(.L_x_299) ;  /* 0x0000011000007945 */ /* 0x000fe80003800200 */
[----:B------:R-:W-:Y:S05]  /*0a30*/  @!P2 BRA `(.L_x_300) ;  /* 0x00000000003ca947 */ /* 0x000fea0003800000 */
[----:B------:R-:W-:Y:S01]  /*0a40*/  IMAD.MOV.U32 R24, RZ, RZ, 0x1 ;  /* 0x00000001ff187424 */ /* 0x000fe200078e00ff */
[----:B------:R-:W-:Y:S02]  /*0a50*/  PRMT R19, RZ, 0x7610, R19 ;  /* 0x00007610ff137816 */ /* 0x000fe40000000013 */
[----:B------:R-:W-:-:S07]  /*0a60*/  PRMT R22, R5, 0x7610, R22 ;  /* 0x0000761005167816 */ /* 0x000fce0000000016 */
.L_x_301:
        /* <DEDUP_REMOVED lines=12> */
.L_x_300:
[----:B------:R-:W-:Y:S05]  /*0b30*/  BSYNC.RECONVERGENT B0 ;  /* 0x0000000000007941 */ /* 0x000fea0003800200 */
.L_x_299:
[----:B------:R-:W-:Y:S04]  /*0b40*/  BSSY.RECONVERGENT B0, `(.L_x_302) ;  /* 0x0000011000007945 */ /* 0x000fe80003800200 */
[----:B------:R-:W-:Y:S05]  /*0b50*/  @!P2 BRA `(.L_x_303) ;  /* 0x00000000003ca947 */ /* 0x000fea0003800000 */
[----:B------:R-:W-:Y:S01]  /*0b60*/  IMAD.MOV.U32 R23, RZ, RZ, 0x1 ;  /* 0x00000001ff177424 */ /* 0x000fe200078e00ff */
[----:B------:R-:W-:Y:S02]  /*0b70*/  PRMT R20, RZ, 0x7610, R20 ;  /* 0x00007610ff147816 */ /* 0x000fe40000000014 */
[----:B------:R-:W-:-:S07]  /*0b80*/  PRMT R22, R5, 0x7610, R22 ;  /* 0x0000761005167816 */ /* 0x000fce0000000016 */
.L_x_304:
        /* <DEDUP_REMOVED lines=12> */
.L_x_303:
[----:B------:R-:W-:Y:S05]  /*0c50*/  BSYNC.RECONVERGENT B0 ;  /* 0x0000000000007941 */ /* 0x000fea0003800200 */
.L_x_302:
[----:B------:R-:W-:Y:S01]  /*0c60*/  BSSY.RECONVERGENT B0, `(.L_x_305) ;  /* 0x0000013000007945 */ /* 0x000fe20003800200 */
[----:B------:R-:W-:Y:S02]  /*0c70*/  ISETP.NE.AND P5, PT, R18, RZ, PT ;  /* 0x000000ff1200720c */ /* 0x000fe40003fa5270 */
[----:B------:R-:W-:Y:S01]  /*0c80*/  PRMT R18, RZ, 0x7610, R18 ;  /* 0x00007610ff127816 */ /* 0x000fe20000000012 */
[----:B------:R-:W-:Y:S10]  /*0c90*/  @!P2 BRA `(.L_x_306) ;  /* 0x00000000003ca947 */ /* 0x000ff40003800000 */
[----:B------:R-:W-:Y:S01]  /*0ca0*/  IMAD.MOV.U32 R23, RZ, RZ, 0x3 ;  /* 0x00000003ff177424 */ /* 0x000fe200078e00ff */
[----:B------:R-:W-:-:S07]  /*0cb0*/  PRMT R18, RZ, 0x7610, R18 ;  /* 0x00007610ff127816 */ /* 0x000fce0000000012 */
.L_x_307:
        /* <DEDUP_REMOVED lines=13> */
.L_x_306:
[----:B------:R-:W-:Y:S05]  /*0d90*/  BSYNC.RECONVERGENT B0 ;  /* 0x0000000000007941 */ /* 0x000fea0003800200 */
.L_x_305:
[----:B------:R-:W-:Y:S01]  /*0da0*/  BSSY.RECONVERGENT B0, `(.L_x_308) ;  /* 0x0000012000007945 */ /* 0x000fe20003800200 */
[----:B------:R-:W-:-:S03]  /*0db0*/  PRMT R22, RZ, 0x7610, R22 ;  /* 0x00007610ff167816 */ /* 0x000fc60000000016 */
[----:B------:R-:W-:Y:S05]  /*0dc0*/  @!P3 BRA `(.L_x_309) ;  /* 0x00000000003cb947 */ /* 0x000fea0003800000 */
[----:B------:R-:W-:Y:S01]  /*0dd0*/  IMAD.MOV.U32 R23, RZ, RZ, 0x3 ;  /* 0x00000003ff177424 */ /* 0x000fe200078e00ff */
[----:B------:R-:W-:Y:S02]  /*0de0*/  PRMT R22, RZ, 0x7610, R22 ;  /* 0x00007610ff167816 */ /* 0x000fe40000000016 */
[----:B------:R-:W-:-:S07]  /*0df0*/  PRMT R5, R15, 0x7610, R5 ;  /* 0x000076100f057816 */ /* 0x000fce0000000005 */
.L_x_310:
        /* <DEDUP_REMOVED lines=12> */
.L_x_309:
[----:B------:R-:W-:Y:S05]  /*0ec0*/  BSYNC.RECONVERGENT B0 ;  /* 0x0000000000007941 */ /* 0x000fea0003800200 */
.L_x_308:
[----:B------:R-:W-:Y:S01]  /*0ed0*/  BSSY.RECONVERGENT B0, `(.L_x_311) ;  /* 0x0000013000007945 */ /* 0x000fe20003800200 */
[----:B------:R-:W-:Y:S02]  /*0ee0*/  LOP3.LUT R5, R22, R21, RZ, 0x3c, !PT ;  /* 0x0000001516057212 */ /* 0x000fe400078e3cff */
[----:B------:R-:W-:Y:S01]  /*0ef0*/  PRMT R22, RZ, 0x7610, R22 ;  /* 0x00007610ff167816 */ /* 0x000fe20000000016 */
[----:B------:R-:W-:Y:S06]  /*0f00*/  @!P3 BRA `(.L_x_312) ;  /* 0x00000000003cb947 */ /* 0x000fec0003800000 */
[----:B------:R-:W-:Y:S01]  /*0f10*/  IMAD.MOV.U32 R23, RZ, RZ, 0x2 ;  /* 0x00000002ff177424 */ /* 0x000fe200078e00ff */
[----:B------:R-:W-:Y:S02]  /*0f20*/  PRMT R22, RZ, 0x7610, R22 ;  /* 0x00007610ff167816 */ /* 0x000fe40000000016 */
[----:B------:R-:W-:-:S07]  /*0f30*/  PRMT R21, R15, 0x7610, R21 ;  /* 0x000076100f157816 */ /* 0x000fce0000000015 */
.L_x_313:
        /* <DEDUP_REMOVED lines=12> */
.L_x_312:
[----:B------:R-:W-:Y:S05]  /*1000*/  BSYNC.RECONVERGENT B0 ;  /* 0x0000000000007941 */ /* 0x000fea0003800200 */
.L_x_311:
[----:B------:R-:W-:Y:S01]  /*1010*/  BSSY.RECONVERGENT B0, `(.L_x_314) ;  /* 0x0000013000007945 */ /* 0x000fe20003800200 */
[----:B------:R-:W-:Y:S02]  /*1020*/  LOP3.LUT R19, R22, R19, RZ, 0x3c, !PT ;  /* 0x0000001316137212 */ /* 0x000fe400078e3cff */
[----:B------:R-:W-:Y:S01]  /*1030*/  PRMT R23, RZ, 0x7610, R23 ;  /* 0x00007610ff177816 */ /* 0x000fe20000000017 */
[----:B------:R-:W-:Y:S06]  /*1040*/  @!P3 BRA `(.L_x_315) ;  /* 0x00000000003cb947 */ /* 0x000fec0003800000 */
[----:B------:R-:W-:Y:S01]  /*1050*/  IMAD.MOV.U32 R22, RZ, RZ, 0x1 ;  /* 0x00000001ff167424 */ /* 0x000fe200078e00ff */
[----:B------:R-:W-:Y:S02]  /*1060*/  PRMT R23, RZ, 0x7610, R23 ;  /* 0x00007610ff177816 */ /* 0x000fe40000000017 */
[----:B------:R-:W-:-:S07]  /*1070*/  PRMT R21, R15, 0x7610, R21 ;  /* 0x000076100f157816 */ /* 0x000fce0000000015 */
.L_x_316:
        /* <DEDUP_REMOVED lines=12> */
.L_x_315:
[----:B------:R-:W-:Y:S05]  /*1140*/  BSYNC.RECONVERGENT B0 ;  /* 0x0000000000007941 */ /* 0x000fea0003800200 */
.L_x_314:
[----:B------:R-:W-:Y:S01]  /*1150*/  BSSY.RECONVERGENT B0, `(.L_x_317) ;  /* 0x0000013000007945 */ /* 0x000fe20003800200 */
[----:B------:R-:W-:Y:S02]  /*1160*/  LOP3.LUT R20, R23, R20, RZ, 0x3c, !PT ;  /* 0x0000001417147212 */ /* 0x000fe400078e3cff */
[----:B------:R-:W-:Y:S01]  /*1170*/  PRMT R21, RZ, 0x7610, R21 ;  /* 0x00007610ff157816 */ /* 0x000fe20000000015 */
[----:B------:R-:W-:Y:S06]  /*1180*/  @!P3 BRA `(.L_x_318) ;  /* 0x00000000003cb947 */ /* 0x000fec0003800000 */
[----:B------:R-:W-:Y:S01]  /*1190*/  IMAD.MOV.U32 R22, RZ, RZ, 0x1 ;  /* 0x00000001ff167424 */ /* 0x000fe200078e00ff */
[----:B------:R-:W-:-:S07]  /*11a0*/  PRMT R21, RZ, 0x7610, R21 ;  /* 0x00007610ff157816 */ /* 0x000fce0000000015 */
.L_x_319:
        /* <DEDUP_REMOVED lines=13> */
.L_x_318:
[----:B------:R-:W-:Y:S05]  /*1280*/  BSYNC.RECONVERGENT B0 ;  /* 0x0000000000007941 */ /* 0x000fea0003800200 */
.L_x_317:
[----:B------:R-:W-:Y:S01]  /*1290*/  BSSY.RECONVERGENT B0, `(.L_x_320) ;  /* 0x0000014000007945 */ /* 0x000fe20003800200 */
[----:B------:R-:W-:Y:S02]  /*12a0*/  PRMT R22, RZ, 0x7610, R22 ;  /* 0x00007610ff167816 */ /* 0x000fe40000000016 */
[----:B------:R-:W-:Y:S02]  /*12b0*/  PRMT R15, RZ, 0x7610, R15 ;  /* 0x00007610ff0f7816 */ /* 0x000fe4000000000f */
[----:B------:R-:W-:Y:S01]  /*12c0*/  PRMT R24, RZ, 0x7610, R24 ;  /* 0x00007610ff187816 */ /* 0x000fe20000000018 */
[----:B------:R-:W-:Y:S06]  /*12d0*/  @!P0 BRA `(.L_x_321) ;  /* 0x00000000003c8947 */ /* 0x000fec0003800000 */
[----:B------:R-:W-:Y:S01]  /*12e0*/  IMAD.MOV.U32 R23, RZ, RZ, 0x1 ;  /* 0x00000001ff177424 */ /* 0x000fe200078e00ff */
[----:B------:R-:W-:Y:S02]  /*12f0*/  PRMT R24, RZ, 0x7610, R24 ;  /* 0x00007610ff187816 */ /* 0x000fe40000000018 */
[----:B------:R-:W-:-:S07]  /*1300*/  PRMT R25, R17, 0x7610, R25 ;  /* 0x0000761011197816 */ /* 0x000fce0000000019 */
.L_x_322:
        /* <DEDUP_REMOVED lines=12> */
.L_x_321:
[----:B------:R-:W-:Y:S05]  /*13d0*/  BSYNC.RECONVERGENT B0 ;  /* 0x0000000000007941 */ /* 0x000fea0003800200 */
.L_x_320:
[----:B------:R-:W-:Y:S04]  /*13e0*/  BSSY.RECONVERGENT B0, `(.L_x_323) ;  /* 0x0000011000007945 */ /* 0x000fe80003800200 */
[----:B------:R-:W-:Y:S05]  /*13f0*/  @!P0 BRA `(.L_x_324) ;  /* 0x00000000003c8947 */ /* 0x000fea0003800000 */
[----:B------:R-:W-:Y:S01]  /*1400*/  IMAD.MOV.U32 R23, RZ, RZ, 0x3 ;  /* 0x00000003ff177424 */ /* 0x000fe200078e00ff */
[----:B------:R-:W-:Y:S02]  /*1410*/  PRMT R22, RZ, 0x7610, R22 ;  /* 0x00007610ff167816 */ /* 0x000fe40000000016 */
[----:B------:R-:W-:-:S07]  /*1420*/  PRMT R25, R17, 0x7610, R25 ;  /* 0x0000761011197816 */ /* 0x000fce0000000019 */
.L_x_325:
        /* <DEDUP_REMOVED lines=12> */
.L_x_324:
[----:B------:R-:W-:Y:S05]  /*14f0*/  BSYNC.RECONVERGENT B0 ;  /* 0x0000000000007941 */ /* 0x000fea0003800200 */
.L_x_323:
[----:B------:R-:W-:Y:S04]  /*1500*/  BSSY.RECONVERGENT B0, `(.L_x_326) ;  /* 0x0000011000007945 */ /* 0x000fe80003800200 */
[----:B------:R-:W-:Y:S05]  /*1510*/  @!P0 BRA `(.L_x_327) ;  /* 0x00000000003c8947 */ /* 0x000fea0003800000 */
[----:B------:R-:W-:Y:S01]  /*1520*/  IMAD.MOV.U32 R26, RZ, RZ, 0x2 ;  /* 0x00000002ff1a7424 */ /* 0x000fe200078e00ff */
[----:B------:R-:W-:Y:S02]  /*1530*/  PRMT R15, RZ, 0x7610, R15 ;  /* 0x00007610ff0f7816 */ /* 0x000fe4000000000f */
[----:B------:R-:W-:-:S07]  /*1540*/  PRMT R23, R17, 0x7610, R23 ;  /* 0x0000761011177816 */ /* 0x000fce0000000017 */
.L_x_328:
        /* <DEDUP_REMOVED lines=12> */
.L_x_327:
[----:B------:R-:W-:Y:S05]  /*1610*/  BSYNC.RECONVERGENT B0 ;  /* 0x0000000000007941 */ /* 0x000fea0003800200 */
.L_x_326:
[----:B------:R-:W-:Y:S01]  /*1620*/  PRMT R23, R16, 0x9910, RZ ;  /* 0x0000991010177816 */ /* 0x000fe200000000ff */
[----:B------:R-:W-:Y:S01]  /*1630*/  BSSY.RECONVERGENT B0, `(.L_x_329) ;  /* 0x0000019000007945 */ /* 0x000fe20003800200 */
[----:B------:R-:W-:Y:S02]  /*1640*/  PRMT R25, R11, 0x9910, RZ ;  /* 0x000099100b197816 */ /* 0x000fe400000000ff */
[----:B------:R-:W-:Y:S02]  /*1650*/  LOP3.LUT R20, R15, R20, RZ, 0x3c, !PT ;  /* 0x000000140f147212 */ /* 0x000fe400078e3cff */
[----:B------:R-:W-:Y:S02]  /*1660*/  ISETP.NE.AND P3, PT, R23, RZ, PT ;  /* 0x000000ff1700720c */ /* 0x000fe40003f65270 */
[----:B------:R-:W-:Y:S02]  /*1670*/  ISETP.NE.AND P2, PT, R25, RZ, PT ;  /* 0x000000ff1900720c */ /* 0x000fe40003f45270 */
[----:B------:R-:W-:-:S02]  /*1680*/  LOP3.LUT R18, R21, R18, RZ, 0x3c, !PT ;  /* 0x0000001215127212 */ /* 0x000fc400078e3cff */
[----:B------:R-:W-:Y:S02]  /*1690*/  LOP3.LUT R5, R24, R5, RZ, 0x3c, !PT ;  /* 0x0000000518057212 */ /* 0x000fe400078e3cff */
[----:B------:R-:W-:Y:S02]  /*16a0*/  LOP3.LUT R19, R22, R19, RZ, 0x3c, !PT ;  /* 0x0000001316137212 */ /* 0x000fe400078e3cff */
[----:B------:R-:W-:Y:S01]  /*16b0*/  PRMT R15, RZ, 0x7610, R15 ;  /* 0x00007610ff0f7816 */ /* 0x000fe2000000000f */
[----:B------:R-:W-:Y:S06]  /*16c0*/  @!P0 BRA `(.L_x_330) ;  /* 0x00000000003c8947 */ /* 0x000fec0003800000 */
[----:B------:R-:W-:Y:S01]  /*16d0*/  IMAD.MOV.U32 R22, RZ, RZ, 0x1 ;  /* 0x00000001ff167424 */ /* 0x000fe200078e00ff */
[----:B------:R-:W-:-:S07]  /*16e0*/  PRMT R15, RZ, 0x7610, R15 ;  /* 0x00007610ff0f7816 */ /* 0x000fce000000000f */
.L_x_331:
        /* <DEDUP_REMOVED lines=13> */
.L_x_330:
[----:B------:R-:W-:Y:S05]  /*17c0*/  BSYNC.RECONVERGENT B0 ;  /* 0x0000000000007941 */ /* 0x000fea0003800200 */
.L_x_329:
[----:B------:R-:W-:Y:S01]  /*17d0*/  BSSY.RECONVERGENT B0, `(.L_x_332) ;  /* 0x0000014000007945 */ /* 0x000fe20003800200 */
[----:B------:R-:W-:Y:S02]  /*17e0*/  LOP3.LUT R22, R15, R18, RZ, 0x3c, !PT ;  /* 0x000000120f167212 */ /* 0x000fe400078e3cff */
[----:B------:R-:W-:Y:S01]  /*17f0*/  PRMT R18, RZ, 0x7610, R18 ;  /* 0x00007610ff127816 */ /* 0x000fe20000000012 */
[----:B------:R-:W-:Y:S06]  /*1800*/  @!P1 BRA `(.L_x_333) ;  /* 0x0000000000409947 */ /* 0x000fec0003800000 */
[----:B------:R-:W-:Y:S01]  /*1810*/  IMAD.MOV.U32 R15, RZ, RZ, 0x1 ;  /* 0x00000001ff0f7424 */ /* 0x000fe200078e00ff */
[----:B------:R-:W-:Y:S02]  /*1820*/  PRMT R18, RZ, 0x7610, R18 ;  /* 0x00007610ff127816 */ /* 0x000fe40000000012 */
[----:B------:R-:W-:-:S07]  /*1830*/  PRMT R17, R6, 0x7610, R17 ;  /* 0x0000761006117816 */ /* 0x000fce0000000011 */
.L_x_334:
        /* <DEDUP_REMOVED lines=13> */
.L_x_333:
[----:B------:R-:W-:Y:S05]  /*1910*/  BSYNC.RECONVERGENT B0 ;  /* 0x0000000000007941 */ /* 0x000fea0003800200 */
.L_x_332:
        /* <DEDUP_REMOVED lines=9> */
.L_x_337:
        /* <DEDUP_REMOVED lines=12> */
.L_x_336:
[----:B------:R-:W-:Y:S05]  /*1a70*/  BSYNC.RECONVERGENT B0 ;  /* 0x0000000000007941 */ /* 0x000fea0003800200 */
.L_x_335:
[----:B------:R-:W-:Y:S04]  /*1a80*/  BSSY.RECONVERGENT B0, `(.L_x_338) ;  /* 0x0000011000007945 */ /* 0x000fe80003800200 */
[----:B------:R-:W-:Y:S05]  /*1a90*/  @!P1 BRA `(.L_x_339) ;  /* 0x00000000003c9947 */ /* 0x000fea0003800000 */
[----:B------:R-:W-:Y:S01]  /*1aa0*/  IMAD.MOV.U32 R18, RZ, RZ, 0x3 ;  /* 0x00000003ff127424 */ /* 0x000fe200078e00ff */
[----:B------:R-:W-:Y:S02]  /*1ab0*/  PRMT R17, RZ, 0x7610, R17 ;  /* 0x00007610ff117816 */ /* 0x000fe40000000011 */
[----:B------:R-:W-:-:S07]  /*1ac0*/  PRMT R15, R6, 0x7610, R15 ;  /* 0x00007610060f7816 */ /* 0x000fce000000000f */
.L_x_340:
        /* <DEDUP_REMOVED lines=12> */
.L_x_339:
[----:B------:R-:W-:Y:S05]  /*1b90*/  BSYNC.RECONVERGENT B0 ;  /* 0x0000000000007941 */ /* 0x000fea0003800200 */
.L_x_338:
[----:B------:R-:W-:Y:S04]  /*1ba0*/  BSSY.RECONVERGENT B0, `(.L_x_341) ;  /* 0x0000011000007945 */ /* 0x000fe80003800200 */
[----:B------:R-:W-:Y:S05]  /*1bb0*/  @!P1 BRA `(.L_x_342) ;  /* 0x00000000003c9947 */ /* 0x000fea0003800000 */
[----:B------:R-:W-:Y:S01]  /*1bc0*/  IMAD.MOV.U32 R18, RZ, RZ, 0x2 ;  /* 0x00000002ff127424 */ /* 0x000fe200078e00ff */
[----:B------:R-:W-:-:S07]  /*1bd0*/  PRMT R25, RZ, 0x7610, R25 ;  /* 0x00007610ff197816 */ /* 0x000fce0000000019 */
.L_x_343:
        /* <DEDUP_REMOVED lines=13> */
.L_x_342:
[----:B------:R-:W-:Y:S05]  /*1cb0*/  BSYNC.RECONVERGENT B0 ;  /* 0x0000000000007941 */ /* 0x000fea0003800200 */
.L_x_341:
        /* <DEDUP_REMOVED lines=8> */
.L_x_346:
        /* <DEDUP_REMOVED lines=12> */
.L_x_345:
[----:B------:R-:W-:Y:S05]  /*1e00*/  BSYNC.RECONVERGENT B0 ;  /* 0x0000000000007941 */ /* 0x000fea0003800200 */
.L_x_344:
[----:B------:R-:W-:Y:S04]  /*1e10*/  BSSY.RECONVERGENT B0, `(.L_x_347) ;  /* 0x0000011000007945 */ /* 0x000fe80003800200 */
[----:B------:R-:W-:Y:S05]  /*1e20*/  @!P4 BRA `(.L_x_348) ;  /* 0x00000000003cc947 */ /* 0x000fea0003800000 */
[----:B------:R-:W-:Y:S01]  /*1e30*/  IMAD.MOV.U32 R6, RZ, RZ, 0x1 ;  /* 0x00000001ff067424 */ /* 0x000fe200078e00ff */
[----:B------:R-:W-:Y:S02]  /*1e40*/  PRMT R21, RZ, 0x7610, R21 ;  /* 0x00007610ff157816 */ /* 0x000fe40000000015 */
[----:B------:R-:W-:-:S07]  /*1e50*/  PRMT R15, R4, 0x7610, R15 ;  /* 0x00007610040f7816 */ /* 0x000fce000000000f */
.L_x_349:
        /* <DEDUP_REMOVED lines=12> */
.L_x_348:
[----:B------:R-:W-:Y:S05]  /*1f20*/  BSYNC.RECONVERGENT B0 ;  /* 0x0000000000007941 */ /* 0x000fea0003800200 */
.L_x_347:
[----:B------:R-:W-:Y:S04]  /*1f30*/  BSSY.RECONVERGENT B0, `(.L_x_350) ;  /* 0x0000011000007945 */ /* 0x000fe80003800200 */
[----:B------:R-:W-:Y:S05]  /*1f40*/  @!P4 BRA `(.L_x_351) ;  /* 0x00000000003cc947 */ /* 0x000fea0003800000 */
[----:B------:R-:W-:Y:S01]  /*1f50*/  IMAD.MOV.U32 R15, RZ, RZ, 0x1 ;  /* 0x00000001ff0f7424 */ /* 0x000fe200078e00ff */
[----:B------:R-:W-:Y:S02]  /*1f60*/  PRMT R18, RZ, 0x7610, R18 ;  /* 0x00007610ff127816 */ /* 0x000fe40000000012 */
[----:B------:R-:W-:-:S07]  /*1f70*/  PRMT R6, R4, 0x7610, R6 ;  /* 0x0000761004067816 */ /* 0x000fce0000000006 */
.L_x_352:
        /* <DEDUP_REMOVED lines=12> */
.L_x_351:
[----:B------:R-:W-:Y:S05]  /*2040*/  BSYNC.RECONVERGENT B0 ;  /* 0x0000000000007941 */ /* 0x000fea0003800200 */
.L_x_350:
[----:B------:R-:W-:Y:S01]  /*2050*/  PRMT R15, R12, 0x9910, RZ ;  /* 0x000099100c0f7816 */ /* 0x000fe200000000ff */
[----:B------:R-:W-:Y:S01]  /*2060*/  BSSY.RECONVERGENT B0, `(.L_x_353) ;  /* 0x0000018000007945 */ /* 0x000fe20003800200 */
[----:B------:R-:W-:Y:S02]  /*2070*/  PRMT R6, R8, 0x9910, RZ ;  /* 0x0000991008067816 */ /* 0x000fe400000000ff */
[----:B------:R-:W-:Y:S02]  /*2080*/  ISETP.NE.AND P0, PT, R15, RZ, PT ;  /* 0x000000ff0f00720c */ /* 0x000fe40003f05270 */
[----:B------:R-:W-:Y:S02]  /*2090*/  ISETP.NE.AND P1, PT, R6, RZ, PT ;  /* 0x000000ff0600720c */ /* 0x000fe40003f25270 */
[----:B------:R-:W-:Y:S02]  /*20a0*/  LOP3.LUT R15, R24, R19, RZ, 0x3c, !PT ;  /* 0x00000013180f7212 */ /* 0x000fe400078e3cff */
[----:B------:R-:W-:-:S02]  /*20b0*/  LOP3.LUT R17, R17, R20, RZ, 0x3c, !PT ;  /* 0x0000001411117212 */ /* 0x000fc400078e3cff */
[----:B------:R-:W-:Y:S02]  /*20c0*/  LOP3.LUT R6, R25, R22, RZ, 0x3c, !PT ;  /* 0x0000001619067212 */ /* 0x000fe400078e3cff */
[----:B------:R-:W-:Y:S01]  /*20d0*/  PRMT R19, RZ, 0x7610, R19 ;  /* 0x00007610ff137816 */ /* 0x000fe20000000013 */
[----:B------:R-:W-:Y:S06]  /*20e0*/  @!P4 BRA `(.L_x_354) ;  /* 0x00000000003cc947 */ /* 0x000fec0003800000 */
[----:B------:R-:W-:Y:S01]  /*20f0*/  IMAD.MOV.U32 R20, RZ, RZ, 0x3 ;  /* 0x00000003ff147424 */ /* 0x000fe200078e00ff */
[----:B------:R-:W-:-:S07]  /*2100*/  PRMT R19, RZ, 0x7610, R19 ;  /* 0x00007610ff137816 */ /* 0x000fce0000000013 */
.L_x_355:
        /* <DEDUP_REMOVED lines=13> */
.L_x_354:
[----:B------:R-:W-:Y:S05]  /*21e0*/  BSYNC.RECONVERGENT B0 ;  /* 0x0000000000007941 */ /* 0x000fea0003800200 */
.L_x_353:
[----:B------:R-:W-:Y:S01]  /*21f0*/  BSSY.RECONVERGENT B0, `(.L_x_356) ;  /* 0x0000012000007945 */ /* 0x000fe20003800200 */
[----:B------:R-:W-:-:S03]  /*2200*/  PRMT R20, RZ, 0x7610, R20 ;  /* 0x00007610ff147816 */ /* 0x000fc60000000014 */
[----:B------:R-:W-:Y:S05]  /*2210*/  @!P5 BRA `(.L_x_357) ;  /* 0x00000000003cd947 */ /* 0x000fea0003800000 */
[----:B------:R-:W-:Y:S01]  /*2220*/  IMAD.MOV.U32 R25, RZ, RZ, 0x3 ;  /* 0x00000003ff197424 */ /* 0x000fe200078e00ff */
[----:B------:R-:W-:Y:S02]  /*2230*/  PRMT R20, RZ, 0x7610, R20 ;  /* 0x00007610ff147816 */ /* 0x000fe40000000014 */
[----:B------:R-:W-:-:S07]  /*2240*/  PRMT R4, R14, 0x7610, R4 ;  /* 0x000076100e047816 */ /* 0x000fce0000000004 */
.L_x_358:
        /* <DEDUP_REMOVED lines=12> */
.L_x_357:
[----:B------:R-:W-:Y:S05]  /*2310*/  BSYNC.RECONVERGENT B0 ;  /* 0x0000000000007941 */ /* 0x000fea0003800200 */
.L_x_356:
[----:B------:R-:W-:Y:S01]  /*2320*/  BSSY.RECONVERGENT B0, `(.L_x_359) ;  /* 0x0000013000007945 */ /* 0x000fe20003800200 */
[----:B------:R-:W-:Y:S02]  /*2330*/  LOP3.LUT R23, R20, R23, RZ, 0x3c, !PT ;  /* 0x0000001714177212 */ /* 0x000fe400078e3cff */
[----:B------:R-:W-:Y:S01]  /*2340*/  PRMT R20, RZ, 0x7610, R20 ;  /* 0x00007610ff147816 */ /* 0x000fe20000000014 */
[----:B------:R-:W-:Y:S06]  /*2350*/  @!P5 BRA `(.L_x_360) ;  /* 0x00000000003cd947 */ /* 0x000fec0003800000 */
[----:B------:R-:W-:Y:S01]  /*2360*/  IMAD.MOV.U32 R25, RZ, RZ, 0x2 ;  /* 0x00000002ff197424 */ /* 0x000fe200078e00ff */
[----:B------:R-:W-:Y:S02]  /*2370*/  PRMT R20, RZ, 0x7610, R20 ;  /* 0x00007610ff147816 */ /* 0x000fe40000000014 */
[----:B------:R-:W-:-:S07]  /*2380*/  PRMT R4, R14, 0x7610, R4 ;  /* 0x000076100e047816 */ /* 0x000fce0000000004 */
.L_x_361:
        /* <DEDUP_REMOVED lines=12> */
.L_x_360:
[----:B------:R-:W-:Y:S05]  /*2450*/  BSYNC.RECONVERGENT B0 ;  /* 0x0000000000007941 */ /* 0x000fea0003800200 */
.L_x_359:
[----:B------:R-:W-:Y:S01]  /*2460*/  BSSY.RECONVERGENT B0, `(.L_x_362) ;  /* 0x0000013000007945 */ /* 0x000fe20003800200 */
[----:B------:R-:W-:Y:S02]  /*2470*/  LOP3.LUT R21, R20, R21, RZ, 0x3c, !PT ;  /* 0x0000001514157212 */ /* 0x000fe400078e3cff */
[----:B------:R-:W-:Y:S01]  /*2480*/  PRMT R25, RZ, 0x7610, R25 ;  /* 0x00007610ff197816 */ /* 0x000fe20000000019 */
[----:B------:R-:W-:Y:S06]  /*2490*/  @!P5 BRA `(.L_x_363) ;  /* 0x00000000003cd947 */ /* 0x000fec0003800000 */
[----:B------:R-:W-:Y:S01]  /*24a0*/  IMAD.MOV.U32 R20, RZ, RZ, 0x1 ;  /* 0x00000001ff147424 */ /* 0x000fe200078e00ff */
[----:B------:R-:W-:Y:S02]  /*24b0*/  PRMT R25, RZ, 0x7610, R25 ;  /* 0x00007610ff197816 */ /* 0x000fe40000000019 */
[----:B------:R-:W-:-:S07]  /*24c0*/  PRMT R4, R14, 0x7610, R4 ;  /* 0x000076100e047816 */ /* 0x000fce0000000004 */
.L_x_364:
        /* <DEDUP_REMOVED lines=12> */
.L_x_363:
[----:B------:R-:W-:Y:S05]  /*2590*/  BSYNC.RECONVERGENT B0 ;  /* 0x0000000000007941 */ /* 0x000fea0003800200 */
.L_x_362:
[----:B------:R-:W-:Y:S01]  /*25a0*/  BSSY.RECONVERGENT B0, `(.L_x_365) ;  /* 0x0000013000007945 */ /* 0x000fe20003800200 */
[----:B------:R-:W-:Y:S02]  /*25b0*/  LOP3.LUT R18, R25, R18, RZ, 0x3c, !PT ;  /* 0x0000001219127212 */ /* 0x000fe400078e3cff */
[----:B------:R-:W-:Y:S01]  /*25c0*/  PRMT R20, RZ, 0x7610, R20 ;  /* 0x00007610ff147816 */ /* 0x000fe20000000014 */
[----:B------:R-:W-:Y:S06]  /*25d0*/  @!P5 BRA `(.L_x_366) ;  /* 0x00000000003cd947 */ /* 0x000fec0003800000 */
[----:B------:R-:W-:Y:S01]  /*25e0*/  IMAD.MOV.U32 R25, RZ, RZ, 0x1 ;  /* 0x00000001ff197424 */ /* 0x000fe200078e00ff */
[----:B------:R-:W-:-:S07]  /*25f0*/  PRMT R20, RZ, 0x7610, R20 ;  /* 0x00007610ff147816 */ /* 0x000fce0000000014 */
.L_x_367:
        /* <DEDUP_REMOVED lines=13> */
.L_x_366:
[----:B------:R-:W-:Y:S05]  /*26d0*/  BSYNC.RECONVERGENT B0 ;  /* 0x0000000000007941 */ /* 0x000fea0003800200 */
.L_x_365:
        /* <DEDUP_REMOVED lines=8> */
.L_x_370:
        /* <DEDUP_REMOVED lines=12> */
.L_x_369:
[----:B------:R-:W-:Y:S05]  /*2820*/  BSYNC.RECONVERGENT B0 ;  /* 0x0000000000007941 */ /* 0x000fea0003800200 */
.L_x_368:
[----:B------:R-:W-:Y:S04]  /*2830*/  BSSY.RECONVERGENT B0, `(.L_x_371) ;  /* 0x0000011000007945 */ /* 0x000fe80003800200 */
[----:B------:R-:W-:Y:S05]  /*2840*/  @!P3 BRA `(.L_x_372) ;  /* 0x00000000003cb947 */ /* 0x000fea0003800000 */
[----:B------:R-:W-:Y:S01]  /*2850*/  IMAD.MOV.U32 R27, RZ, RZ, 0x3 ;  /* 0x00000003ff1b7424 */ /* 0x000fe200078e00ff */
[----:B------:R-:W-:Y:S02]  /*2860*/  PRMT R4, RZ, 0x7610, R4 ;  /* 0x00007610ff047816 */ /* 0x000fe40000000004 */
[----:B------:R-:W-:-:S07]  /*2870*/  PRMT R22, R16, 0x7610, R22 ;  /* 0x0000761010167816 */ /* 0x000fce0000000016 */
.L_x_373:
        /* <DEDUP_REMOVED lines=12> */
.L_x_372:
[----:B------:R-:W-:Y:S05]  /*2940*/  BSYNC.RECONVERGENT B0 ;  /* 0x0000000000007941 */ /* 0x000fea0003800200 */
.L_x_371:
[----:B------:R-:W-:Y:S04]  /*2950*/  BSSY.RECONVERGENT B0, `(.L_x_374) ;  /* 0x0000011000007945 */ /* 0x000fe80003800200 */
[----:B------:R-:W-:Y:S05]  /*2960*/  @!P3 BRA `(.L_x_375) ;  /* 0x00000000003cb947 */ /* 0x000fea0003800000 */
[----:B------:R-:W-:Y:S01]  /*2970*/  IMAD.MOV.U32 R22, RZ, RZ, 0x2 ;  /* 0x00000002ff167424 */ /* 0x000fe200078e00ff */
[----:B------:R-:W-:Y:S02]  /*2980*/  PRMT R25, RZ, 0x7610, R25 ;  /* 0x00007610ff197816 */ /* 0x000fe40000000019 */
[----:B------:R-:W-:-:S07]  /*2990*/  PRMT R24, R16, 0x7610, R24 ;  /* 0x0000761010187816 */ /* 0x000fce0000000018 */
.L_x_376:
        /* <DEDUP_REMOVED lines=12> */
.L_x_375:
[----:B------:R-:W-:Y:S05]  /*2a60*/  BSYNC.RECONVERGENT B0 ;  /* 0x0000000000007941 */ /* 0x000fea0003800200 */
.L_x_374:
[----:B------:R-:W-:Y:S01]  /*2a70*/  PRMT R22, R3, 0x9910, RZ ;  /* 0x0000991003167816 */ /* 0x000fe200000000ff */
[----:B------:R-:W-:Y:S01]  /*2a80*/  BSSY.RECONVERGENT B0, `(.L_x_377) ;  /* 0x0000019000007945 */ /* 0x000fe20003800200 */
[----:B------:R-:W-:Y:S02]  /*2a90*/  PRMT R24, R9, 0x9910, RZ ;  /* 0x0000991009187816 */ /* 0x000fe400000000ff */
[----:B------:R-:W-:Y:S02]  /*2aa0*/  LOP3.LUT R20, R20, R19, RZ, 0x3c, !PT ;  /* 0x0000001314147212 */ /* 0x000fe400078e3cff */
[----:B------:R-:W-:Y:S02]  /*2ab0*/  LOP3.LUT R23, R14, R23, RZ, 0x3c, !PT ;  /* 0x000000170e177212 */ /* 0x000fe400078e3cff */
[----:B------:R-:W-:Y:S02]  /*2ac0*/  ISETP.NE.AND P5, PT, R22, RZ, PT ;  /* 0x000000ff1600720c */ /* 0x000fe40003fa5270 */
[----:B------:R-:W-:-:S02]  /*2ad0*/  ISETP.NE.AND P4, PT, R24, RZ, PT ;  /* 0x000000ff1800720c */ /* 0x000fc40003f85270 */
[----:B------:R-:W-:Y:S02]  /*2ae0*/  LOP3.LUT R14, R4, R21, RZ, 0x3c, !PT ;  /* 0x00000015040e7212 */ /* 0x000fe400078e3cff */
[----:B------:R-:W-:Y:S02]  /*2af0*/  LOP3.LUT R25, R25, R18, RZ, 0x3c, !PT ;  /* 0x0000001219197212 */ /* 0x000fe400078e3cff */
[----:B------:R-:W-:Y:S01]  /*2b00*/  PRMT R19, RZ, 0x7610, R19 ;  /* 0x00007610ff137816 */ /* 0x000fe20000000013 */
[----:B------:R-:W-:Y:S06]  /*2b10*/  @!P3 BRA `(.L_x_378) ;  /* 0x00000000003cb947 */ /* 0x000fec0003800000 */
[----:B------:R-:W-:Y:S01]  /*2b20*/  IMAD.MOV.U32 R4, RZ, RZ, 0x1 ;  /* 0x00000001ff047424 */ /* 0x000fe200078e00ff */
[----:B------:R-:W-:-:S07]  /*2b30*/  PRMT R19, RZ, 0x7610, R19 ;  /* 0x00007610ff137816 */ /* 0x000fce0000000013 */
.L_x_379:
        /* <DEDUP_REMOVED lines=13> */
.L_x_378:
[----:B------:R-:W-:Y:S05]  /*2c10*/  BSYNC.RECONVERGENT B0 ;  /* 0x0000000000007941 */ /* 0x000fea0003800200 */
.L_x_377:
[----:B------:R-:W-:Y:S01]  /*2c20*/  BSSY.RECONVERGENT B0, `(.L_x_380) ;  /* 0x0000014000007945 */ /* 0x000fe20003800200 */
[----:B------:R-:W-:Y:S02]  /*2c30*/  LOP3.LUT R20, R19, R20, RZ, 0x3c, !PT ;  /* 0x0000001413147212 */ /* 0x000fe400078e3cff */
[----:B------:R-:W-:Y:S01]  /*2c40*/  PRMT R4, RZ, 0x7610, R4 ;  /* 0x00007610ff047816 */ /* 0x000fe20000000004 */
[----:B------:R-:W-:Y:S06]  /*2c50*/  @!P2 BRA `(.L_x_381) ;  /* 0x000000000040a947 */ /* 0x000fec0003800000 */
[----:B------:R-:W-:Y:S01]  /*2c60*/  IMAD.MOV.U32 R19, RZ, RZ, 0x1 ;  /* 0x00000001ff137424 */ /* 0x000fe200078e00ff */
[----:B------:R-:W-:Y:S02]  /*2c70*/  PRMT R4, RZ, 0x7610, R4 ;  /* 0x00007610ff047816 */ /* 0x000fe40000000004 */
[----:B------:R-:W-:-:S07]  /*2c80*/  PRMT R16, R11, 0x7610, R16 ;  /* 0x000076100b107816 */ /* 0x000fce0000000010 */
.L_x_382:
        /* <DEDUP_REMOVED lines=13> */
.L_x_381:
[----:B------:R-:W-:Y:S05]  /*2d60*/  BSYNC.RECONVERGENT B0 ;  /* 0x0000000000007941 */ /* 0x000fea0003800200 */
.L_x_380:
        /* <DEDUP_REMOVED lines=9> */
.L_x_385:
        /* <DEDUP_REMOVED lines=12> */
.L_x_384:
[----:B------:R-:W-:Y:S05]  /*2ec0*/  BSYNC.RECONVERGENT B0 ;  /* 0x0000000000007941 */ /* 0x000fea0003800200 */
.L_x_383:
[----:B------:R-:W-:Y:S04]  /*2ed0*/  BSSY.RECONVERGENT B0, `(.L_x_386) ;  /* 0x0000011000007945 */ /* 0x000fe80003800200 */
[----:B------:R-:W-:Y:S05]  /*2ee0*/  @!P2 BRA `(.L_x_387) ;  /* 0x00000000003ca947 */ /* 0x000fea0003800000 */
[----:B------:R-:W-:Y:S01]  /*2ef0*/  IMAD.MOV.U32 R19, RZ, RZ, 0x3 ;  /* 0x00000003ff137424 */ /* 0x000fe200078e00ff */
[----:B------:R-:W-:Y:S02]  /*2f00*/  PRMT R16, RZ, 0x7610, R16 ;  /* 0x00007610ff107816 */ /* 0x000fe40000000010 */
[----:B------:R-:W-:-:S07]  /*2f10*/  PRMT R18, R11, 0x7610, R18 ;  /* 0x000076100b127816 */ /* 0x000fce0000000012 */
.L_x_388:
        /* <DEDUP_REMOVED lines=12> */
.L_x_387:
[----:B------:R-:W-:Y:S05]  /*2fe0*/  BSYNC.RECONVERGENT B0 ;  /* 0x0000000000007941 */ /* 0x000fea0003800200 */
.L_x_386:
[----:B------:R-:W-:Y:S04]  /*2ff0*/  BSSY.RECONVERGENT B0, `(.L_x_389) ;  /* 0x0000011000007945 */ /* 0x000fe80003800200 */
[----:B------:R-:W-:Y:S05]  /*3000*/  @!P2 BRA `(.L_x_390) ;  /* 0x00000000003ca947 */ /* 0x000fea0003800000 */
[----:B------:R-:W-:Y:S01]  /*3010*/  IMAD.MOV.U32 R18, RZ, RZ, 0x2 ;  /* 0x00000002ff127424 */ /* 0x000fe200078e00ff */
[----:B------:R-:W-:-:S07]  /*3020*/  PRMT R23, RZ, 0x7610, R23 ;  /* 0x00007610ff177816 */ /* 0x000fce0000000017 */
.L_x_391:
        /* <DEDUP_REMOVED lines=13> */
.L_x_390:
[----:B------:R-:W-:Y:S05]  /*3100*/  BSYNC.RECONVERGENT B0 ;  /* 0x0000000000007941 */ /* 0x000fea0003800200 */
.L_x_389:
        /* <DEDUP_REMOVED lines=8> */
.L_x_394:
        /* <DEDUP_REMOVED lines=12> */
.L_x_393:
[----:B------:R-:W-:Y:S05]  /*3250*/  BSYNC.RECONVERGENT B0 ;  /* 0x0000000000007941 */ /* 0x000fea0003800200 */
.L_x_392:
[----:B------:R-:W-:Y:S04]  /*3260*/  BSSY.RECONVERGENT B0, `(.L_x_395) ;  /* 0x0000011000007945 */ /* 0x000fe80003800200 */
[----:B------:R-:W-:Y:S05]  /*3270*/  @!P1 BRA `(.L_x_396) ;  /* 0x00000000003c9947 */ /* 0x000fea0003800000 */
[----:B------:R-:W-:Y:S01]  /*3280*/  IMAD.MOV.U32 R22, RZ, RZ, 0x1 ;  /* 0x00000001ff167424 */ /* 0x000fe200078e00ff */
[----:B------:R-:W-:Y:S02]  /*3290*/  PRMT R19, RZ, 0x7610, R19 ;  /* 0x00007610ff137816 */ /* 0x000fe40000000013 */
[----:B------:R-:W-:-:S07]  /*32a0*/  PRMT R11, R8, 0x7610, R11 ;  /* 0x00007610080b7816 */ /* 0x000fce000000000b */
.L_x_397:
        /* <DEDUP_REMOVED lines=12> */
.L_x_396:
[----:B------:R-:W-:Y:S05]  /*3370*/  BSYNC.RECONVERGENT B0 ;  /* 0x0000000000007941 */ /* 0x000fea0003800200 */
.L_x_395:
[----:B------:R-:W-:Y:S04]  /*3380*/  BSSY.RECONVERGENT B0, `(.L_x_398) ;  /* 0x0000011000007945 */ /* 0x000fe80003800200 */
[----:B------:R-:W-:Y:S05]  /*3390*/  @!P1 BRA `(.L_x_399) ;  /* 0x00000000003c9947 */ /* 0x000fea0003800000 */
[----:B------:R-:W-:Y:S01]  /*33a0*/  IMAD.MOV.U32 R11, RZ, RZ, 0x1 ;  /* 0x00000001ff0b7424 */ /* 0x000fe200078e00ff */
[----:B------:R-:W-:Y:S02]  /*33b0*/  PRMT R18, RZ, 0x7610, R18 ;  /* 0x00007610ff127816 */ /* 0x000fe40000000012 */
[----:B------:R-:W-:-:S07]  /*33c0*/  PRMT R22, R8, 0x7610, R22 ;  /* 0x0000761008167816 */ /* 0x000fce0000000016 */
.L_x_400:
        /* <DEDUP_REMOVED lines=12> */
.L_x_399:
[----:B------:R-:W-:Y:S05]  /*3490*/  BSYNC.RECONVERGENT B0 ;  /* 0x0000000000007941 */ /* 0x000fea0003800200 */
.L_x_398:
        /* <DEDUP_REMOVED lines=8> */
[----:B------:R-:W-:Y:S01]  /*3520*/  PRMT R20, RZ, 0x7610, R20 ;  /* 0x00007610ff147816 */ /* 0x000fe20000000014 */
[----:B------:R-:W-:Y:S06]  /*3530*/  @!P1 BRA `(.L_x_402) ;  /* 0x00000000003c9947 */ /* 0x000fec0003800000 */
[----:B------:R-:W-:Y:S01]  /*3540*/  IMAD.MOV.U32 R23, RZ, RZ, 0x3 ;  /* 0x00000003ff177424 */ /* 0x000fe200078e00ff */
[----:B------:R-:W-:-:S07]  /*3550*/  PRMT R20, RZ, 0x7610, R20 ;  /* 0x00007610ff147816 */ /* 0x000fce0000000014 */
.L_x_403:
        /* <DEDUP_REMOVED lines=13> */
.L_x_402:
[----:B------:R-:W-:Y:S05]  /*3630*/  BSYNC.RECONVERGENT B0 ;  /* 0x0000000000007941 */ /* 0x000fea0003800200 */
.L_x_401:
[----:B------:R-:W-:Y:S01]  /*3640*/  BSSY.RECONVERGENT B0, `(.L_x_404) ;  /* 0x0000012000007945 */ /* 0x000fe20003800200 */
[----:B------:R-:W-:-:S03]  /*3650*/  PRMT R22, RZ, 0x7610, R22 ;  /* 0x00007610ff167816 */ /* 0x000fc60000000016 */
[----:B------:R-:W-:Y:S05]  /*3660*/  @!P0 BRA `(.L_x_405) ;  /* 0x00000000003c8947 */ /* 0x000fea0003800000 */
[----:B------:R-:W-:Y:S01]  /*3670*/  IMAD.MOV.U32 R23, RZ, RZ, 0x3 ;  /* 0x00000003ff177424 */ /* 0x000fe200078e00ff */
[----:B------:R-:W-:Y:S02]  /*3680*/  PRMT R22, RZ, 0x7610, R22 ;  /* 0x00007610ff167816 */ /* 0x000fe40000000016 */
[----:B------:R-:W-:-:S07]  /*3690*/  PRMT R8, R12, 0x7610, R8 ;  /* 0x000076100c087816 */ /* 0x000fce0000000008 */
.L_x_406:
        /* <DEDUP_REMOVED lines=12> */
.L_x_405:
[----:B------:R-:W-:Y:S05]  /*3760*/  BSYNC.RECONVERGENT B0 ;  /* 0x0000000000007941 */ /* 0x000fea0003800200 */
.L_x_404:
[----:B------:R-:W-:Y:S01]  /*3770*/  BSSY.RECONVERGENT B0, `(.L_x_407) ;  /* 0x0000013000007945 */ /* 0x000fe20003800200 */
[----:B------:R-:W-:Y:S02]  /*3780*/  LOP3.LUT R21, R22, R21, RZ, 0x3c, !PT ;  /* 0x0000001516157212 */ /* 0x000fe400078e3cff */
[----:B------:R-:W-:Y:S01]  /*3790*/  PRMT R22, RZ, 0x7610, R22 ;  /* 0x00007610ff167816 */ /* 0x000fe20000000016 */
[----:B------:R-:W-:Y:S06]  /*37a0*/  @!P0 BRA `(.L_x_408) ;  /* 0x00000000003c8947 */ /* 0x000fec0003800000 */
[----:B------:R-:W-:Y:S01]  /*37b0*/  IMAD.MOV.U32 R23, RZ, RZ, 0x2 ;  /* 0x00000002ff177424 */ /* 0x000fe200078e00ff */
[----:B------:R-:W-:Y:S02]  /*37c0*/  PRMT R22, RZ, 0x7610, R22 ;  /* 0x00007610ff167816 */ /* 0x000fe40000000016 */
[----:B------:R-:W-:-:S07]  /*37d0*/  PRMT R8, R12, 0x7610, R8 ;  /* 0x000076100c087816 */ /* 0x000fce0000000008 */
.L_x_409:
        /* <DEDUP_REMOVED lines=12> */
.L_x_408:
[----:B------:R-:W-:Y:S05]  /*38a0*/  BSYNC.RECONVERGENT B0 ;  /* 0x0000000000007941 */ /* 0x000fea0003800200 */
.L_x_407:
[----:B------:R-:W-:Y:S01]  /*38b0*/  BSSY.RECONVERGENT B0, `(.L_x_410) ;  /* 0x0000013000007945 */ /* 0x000fe20003800200 */
[----:B------:R-:W-:Y:S02]  /*38c0*/  LOP3.LUT R19, R22, R19, RZ, 0x3c, !PT ;  /* 0x0000001316137212 */ /* 0x000fe400078e3cff */
[----:B------:R-:W-:Y:S01]  /*38d0*/  PRMT R23, RZ, 0x7610, R23 ;  /* 0x00007610ff177816 */ /* 0x000fe20000000017 */
[----:B------:R-:W-:Y:S06]  /*38e0*/  @!P0 BRA `(.L_x_411) ;  /* 0x00000000003c8947 */ /* 0x000fec0003800000 */
[----:B------:R-:W-:Y:S01]  /*38f0*/  IMAD.MOV.U32 R22, RZ, RZ, 0x1 ;  /* 0x00000001ff167424 */ /* 0x000fe200078e00ff */
[----:B------:R-:W-:Y:S02]  /*3900*/  PRMT R23, RZ, 0x7610, R23 ;  /* 0x00007610ff177816 */ /* 0x000fe40000000017 */
[----:B------:R-:W-:-:S07]  /*3910*/  PRMT R8, R12, 0x7610, R8 ;  /* 0x000076100c087816 */ /* 0x000fce0000000008 */
.L_x_412:
        /* <DEDUP_REMOVED lines=12> */
.L_x_411:
[----:B------:R-:W-:Y:S05]  /*39e0*/  BSYNC.RECONVERGENT B0 ;  /* 0x0000000000007941 */ /* 0x000fea0003800200 */
.L_x_410:
[----:B------:R-:W-:Y:S01]  /*39f0*/  BSSY.RECONVERGENT B0, `(.L_x_413) ;  /* 0x0000013000007945 */ /* 0x000fe20003800200 */
[----:B------:R-:W-:Y:S02]  /*3a00*/  LOP3.LUT R18, R23, R18, RZ, 0x3c, !PT ;  /* 0x0000001217127212 */ /* 0x000fe400078e3cff */
[----:B------:R-:W-:Y:S01]  /*3a10*/  PRMT R25, RZ, 0x7610, R25 ;  /* 0x00007610ff197816 */ /* 0x000fe20000000019 */
[----:B------:R-:W-:Y:S06]  /*3a20*/  @!P0 BRA `(.L_x_414) ;  /* 0x00000000003c8947 */ /* 0x000fec0003800000 */
[----:B------:R-:W-:Y:S01]  /*3a30*/  IMAD.MOV.U32 R8, RZ, RZ, 0x1 ;  /* 0x00000001ff087424 */ /* 0x000fe200078e00ff */
[----:B------:R-:W-:-:S07]  /*3a40*/  PRMT R25, RZ, 0x7610, R25 ;  /* 0x00007610ff197816 */ /* 0x000fce0000000019 */
.L_x_415:
        /* <DEDUP_REMOVED lines=13> */
.L_x_414:
[----:B------:R-:W-:Y:S05]  /*3b20*/  BSYNC.RECONVERGENT B0 ;  /* 0x0000000000007941 */ /* 0x000fea0003800200 */
.L_x_413:
        /* <DEDUP_REMOVED lines=8> */
.L_x_418:
        /* <DEDUP_REMOVED lines=12> */
.L_x_417:
[----:B------:R-:W-:Y:S05]  /*3c70*/  BSYNC.RECONVERGENT B0 ;  /* 0x0000000000007941 */ /* 0x000fea0003800200 */
.L_x_416:
[----:B------:R-:W-:Y:S04]  /*3c80*/  BSSY.RECONVERGENT B0, `(.L_x_419) ;  /* 0x0000011000007945 */ /* 0x000fe80003800200 */
[----:B------:R-:W-:Y:S05]  /*3c90*/  @!P5 BRA `(.L_x_420) ;  /* 0x00000000003cd947 */ /* 0x000fea0003800000 */
[----:B------:R-:W-:Y:S01]  /*3ca0*/  IMAD.MOV.U32 R27, RZ, RZ, 0x3 ;  /* 0x00000003ff1b7424 */ /* 0x000fe200078e00ff */
[----:B------:R-:W-:Y:S02]  /*3cb0*/  PRMT R8, RZ, 0x7610, R8 ;  /* 0x00007610ff087816 */ /* 0x000fe40000000008 */
[----:B------:R-:W-:-:S07]  /*3cc0*/  PRMT R22, R3, 0x7610, R22 ;  /* 0x0000761003167816 */ /* 0x000fce0000000016 */
.L_x_421:
        /* <DEDUP_REMOVED lines=12> */
.L_x_420:
[----:B------:R-:W-:Y:S05]  /*3d90*/  BSYNC.RECONVERGENT B0 ;  /* 0x0000000000007941 */ /* 0x000fea0003800200 */
.L_x_419:
[----:B------:R-:W-:Y:S04]  /*3da0*/  BSSY.RECONVERGENT B0, `(.L_x_422) ;  /* 0x0000011000007945 */ /* 0x000fe80003800200 */
[----:B------:R-:W-:Y:S05]  /*3db0*/  @!P5 BRA `(.L_x_423) ;  /* 0x00000000003cd947 */ /* 0x000fea0003800000 */
[----:B------:R-:W-:Y:S01]  /*3dc0*/  IMAD.MOV.U32 R22, RZ, RZ, 0x2 ;  /* 0x00000002ff167424 */ /* 0x000fe200078e00ff */
[----:B------:R-:W-:Y:S02]  /*3dd0*/  PRMT R23, RZ, 0x7610, R23 ;  /* 0x00007610ff177816 */ /* 0x000fe40000000017 */
[----:B------:R-:W-:-:S07]  /*3de0*/  PRMT R24, R3, 0x7610, R24 ;  /* 0x0000761003187816 */ /* 0x000fce0000000018 */
.L_x_424:
        /* <DEDUP_REMOVED lines=12> */
.L_x_423:
[----:B------:R-:W-:Y:S05]  /*3eb0*/  BSYNC.RECONVERGENT B0 ;  /* 0x0000000000007941 */ /* 0x000fea0003800200 */
.L_x_422:
        /* <DEDUP_REMOVED lines=13> */
.L_x_427:
        /* <DEDUP_REMOVED lines=13> */
.L_x_426:
[----:B------:R-:W-:Y:S05]  /*4060*/  BSYNC.RECONVERGENT B0 ;  /* 0x0000000000007941 */ /* 0x000fea0003800200 */
.L_x_425:
[----:B------:R-:W-:Y:S01]  /*4070*/  BSSY.RECONVERGENT B0, `(.L_x_428) ;  /* 0x0000014000007945 */ /* 0x000fe20003800200 */
[----:B------:R-:W-:Y:S02]  /*4080*/  LOP3.LUT R20, R19, R20, RZ, 0x3c, !PT ;  /* 0x0000001413147212 */ /* 0x000fe400078e3cff */
[----:B------:R-:W-:Y:S01]  /*4090*/  PRMT R8, RZ, 0x7610, R8 ;  /* 0x00007610ff087816 */ /* 0x000fe20000000008 */
[----:B------:R-:W-:Y:S06]  /*40a0*/  @!P4 BRA `(.L_x_429) ;  /* 0x000000000040c947 */ /* 0x000fec0003800000 */
[----:B------:R-:W-:Y:S01]  /*40b0*/  IMAD.MOV.U32 R3, RZ, RZ, 0x1 ;  /* 0x00000001ff037424 */ /* 0x000fe200078e00ff */
[----:B------:R-:W-:Y:S02]  /*40c0*/  PRMT R8, RZ, 0x7610, R8 ;  /* 0x00007610ff087816 */ /* 0x000fe40000000008 */
[----:B------:R-:W-:-:S07]  /*40d0*/  PRMT R19, R9, 0x7610, R19 ;  /* 0x0000761009137816 */ /* 0x000fce0000000013 */
.L_x_430:
        /* <DEDUP_REMOVED lines=13> */
.L_x_429:
[----:B------:R-:W-:Y:S05]  /*41b0*/  BSYNC.RECONVERGENT B0 ;  /* 0x0000000000007941 */ /* 0x000fea0003800200 */
.L_x_428:
[----:B------:R-:W-:Y:S01]  /*41c0*/  BSSY.RECONVERGENT B0, `(.L_x_431) ;  /* 0x0000014000007945 */ /* 0x000fe20003800200 */
[----:B------:R-:W-:Y:S02]  /*41d0*/  LOP3.LUT R8, R8, R21, RZ, 0x3c, !PT ;  /* 0x0000001508087212 */ /* 0x000fe400078e3cff */
[----:B------:R-:W-:Y:S01]  /*41e0*/  PRMT R3, RZ, 0x7610, R3 ;  /* 0x00007610ff037816 */ /* 0x000fe20000000003 */
[----:B------:R-:W-:Y:S06]  /*41f0*/  @!P4 BRA `(.L_x_432) ;  /* 0x000000000040c947 */ /* 0x000fec0003800000 */
[----:B------:R-:W-:Y:S01]  /*4200*/  IMAD.MOV.U32 R22, RZ, RZ, 0x1 ;  /* 0x00000001ff167424 */ /* 0x000fe200078e00ff */
[----:B------:R-:W-:Y:S02]  /*4210*/  PRMT R3, RZ, 0x7610, R3 ;  /* 0x00007610ff037816 */ /* 0x000fe40000000003 */
[----:B------:R-:W-:-:S07]  /*4220*/  PRMT R19, R9, 0x7610, R19 ;  /* 0x0000761009137816 */ /* 0x000fce0000000013 */
.L_x_433:
        /* <DEDUP_REMOVED lines=13> */
.L_x_432:
[----:B------:R-:W-:Y:S05]  /*4300*/  BSYNC.RECONVERGENT B0 ;  /* 0x0000000000007941 */ /* 0x000fea0003800200 */
.L_x_431:
[----:B------:R-:W-:Y:S01]  /*4310*/  BSSY.RECONVERGENT B0, `(.L_x_434) ;  /* 0x0000014000007945 */ /* 0x000fe20003800200 */
[----:B------:R-:W-:Y:S02]  /*4320*/  LOP3.LUT R12, R3, R12, RZ, 0x3c, !PT ;  /* 0x0000000c030c7212 */ /* 0x000fe400078e3cff */
[----:B------:R-:W-:Y:S01]  /*4330*/  PRMT R3, RZ, 0x7610, R3 ;  /* 0x00007610ff037816 */ /* 0x000fe20000000003 */
[----:B------:R-:W-:Y:S06]  /*4340*/  @!P4 BRA `(.L_x_435) ;  /* 0x000000000040c947 */ /* 0x000fec0003800000 */
[----:B------:R-:W-:Y:S01]  /*4350*/  IMAD.MOV.U32 R22, RZ, RZ, 0x3 ;  /* 0x00000003ff167424 */ /* 0x000fe200078e00ff */
[----:B------:R-:W-:Y:S02]  /*4360*/  PRMT R3, RZ, 0x7610, R3 ;  /* 0x00007610ff037816 */ /* 0x000fe40000000003 */
[----:B------:R-:W-:-:S07]  /*4370*/  PRMT R19, R9, 0x7610, R19 ;  /* 0x0000761009137816 */ /* 0x000fce0000000013 */
.L_x_436:
        /* <DEDUP_REMOVED lines=13> */
.L_x_435:
[----:B------:R-:W-:Y:S05]  /*4450*/  BSYNC.RECONVERGENT B0 ;  /* 0x0000000000007941 */ /* 0x000fea0003800200 */
.L_x_434:
[----:B------:R-:W-:Y:S01]  /*4460*/  BSSY.RECONVERGENT B0, `(.L_x_437) ;  /* 0x0000013000007945 */ /* 0x000fe20003800200 */
[----:B------:R-:W-:Y:S02]  /*4470*/  LOP3.LUT R3, R3, R18, RZ, 0x3c, !PT ;  /* 0x0000001203037212 */ /* 0x000fe400078e3cff */
[----:B------:R-:W-:Y:S01]  /*4480*/  PRMT R19, RZ, 0x7610, R19 ;  /* 0x00007610ff137816 */ /* 0x000fe20000000013 */
[----:B------:R-:W-:Y:S06]  /*4490*/  @!P4 BRA `(.L_x_438) ;  /* 0x00000000003cc947 */ /* 0x000fec0003800000 */
[----:B------:R-:W-:Y:S01]  /*44a0*/  IMAD.MOV.U32 R18, RZ, RZ, 0x2 ;  /* 0x00000002ff127424 */ /* 0x000fe200078e00ff */
[----:B------:R-:W-:-:S07]  /*44b0*/  PRMT R19, RZ, 0x7610, R19 ;  /* 0x00007610ff137816 */ /* 0x000fce0000000013 */
.L_x_439:
        /* <DEDUP_REMOVED lines=13> */
.L_x_438:
[----:B------:R-:W-:Y:S05]  /*4590*/  BSYNC.RECONVERGENT B0 ;  /* 0x0000000000007941 */ /* 0x000fea0003800200 */
.L_x_437:
[----:B------:R-:W-:Y:S01]  /*45a0*/  BSSY.RECONVERGENT B0, `(.L_x_440) ;  /* 0x0000016000007945 */ /* 0x000fe20003800200 */
[----:B------:R-:W-:Y:S02]  /*45b0*/  LOP3.LUT R9, R19, R20, RZ, 0x3c, !PT ;  /* 0x0000001413097212 */ /* 0x000fe400078e3cff */
        /* <DEDUP_REMOVED lines=8> */
.L_x_442:
        /* <DEDUP_REMOVED lines=12> */
.L_x_441:
[----:B------:R-:W-:Y:S05]  /*4700*/  BSYNC.RECONVERGENT B0 ;  /* 0x0000000000007941 */ /* 0x000fea0003800200 */
.L_x_440:
[----:B------:R-:W-:Y:S04]  /*4710*/  BSSY.RECONVERGENT B0, `(.L_x_443) ;  /* 0x0000011000007945 */ /* 0x000fe80003800200 */
[----:B------:R-:W-:Y:S05]  /*4720*/  @!P3 BRA `(.L_x_444) ;  /* 0x00000000003cb947 */ /* 0x000fea0003800000 */
[----:B------:R-:W-:Y:S01]  /*4730*/  IMAD.MOV.U32 R23, RZ, RZ, 0x1 ;  /* 0x00000001ff177424 */ /* 0x000fe200078e00ff */
[----:B------:R-:W-:Y:S02]  /*4740*/  PRMT R20, RZ, 0x7610, R20 ;  /* 0x00007610ff147816 */ /* 0x000fe40000000014 */
[----:B------:R-:W-:-:S07]  /*4750*/  PRMT R22, R0, 0x7610, R22 ;  /* 0x0000761000167816 */ /* 0x000fce0000000016 */
.L_x_445:
        /* <DEDUP_REMOVED lines=12> */
.L_x_444:
[----:B------:R-:W-:Y:S05]  /*4820*/  BSYNC.RECONVERGENT B0 ;  /* 0x0000000000007941 */ /* 0x000fea0003800200 */
.L_x_443:
[----:B------:R-:W-:Y:S04]  /*4830*/  BSSY.RECONVERGENT B0, `(.L_x_446) ;  /* 0x0000011000007945 */ /* 0x000fe80003800200 */
[----:B------:R-:W-:Y:S05]  /*4840*/  @!P3 BRA `(.L_x_447) ;  /* 0x00000000003cb947 */ /* 0x000fea0003800000 */
[----:B------:R-:W-:Y:S01]  /*4850*/  IMAD.MOV.U32 R24, RZ, RZ, 0x1 ;  /* 0x00000001ff187424 */ /* 0x000fe200078e00ff */
[----:B------:R-:W-:Y:S02]  /*4860*/  PRMT R19, RZ, 0x7610, R19 ;  /* 0x00007610ff137816 */ /* 0x000fe40000000013 */
[----:B------:R-:W-:-:S07]  /*4870*/  PRMT R22, R0, 0x7610, R22 ;  /* 0x0000761000167816 */ /* 0x000fce0000000016 */
.L_x_448:
        /* <DEDUP_REMOVED lines=12> */
.L_x_447:
[----:B------:R-:W-:Y:S05]  /*4940*/  BSYNC.RECONVERGENT B0 ;  /* 0x0000000000007941 */ /* 0x000fea0003800200 */
.L_x_446:
[----:B------:R-:W-:Y:S04]  /*4950*/  BSSY.RECONVERGENT B0, `(.L_x_449) ;  /* 0x0000011000007945 */ /* 0x000fe80003800200 */
[----:B------:R-:W-:Y:S05]  /*4960*/  @!P3 BRA `(.L_x_450) ;  /* 0x00000000003cb947 */ /* 0x000fea0003800000 */
[----:B------:R-:W-:Y:S01]  /*4970*/  IMAD.MOV.U32 R23, RZ, RZ, 0x3 ;  /* 0x00000003ff177424 */ /* 0x000fe200078e00ff */
[----:B------:R-:W-:-:S07]  /*4980*/  PRMT R18, RZ, 0x7610, R18 ;  /* 0x00007610ff127816 */ /* 0x000fce0000000012 */
.L_x_451:
        /* <DEDUP_REMOVED lines=13> */
.L_x_450:
[----:B------:R-:W-:Y:S05]  /*4a60*/  BSYNC.RECONVERGENT B0 ;  /* 0x0000000000007941 */ /* 0x000fea0003800200 */
.L_x_449:
[----:B------:R-:W-:Y:S01]  /*4a70*/  BSSY.RECONVERGENT B0, `(.L_x_452) ;  /* 0x0000012000007945 */ /* 0x000fe20003800200 */
[----:B------:R-:W-:-:S03]  /*4a80*/  PRMT R22, RZ, 0x7610, R22 ;  /* 0x00007610ff167816 */ /* 0x000fc60000000016 */
[----:B------:R-:W-:Y:S05]  /*4a90*/  @!P2 BRA `(.L_x_453) ;  /* 0x00000000003ca947 */ /* 0x000fea0003800000 */
[----:B------:R-:W-:Y:S01]  /*4aa0*/  IMAD.MOV.U32 R23, RZ, RZ, 0x3 ;  /* 0x00000003ff177424 */ /* 0x000fe200078e00ff */
[----:B------:R-:W-:Y:S02]  /*4ab0*/  PRMT R22, RZ, 0x7610, R22 ;  /* 0x00007610ff167816 */ /* 0x000fe40000000016 */
[----:B------:R-:W-:-:S07]  /*4ac0*/  PRMT R0, R10, 0x7610, R0 ;  /* 0x000076100a007816 */ /* 0x000fce0000000000 */
.L_x_454:
        /* <DEDUP_REMOVED lines=12> */
.L_x_453:
[----:B------:R-:W-:Y:S05]  /*4b90*/  BSYNC.RECONVERGENT B0 ;  /* 0x0000000000007941 */ /* 0x000fea0003800200 */
.L_x_452:
[----:B------:R-:W-:Y:S01]  /*4ba0*/  BSSY.RECONVERGENT B0, `(.L_x_455) ;  /* 0x0000013000007945 */ /* 0x000fe20003800200 */
[----:B------:R-:W-:Y:S02]  /*4bb0*/  LOP3.LUT R21, R22, R21, RZ, 0x3c, !PT ;  /* 0x0000001516157212 */ /* 0x000fe400078e3cff */
[----:B------:R-:W-:Y:S01]  /*4bc0*/  PRMT R23, RZ, 0x7610, R23 ;  /* 0x00007610ff177816 */ /* 0x000fe20000000017 */
[----:B------:R-:W-:Y:S06]  /*4bd0*/  @!P2 BRA `(.L_x_456) ;  /* 0x00000000003ca947 */ /* 0x000fec0003800000 */
[----:B------:R-:W-:Y:S01]  /*4be0*/  IMAD.MOV.U32 R22, RZ, RZ, 0x2 ;  /* 0x00000002ff167424 */ /* 0x000fe200078e00ff */
[----:B------:R-:W-:Y:S02]  /*4bf0*/  PRMT R23, RZ, 0x7610, R23 ;  /* 0x00007610ff177816 */ /* 0x000fe40000000017 */
[----:B------:R-:W-:-:S07]  /*4c00*/  PRMT R0, R10, 0x7610, R0 ;  /* 0x000076100a007816 */ /* 0x000fce0000000000 */
.L_x_457:
        /* <DEDUP_REMOVED lines=12> */
.L_x_456:
[----:B------:R-:W-:Y:S05]  /*4cd0*/  BSYNC.RECONVERGENT B0 ;  /* 0x0000000000007941 */ /* 0x000fea0003800200 */
.L_x_455:
[----:B------:R-:W-:Y:S01]  /*4ce0*/  BSSY.RECONVERGENT B0, `(.L_x_458) ;  /* 0x0000013000007945 */ /* 0x000fe20003800200 */
[----:B------:R-:W-:Y:S02]  /*4cf0*/  LOP3.LUT R20, R23, R20, RZ, 0x3c, !PT ;  /* 0x0000001417147212 */ /* 0x000fe400078e3cff */
[----:B------:R-:W-:Y:S01]  /*4d00*/  PRMT R22, RZ, 0x7610, R22 ;  /* 0x00007610ff167816 */ /* 0x000fe20000000016 */
[----:B------:R-:W-:Y:S06]  /*4d10*/  @!P2 BRA `(.L_x_459) ;  /* 0x00000000003ca947 */ /* 0x000fec0003800000 */
[----:B------:R-:W-:Y:S01]  /*4d20*/  IMAD.MOV.U32 R23, RZ, RZ, 0x1 ;  /* 0x00000001ff177424 */ /* 0x000fe200078e00ff */
[----:B------:R-:W-:Y:S02]  /*4d30*/  PRMT R22, RZ, 0x7610, R22 ;  /* 0x00007610ff167816 */ /* 0x000fe40000000016 */
[----:B------:R-:W-:-:S07]  /*4d40*/  PRMT R0, R10, 0x7610, R0 ;  /* 0x000076100a007816 */ /* 0x000fce0000000000 */
.L_x_460:
        /* <DEDUP_REMOVED lines=12> */
.L_x_459:
[----:B------:R-:W-:Y:S05]  /*4e10*/  BSYNC.RECONVERGENT B0 ;  /* 0x0000000000007941 */ /* 0x000fea0003800200 */
.L_x_458:
[----:B------:R-:W-:Y:S01]  /*4e20*/  BSSY.RECONVERGENT B0, `(.L_x_461) ;  /* 0x0000013000007945 */ /* 0x000fe20003800200 */
[----:B------:R-:W-:Y:S02]  /*4e30*/  LOP3.LUT R19, R22, R19, RZ, 0x3c, !PT ;  /* 0x0000001316137212 */ /* 0x000fe400078e3cff */
[----:B------:R-:W-:Y:S01]  /*4e40*/  PRMT R23, RZ, 0x7610, R23 ;  /* 0x00007610ff177816 */ /* 0x000fe20000000017 */
[----:B------:R-:W-:Y:S06]  /*4e50*/  @!P2 BRA `(.L_x_462) ;  /* 0x00000000003ca947 */ /* 0x000fec0003800000 */
[----:B------:R-:W-:Y:S01]  /*4e60*/  IMAD.MOV.U32 R0, RZ, RZ, 0x1 ;  /* 0x00000001ff007424 */ /* 0x000fe200078e00ff */
[----:B------:R-:W-:-:S07]  /*4e70*/  PRMT R23, RZ, 0x7610, R23 ;  /* 0x00007610ff177816 */ /* 0x000fce0000000017 */
.L_x_463:
        /* <DEDUP_REMOVED lines=13> */
.L_x_462:
[----:B------:R-:W-:Y:S05]  /*4f50*/  BSYNC.RECONVERGENT B0 ;  /* 0x0000000000007941 */ /* 0x000fea0003800200 */
.L_x_461:
[----:B------:R-:W-:Y:S01]  /*4f60*/  BSSY.RECONVERGENT B0, `(.L_x_464) ;  /* 0x0000014000007945 */ /* 0x000fe20003800200 */
[----:B------:R-:W-:Y:S02]  /*4f70*/  LOP3.LUT R18, R23, R18, RZ, 0x3c, !PT ;  /* 0x0000001217127212 */ /* 0x000fe400078e3cff */
[----:B------:R-:W-:Y:S01]  /*4f80*/  PRMT R0, RZ, 0x7610, R0 ;  /* 0x00007610ff007816 */ /* 0x000fe20000000000 */
[----:B------:R-:W-:Y:S06]  /*4f90*/  @!P0 BRA `(.L_x_465) ;  /* 0x0000000000408947 */ /* 0x000fec0003800000 */
[----:B------:R-:W-:Y:S01]  /*4fa0*/  IMAD.MOV.U32 R23, RZ, RZ, 0x1 ;  /* 0x00000001ff177424 */ /* 0x000fe200078e00ff */
[----:B------:R-:W-:Y:S02]  /*4fb0*/  PRMT R0, RZ, 0x7610, R0 ;  /* 0x00007610ff007816 */ /* 0x000fe40000000000 */
[----:B------:R-:W-:-:S07]  /*4fc0*/  PRMT R10, R13, 0x7610, R10 ;  /* 0x000076100d0a7816 */ /* 0x000fce000000000a */
.L_x_466:
        /* <DEDUP_REMOVED lines=13> */
.L_x_465:
[----:B------:R-:W-:Y:S05]  /*50a0*/  BSYNC.RECONVERGENT B0 ;  /* 0x0000000000007941 */ /* 0x000fea0003800200 */
.L_x_464:
[----:B------:R-:W-:Y:S01]  /*50b0*/  BSSY.RECONVERGENT B0, `(.L_x_467) ;  /* 0x0000014000007945 */ /* 0x000fe20003800200 */
[----:B------:R-:W-:Y:S02]  /*50c0*/  LOP3.LUT R0, R0, R21, RZ, 0x3c, !PT ;  /* 0x0000001500007212 */ /* 0x000fe400078e3cff */
[----:B------:R-:W-:Y:S01]  /*50d0*/  PRMT R21, RZ, 0x7610, R21 ;  /* 0x00007610ff157816 */ /* 0x000fe20000000015 */
[----:B------:R-:W-:Y:S06]  /*50e0*/  @!P0 BRA `(.L_x_468) ;  /* 0x0000000000408947 */ /* 0x000fec0003800000 */
[----:B------:R-:W-:Y:S01]  /*50f0*/  IMAD.MOV.U32 R10, RZ, RZ, 0x3 ;  /* 0x00000003ff0a7424 */ /* 0x000fe200078e00ff */
[----:B------:R-:W-:Y:S02]  /*5100*/  PRMT R21, RZ, 0x7610, R21 ;  /* 0x00007610ff157816 */ /* 0x000fe40000000015 */
[----:B------:R-:W-:-:S07]  /*5110*/  PRMT R22, R13, 0x7610, R22 ;  /* 0x000076100d167816 */ /* 0x000fce0000000016 */
.L_x_469:
        /* <DEDUP_REMOVED lines=13> */
.L_x_468:
[----:B------:R-:W-:Y:S05]  /*51f0*/  BSYNC.RECONVERGENT B0 ;  /* 0x0000000000007941 */ /* 0x000fea0003800200 */
.L_x_467:
[----:B------:R-:W-:Y:S01]  /*5200*/  BSSY.RECONVERGENT B0, `(.L_x_470) ;  /* 0x0000014000007945 */ /* 0x000fe20003800200 */
[----:B------:R-:W-:Y:S02]  /*5210*/  LOP3.LUT R10, R21, R20, RZ, 0x3c, !PT ;  /* 0x00000014150a7212 */ /* 0x000fe400078e3cff */
[----:B------:R-:W-:Y:S01]  /*5220*/  PRMT R20, RZ, 0x7610, R20 ;  /* 0x00007610ff147816 */ /* 0x000fe20000000014 */
[----:B------:R-:W-:Y:S06]  /*5230*/  @!P0 BRA `(.L_x_471) ;  /* 0x0000000000408947 */ /* 0x000fec0003800000 */
[----:B------:R-:W-:Y:S01]  /*5240*/  IMAD.MOV.U32 R21, RZ, RZ, 0x2 ;  /* 0x00000002ff157424 */ /* 0x000fe200078e00ff */
[----:B------:R-:W-:Y:S02]  /*5250*/  PRMT R20, RZ, 0x7610, R20 ;  /* 0x00007610ff147816 */ /* 0x000fe40000000014 */
[----:B------:R-:W-:-:S07]  /*5260*/  PRMT R22, R13, 0x7610, R22 ;  /* 0x000076100d167816 */ /* 0x000fce0000000016 */
.L_x_472:
        /* <DEDUP_REMOVED lines=13> */
.L_x_471:
[----:B------:R-:W-:Y:S05]  /*5340*/  BSYNC.RECONVERGENT B0 ;  /* 0x0000000000007941 */ /* 0x000fea0003800200 */
.L_x_470:
[----:B------:R-:W-:Y:S01]  /*5350*/  BSSY.RECONVERGENT B0, `(.L_x_473) ;  /* 0x0000013000007945 */ /* 0x000fe20003800200 */
[----:B------:R-:W-:Y:S02]  /*5360*/  LOP3.LUT R19, R20, R19, RZ, 0x3c, !PT ;  /* 0x0000001314137212 */ /* 0x000fe400078e3cff */
[----:B------:R-:W-:Y:S01]  /*5370*/  PRMT R21, RZ, 0x7610, R21 ;  /* 0x00007610ff157816 */ /* 0x000fe20000000015 */
[----:B------:R-:W-:Y:S06]  /*5380*/  @!P0 BRA `(.L_x_474) ;  /* 0x00000000003c8947 */ /* 0x000fec0003800000 */
[----:B------:R-:W-:Y:S01]  /*5390*/  IMAD.MOV.U32 R20, RZ, RZ, 0x1 ;  /* 0x00000001ff147424 */ /* 0x000fe200078e00ff */
[----:B------:R-:W-:-:S07]  /*53a0*/  PRMT R21, RZ, 0x7610, R21 ;  /* 0x00007610ff157816 */ /* 0x000fce0000000015 */
.L_x_475:
        /* <DEDUP_REMOVED lines=13> */
.L_x_474:
[----:B------:R-:W-:Y:S05]  /*5480*/  BSYNC.RECONVERGENT B0 ;  /* 0x0000000000007941 */ /* 0x000fea0003800200 */
.L_x_473:
[----:B------:R-:W-:Y:S01]  /*5490*/  BSSY.RECONVERGENT B0, `(.L_x_476) ;  /* 0x0000014000007945 */ /* 0x000fe20003800200 */
[----:B------:R-:W-:Y:S02]  /*54a0*/  LOP3.LUT R18, R21, R18, RZ, 0x3c, !PT ;  /* 0x0000001215127212 */ /* 0x000fe400078e3cff */
[----:B------:R-:W-:Y:S01]  /*54b0*/  PRMT R13, RZ, 0x7610, R13 ;  /* 0x00007610ff0d7816 */ /* 0x000fe2000000000d */
[----:B------:R-:W-:Y:S06]  /*54c0*/  @!P1 BRA `(.L_x_477) ;  /* 0x0000000000409947 */ /* 0x000fec0003800000 */
[----:B------:R-:W-:Y:S01]  /*54d0*/  IMAD.MOV.U32 R20, RZ, RZ, 0x1 ;  /* 0x00000001ff147424 */ /* 0x000fe200078e00ff */
[----:B------:R-:W-:Y:S02]  /*54e0*/  PRMT R13, RZ, 0x7610, R13 ;  /* 0x00007610ff0d7816 */ /* 0x000fe4000000000d */
[----:B------:R-:W-:-:S07]  /*54f0*/  PRMT R21, R7, 0x7610, R21 ;  /* 0x0000761007157816 */ /* 0x000fce0000000015 */
.L_x_478:
        /* <DEDUP_REMOVED lines=13> */
.L_x_477:
[----:B------:R-:W-:Y:S05]  /*55d0*/  BSYNC.RECONVERGENT B0 ;  /* 0x0000000000007941 */ /* 0x000fea0003800200 */
.L_x_476:
[----:B------:R-:W-:Y:S01]  /*55e0*/  BSSY.RECONVERGENT B0, `(.L_x_479) ;  /* 0x0000014000007945 */ /* 0x000fe20003800200 */
[----:B------:R-:W-:Y:S02]  /*55f0*/  LOP3.LUT R0, R13, R0, RZ, 0x3c, !PT ;  /* 0x000000000d007212 */ /* 0x000fe400078e3cff */
[----:B------:R-:W-:Y:S01]  /*5600*/  PRMT R13, RZ, 0x7610, R13 ;  /* 0x00007610ff0d7816 */ /* 0x000fe2000000000d */
[----:B------:R-:W-:Y:S06]  /*5610*/  @!P1 BRA `(.L_x_480) ;  /* 0x0000000000409947 */ /* 0x000fec0003800000 */
[----:B------:R-:W-:Y:S01]  /*5620*/  IMAD.MOV.U32 R20, RZ, RZ, 0x1 ;  /* 0x00000001ff147424 */ /* 0x000fe200078e00ff */
[----:B------:R-:W-:Y:S02]  /*5630*/  PRMT R13, RZ, 0x7610, R13 ;  /* 0x00007610ff0d7816 */ /* 0x000fe4000000000d */
[----:B------:R-:W-:-:S07]  /*5640*/  PRMT R21, R7, 0x7610, R21 ;  /* 0x0000761007157816 */ /* 0x000fce0000000015 */
.L_x_481:
        /* <DEDUP_REMOVED lines=13> */
.L_x_480:
[----:B------:R-:W-:Y:S05]  /*5720*/  BSYNC.RECONVERGENT B0 ;  /* 0x0000000000007941 */ /* 0x000fea0003800200 */
.L_x_479:
[----:B------:R-:W-:Y:S01]  /*5730*/  BSSY.RECONVERGENT B0, `(.L_x_482) ;  /* 0x0000014000007945 */ /* 0x000fe20003800200 */
[----:B------:R-:W-:Y:S02]  /*5740*/  LOP3.LUT R10, R13, R10, RZ, 0x3c, !PT ;  /* 0x0000000a0d0a7212 */ /* 0x000fe400078e3cff */
[----:B------:R-:W-:Y:S01]  /*5750*/  PRMT R20, RZ, 0x7610, R20 ;  /* 0x00007610ff147816 */ /* 0x000fe20000000014 */
[----:B------:R-:W-:Y:S06]  /*5760*/  @!P1 BRA `(.L_x_483) ;  /* 0x0000000000409947 */ /* 0x000fec0003800000 */
[----:B------:R-:W-:Y:S01]  /*5770*/  IMAD.MOV.U32 R13, RZ, RZ, 0x3 ;  /* 0x00000003ff0d7424 */ /* 0x000fe200078e00ff */
[----:B------:R-:W-:Y:S02]  /*5780*/  PRMT R20, RZ, 0x7610, R20 ;  /* 0x00007610ff147816 */ /* 0x000fe40000000014 */
[----:B------:R-:W-:-:S07]  /*5790*/  PRMT R21, R7, 0x7610, R21 ;  /* 0x0000761007157816 */ /* 0x000fce0000000015 */
.L_x_484:
        /* <DEDUP_REMOVED lines=13> */
.L_x_483:
[----:B------:R-:W-:Y:S05]  /*5870*/  BSYNC.RECONVERGENT B0 ;  /* 0x0000000000007941 */ /* 0x000fea0003800200 */
.L_x_482:
[----:B------:R-:W-:Y:S01]  /*5880*/  BSSY.RECONVERGENT B0, `(.L_x_485) ;  /* 0x0000013000007945 */ /* 0x000fe20003800200 */
[----:B------:R-:W-:Y:S02]  /*5890*/  LOP3.LUT R13, R20, R19, RZ, 0x3c, !PT ;  /* 0x00000013140d7212 */ /* 0x000fe400078e3cff */
[----:B------:R-:W-:Y:S01]  /*58a0*/  PRMT R19, RZ, 0x7610, R19 ;  /* 0x00007610ff137816 */ /* 0x000fe20000000013 */
[----:B------:R-:W-:Y:S06]  /*58b0*/  @!P1 BRA `(.L_x_486) ;  /* 0x00000000003c9947 */ /* 0x000fec0003800000 */
[----:B------:R-:W-:Y:S01]  /*58c0*/  IMAD.MOV.U32 R20, RZ, RZ, 0x2 ;  /* 0x00000002ff147424 */ /* 0x000fe200078e00ff */
[----:B------:R-:W-:-:S07]  /*58d0*/  PRMT R19, RZ, 0x7610, R19 ;  /* 0x00007610ff137816 */ /* 0x000fce0000000013 */
.L_x_487:
        /* <DEDUP_REMOVED lines=13> */
.L_x_486:
[----:B------:R-:W-:Y:S05]  /*59b0*/  BSYNC.RECONVERGENT B0 ;  /* 0x0000000000007941 */ /* 0x000fea0003800200 */
.L_x_485:
[----:B------:R-:W-:-:S07]  /*59c0*/  LOP3.LUT R7, R19, R18, RZ, 0x3c, !PT ;  /* 0x0000001213077212 */ /* 0x000fce00078e3cff */
.L_x_295:
[----:B------:R-:W0:Y:S01]  /*59d0*/  LDCU.64 UR6, c[0x0][0x390] ;  /* 0x00007200ff0677ac */ /* 0x000e220008000a00 */
[----:B------:R-:W-:-:S04]  /*59e0*/  UIADD3 UR4, UPT, UPT, UR4, 0x1, URZ ;  /* 0x0000000104047890 */ /* 0x000fc8000fffe0ff */
[----:B0-----:R-:W-:-:S04]  /*59f0*/  ULEA UR5, UP0, UR4, UR6, 0x4 ;  /* 0x0000000604057291 */ /* 0x001fc8000f8020ff */
[----:B------:R-:W-:Y:S02]  /*5a00*/  UIADD3.X UR6, UPT, UPT, URZ, UR7, URZ, UP0, !UPT ;  /* 0x00000007ff067290 */ /* 0x000fe400087fe4ff */
[----:B------:R-:W-:-:S04]  /*5a10*/  IMAD.U32 R18, RZ, RZ, UR5 ;  /* 0x00000005ff127e24 */ /* 0x000fc8000f8e00ff */
[----:B------:R-:W-:-:S05]  /*5a20*/  IMAD.U32 R19, RZ, RZ, UR6 ;  /* 0x00000006ff137e24 */ /* 0x000fca000f8e00ff */
[----:B------:R-:W2:Y:S04]  /*5a30*/  LDG.E.U8 R20, desc[UR8][R18.64] ;  /* 0x0000000812147981 */ /* 0x000ea8000c1e1100 */
[----:B------:R-:W3:Y:S04]  /*5a40*/  LDG.E.U8 R25, desc[UR8][R18.64+0x3] ;  /* 0x0000030812197981 */ /* 0x000ee8000c1e1100 */
[----:B------:R-:W4:Y:S04]  /*5a50*/  LDG.E.U8 R23, desc[UR8][R18.64+0x5] ;  /* 0x0000050812177981 */ /* 0x000f28000c1e1100 */
[----:B------:R-:W4:Y:S04]  /*5a60*/  LDG.E.U8 R21, desc[UR8][R18.64+0x6] ;  /* 0x0000060812157981 */ /* 0x000f28000c1e1100 */
[----:B------:R-:W4:Y:S04]  /*5a70*/  LDG.E.U8 R22, desc[UR8][R18.64+0x1] ;  /* 0x0000010812167981 */ /* 0x000f28000c1e1100 */
[----:B------:R-:W4:Y:S04]  /*5a80*/  LDG.E.U8 R24, desc[UR8][R18.64+0x2] ;  /* 0x0000020812187981 */ /* 0x000f28000c1e1100 */
[----:B------:R-:W4:Y:S04]  /*5a90*/  LDG.E.U8 R27, desc[UR8][R18.64+0x4] ;  /* 0x00000408121b7981 */ /* 0x000f28000c1e1100 */
[----:B------:R-:W4:Y:S04]  /*5aa0*/  LDG.E.U8 R28, desc[UR8][R18.64+0xa] ;  /* 0x00000a08121c7981 */ /* 0x000f28000c1e1100 */
[----:B------:R-:W4:Y:S01]  /*5ab0*/  LDG.E.U8 R26, desc[UR8][R18.64+0xb] ;  /* 0x00000b08121a7981 */ /* 0x000f22000c1e1100 */
[----:B--2--5:R-:W-:-:S03]  /*5ac0*/  LOP3.LUT R5, R20, R5, RZ, 0x3c, !PT ;  /* 0x0000000514057212 */ /* 0x024fc600078e3cff */
[----:B------:R-:W2:Y:S01]  /*5ad0*/  LDG.E.U8 R20, desc[UR8][R18.64+0x7] ;  /* 0x0000070812147981 */ /* 0x000ea2000c1e1100 */
[----:B---3--:R-:W-:-:S03]  /*5ae0*/  LOP3.LUT R6, R25, R6, RZ, 0x3c, !PT ;  /* 0x0000000619067212 */ /* 0x008fc600078e3cff */
[----:B------:R-:W3:Y:S01]  /*5af0*/  LDG.E.U8 R25, desc[UR8][R18.64+0x8] ;  /* 0x0000080812197981 */ /* 0x000ee2000c1e1100 */
[----:B----4-:R-:W-:-:S03]  /*5b00*/  LOP3.LUT R14, R23, R14, RZ, 0x3c, !PT ;  /* 0x0000000e170e7212 */ /* 0x010fc600078e3cff */
[----:B------:R-:W4:Y:S01]  /*5b10*/  LDG.E.U8 R23, desc[UR8][R18.64+0xc] ;  /* 0x00000c0812177981 */ /* 0x000f22000c1e1100 */
[----:B------:R-:W-:-:S03]  /*5b20*/  LOP3.LUT R16, R21, R16, RZ, 0x3c, !PT ;  /* 0x0000001015107212 */ /* 0x000fc600078e3cff */
[----:B------:R-:W4:Y:S01]  /*5b30*/  LDG.E.U8 R21, desc[UR8][R18.64+0xd] ;  /* 0x00000d0812157981 */ /* 0x000f22000c1e1100 */
[----:B------:R-:W-:-:S03]  /*5b40*/  LOP3.LUT R15, R22, R15, RZ, 0x3c, !PT ;  /* 0x0000000f160f7212 */ /* 0x000fc600078e3cff */
[----:B------:R-:W4:Y:S01]  /*5b50*/  LDG.E.U8 R22, desc[UR8][R18.64+0xe] ;  /* 0x00000e0812167981 */ /* 0x000f22000c1e1100 */
[----:B------:R-:W-:-:S03]  /*5b60*/  LOP3.LUT R17, R24, R17, RZ, 0x3c, !PT ;  /* 0x0000001118117212 */ /* 0x000fc600078e3cff */
[----:B------:R-:W4:Y:S01]  /*5b70*/  LDG.E.U8 R24, desc[UR8][R18.64+0xf] ;  /* 0x00000f0812187981 */ /* 0x000f22000c1e1100 */
[----:B------:R-:W-:-:S03]  /*5b80*/  LOP3.LUT R4, R27, R4, RZ, 0x3c, !PT ;  /* 0x000000041b047212 */ /* 0x000fc600078e3cff */
[----:B------:R0:W4:Y:S01]  /*5b90*/  LDG.E.U8 R27, desc[UR8][R18.64+0x9] ;  /* 0x00000908121b7981 */ /* 0x000122000c1e1100 */
[----:B------:R-:W-:Y:S01]  /*5ba0*/  UISETP.NE.AND UP0, UPT, UR4, 0xa, UPT ;  /* 0x0000000a0400788c */ /* 0x000fe2000bf05270 */
[----:B------:R-:W-:Y:S02]  /*5bb0*/  LOP3.LUT R3, R28, R3, RZ, 0x3c, !PT ;  /* 0x000000031c037212 */ /* 0x000fe400078e3cff */
[----:B0-----:R-:W-:Y:S02]  /*5bc0*/  PRMT R18, R6, 0x7610, R18 ;  /* 0x0000761006127816 */ /* 0x001fe40000000012 */
[----:B--2---:R-:W-:Y:S02]  /*5bd0*/  LOP3.LUT R11, R20, R11, RZ, 0x3c, !PT ;  /* 0x0000000b140b7212 */ /* 0x004fe400078e3cff */
[----:B---3--:R-:W-:Y:S02]  /*5be0*/  LOP3.LUT R8, R25, R8, RZ, 0x3c, !PT ;  /* 0x0000000819087212 */ /* 0x008fe400078e3cff */
[----:B----4-:R-:W-:-:S02]  /*5bf0*/  LOP3.LUT R0, R23, R0, RZ, 0x3c, !PT ;  /* 0x0000000017007212 */ /* 0x010fc400078e3cff */
[----:B------:R-:W-:Y:S02]  /*5c00*/  LOP3.LUT R10, R21, R10, RZ, 0x3c, !PT ;  /* 0x0000000a150a7212 */ /* 0x000fe400078e3cff */
[----:B------:R-:W-:Y:S02]  /*5c10*/  LOP3.LUT R25, R26, R9, RZ, 0x3c, !PT ;  /* 0x000000091a197212 */ /* 0x000fe400078e3cff */
[----:B------:R-:W-:Y:S02]  /*5c20*/  LOP3.LUT R21, R22, R13, RZ, 0x3c, !PT ;  /* 0x0000000d16157212 */ /* 0x000fe400078e3cff */
[----:B------:R-:W-:Y:S02]  /*5c30*/  LOP3.LUT R23, R24, R7, RZ, 0x3c, !PT ;  /* 0x0000000718177212 */ /* 0x000fe400078e3cff */
[----:B------:R-:W-:Y:S02]  /*5c40*/  LOP3.LUT R20, R27, R12, RZ, 0x3c, !PT ;  /* 0x0000000c1b147212 */ /* 0x000fe400078e3cff */
[----:B------:R-:W-:-:S02]  /*5c50*/  PRMT R9, R8, 0x7610, R9 ;  /* 0x0000761008097816 */ /* 0x000fc40000000009 */
[----:B------:R-:W-:Y:S02]  /*5c60*/  PRMT R24, R0, 0x7610, R24 ;  /* 0x0000761000187816 */ /* 0x000fe40000000018 */
[----:B------:R-:W-:Y:S02]  /*5c70*/  PRMT R22, R16, 0x7610, R22 ;  /* 0x0000761010167816 */ /* 0x000fe40000000016 */
        /* <DEDUP_REMOVED lines=27> */
.L_x_489:
        /* <DEDUP_REMOVED lines=13> */
.L_x_492:


//--------------------- .nv.shared._Z12aes_moreWorkPhS_S_S_i --------------------------
	.section	.nv.shared._Z12aes_moreWorkPhS_S_S_i,"aw",@nobits
	.sectionflags	@""
.nv.shared._Z12aes_moreWorkPhS_S_S_i:
	.zero		1456


//--------------------- .nv.shared.reserved.0     --------------------------
	.section	.nv.shared.reserved.0,"aw",@nobits
	.weak		__nv_reservedSMEM_offset_0_alias
	.size		__nv_reservedSMEM_offset_0_alias, 0, 64
	.other		__nv_reservedSMEM_offset_0_alias,@"STO_CUDA_RESERVED_SHARED STV_DEFAULT"
__nv_reservedSMEM_offset_0_alias:
	.zero		0
	.zero		64


//--------------------- .nv.shared._Z3aesPhS_S_S_ --------------------------
	.section	.nv.shared._Z3aesPhS_S_S_,"aw",@nobits
	.sectionflags	@""
.nv.shared._Z3aesPhS_S_S_:
	.zero		1456


//--------------------- .nv.constant0._Z12aes_moreWorkPhS_S_S_i --------------------------
	.section	.nv.constant0._Z12aes_moreWorkPhS_S_S_i,"a",@progbits
	.sectionflags	@""
	.align	4
.nv.constant0._Z12aes_moreWorkPhS_S_S_i:
	.zero		932


//--------------------- .nv.constant0._Z3aesPhS_S_S_ --------------------------
	.section	.nv.constant0._Z3aesPhS_S_S_,"a",@progbits
	.sectionflags	@""
	.align	4
.nv.constant0._Z3aesPhS_S_S_:
	.zero		928


//--------------------- .nv.constant0._Z9aes_naivePhS_S_S_ --------------------------
	.section	.nv.constant0._Z9aes_naivePhS_S_S_,"a",@progbits
	.sectionflags	@""
	.align	4
.nv.constant0._Z9aes_naivePhS_S_S_:
	.zero		928


//--------------------- SYMBOLS --------------------------

	.type		.nv.reservedSmem.offset0,@object
	.size		.nv.reservedSmem.offset0,0x4
	.type		.nv.reservedSmem.cap,@object
	.size		.nv.reservedSmem.cap,0x4
